//
// Generated by NVIDIA NVVM Compiler
//
// Compiler Build ID: CL-36424714
// Cuda compilation tools, release 13.0, V13.0.88
// Based on NVVM 20.0.0
//

.version 9.0
.target sm_100
.address_size 64

	// .globl	_Z12floyd_phase1Piii
// _ZZ12floyd_phase1PiiiE12share_matrix has been demoted
// _ZZ12floyd_phase2PiiiiE8share_my has been demoted
// _ZZ12floyd_phase2PiiiiE12share_phase1 has been demoted
// _ZZ12floyd_phase3PiiiiE9share_row has been demoted
// _ZZ12floyd_phase3PiiiiE9share_col has been demoted

.visible .entry _Z12floyd_phase1Piii(
	.param .u64 .ptr .align 1 _Z12floyd_phase1Piii_param_0,
	.param .u32 _Z12floyd_phase1Piii_param_1,
	.param .u32 _Z12floyd_phase1Piii_param_2
)
{
	.reg .b32 	%r<3389>;
	.reg .b64 	%rd<9>;
	// demoted variable
	.shared .align 4 .b8 _ZZ12floyd_phase1PiiiE12share_matrix[24336];
	ld.param.u64 	%rd1, [_Z12floyd_phase1Piii_param_0];
	ld.param.u32 	%r1, [_Z12floyd_phase1Piii_param_1];
	ld.param.u32 	%r2, [_Z12floyd_phase1Piii_param_2];
	cvta.to.global.u64 	%rd2, %rd1;
	mov.u32 	%r3, %tid.x;
	mov.u32 	%r4, %tid.y;
	mul.lo.s32 	%r5, %r2, 78;
	add.s32 	%r6, %r5, %r4;
	add.s32 	%r7, %r5, %r3;
	mad.lo.s32 	%r8, %r6, %r1, %r7;
	mov.u32 	%r9, _ZZ12floyd_phase1PiiiE12share_matrix;
	mad.lo.s32 	%r10, %r4, 312, %r9;
	mul.wide.s32 	%rd3, %r8, 4;
	add.s64 	%rd4, %rd2, %rd3;
	ld.global.u32 	%r11, [%rd4];
	shl.b32 	%r12, %r3, 2;
	add.s32 	%r13, %r10, %r12;
	st.shared.u32 	[%r13], %r11;
	ld.global.u32 	%r14, [%rd4+104];
	st.shared.u32 	[%r13+104], %r14;
	ld.global.u32 	%r15, [%rd4+208];
	st.shared.u32 	[%r13+208], %r15;
	mul.lo.s32 	%r16, %r1, 26;
	add.s32 	%r17, %r8, %r16;
	mul.wide.s32 	%rd5, %r17, 4;
	add.s64 	%rd6, %rd2, %rd5;
	ld.global.u32 	%r18, [%rd6];
	st.shared.u32 	[%r13+8112], %r18;
	ld.global.u32 	%r19, [%rd6+104];
	st.shared.u32 	[%r13+8216], %r19;
	ld.global.u32 	%r20, [%rd6+208];
	st.shared.u32 	[%r13+8320], %r20;
	add.s32 	%r21, %r17, %r16;
	mul.wide.s32 	%rd7, %r21, 4;
	add.s64 	%rd8, %rd2, %rd7;
	ld.global.u32 	%r22, [%rd8];
	st.shared.u32 	[%r13+16224], %r22;
	ld.global.u32 	%r23, [%rd8+104];
	st.shared.u32 	[%r13+16328], %r23;
	ld.global.u32 	%r24, [%rd8+208];
	st.shared.u32 	[%r13+16432], %r24;
	bar.sync 	0;
	ld.shared.u32 	%r25, [%r13];
	ld.shared.u32 	%r26, [%r10];
	add.s32 	%r27, %r9, %r12;
	ld.shared.u32 	%r28, [%r27];
	add.s32 	%r29, %r28, %r26;
	min.s32 	%r30, %r25, %r29;
	st.shared.u32 	[%r13], %r30;
	ld.shared.u32 	%r31, [%r13+104];
	ld.shared.u32 	%r32, [%r10];
	ld.shared.u32 	%r33, [%r27+104];
	add.s32 	%r34, %r33, %r32;
	min.s32 	%r35, %r31, %r34;
	st.shared.u32 	[%r13+104], %r35;
	ld.shared.u32 	%r36, [%r13+208];
	ld.shared.u32 	%r37, [%r27+208];
	add.s32 	%r38, %r37, %r32;
	min.s32 	%r39, %r36, %r38;
	st.shared.u32 	[%r13+208], %r39;
	ld.shared.u32 	%r40, [%r13+8112];
	ld.shared.u32 	%r41, [%r10+8112];
	ld.shared.u32 	%r42, [%r27];
	add.s32 	%r43, %r42, %r41;
	min.s32 	%r44, %r40, %r43;
	st.shared.u32 	[%r13+8112], %r44;
	ld.shared.u32 	%r45, [%r13+8216];
	ld.shared.u32 	%r46, [%r10+8112];
	ld.shared.u32 	%r47, [%r27+104];
	add.s32 	%r48, %r47, %r46;
	min.s32 	%r49, %r45, %r48;
	st.shared.u32 	[%r13+8216], %r49;
	ld.shared.u32 	%r50, [%r13+8320];
	ld.shared.u32 	%r51, [%r27+208];
	add.s32 	%r52, %r51, %r46;
	min.s32 	%r53, %r50, %r52;
	st.shared.u32 	[%r13+8320], %r53;
	ld.shared.u32 	%r54, [%r13+16224];
	ld.shared.u32 	%r55, [%r10+16224];
	add.s32 	%r56, %r42, %r55;
	min.s32 	%r57, %r54, %r56;
	st.shared.u32 	[%r13+16224], %r57;
	ld.shared.u32 	%r58, [%r13+16328];
	ld.shared.u32 	%r59, [%r10+16224];
	add.s32 	%r60, %r47, %r59;
	min.s32 	%r61, %r58, %r60;
	st.shared.u32 	[%r13+16328], %r61;
	ld.shared.u32 	%r62, [%r13+16432];
	add.s32 	%r63, %r51, %r59;
	min.s32 	%r64, %r62, %r63;
	st.shared.u32 	[%r13+16432], %r64;
	bar.sync 	0;
	ld.shared.u32 	%r65, [%r13];
	ld.shared.u32 	%r66, [%r10+4];
	ld.shared.u32 	%r67, [%r27+312];
	add.s32 	%r68, %r67, %r66;
	min.s32 	%r69, %r65, %r68;
	st.shared.u32 	[%r13], %r69;
	ld.shared.u32 	%r70, [%r13+104];
	ld.shared.u32 	%r71, [%r10+4];
	ld.shared.u32 	%r72, [%r27+416];
	add.s32 	%r73, %r72, %r71;
	min.s32 	%r74, %r70, %r73;
	st.shared.u32 	[%r13+104], %r74;
	ld.shared.u32 	%r75, [%r13+208];
	ld.shared.u32 	%r76, [%r27+520];
	add.s32 	%r77, %r76, %r71;
	min.s32 	%r78, %r75, %r77;
	st.shared.u32 	[%r13+208], %r78;
	ld.shared.u32 	%r79, [%r13+8112];
	ld.shared.u32 	%r80, [%r10+8116];
	ld.shared.u32 	%r81, [%r27+312];
	add.s32 	%r82, %r81, %r80;
	min.s32 	%r83, %r79, %r82;
	st.shared.u32 	[%r13+8112], %r83;
	ld.shared.u32 	%r84, [%r13+8216];
	ld.shared.u32 	%r85, [%r10+8116];
	ld.shared.u32 	%r86, [%r27+416];
	add.s32 	%r87, %r86, %r85;
	min.s32 	%r88, %r84, %r87;
	st.shared.u32 	[%r13+8216], %r88;
	ld.shared.u32 	%r89, [%r13+8320];
	ld.shared.u32 	%r90, [%r27+520];
	add.s32 	%r91, %r90, %r85;
	min.s32 	%r92, %r89, %r91;
	st.shared.u32 	[%r13+8320], %r92;
	ld.shared.u32 	%r93, [%r13+16224];
	ld.shared.u32 	%r94, [%r10+16228];
	add.s32 	%r95, %r81, %r94;
	min.s32 	%r96, %r93, %r95;
	st.shared.u32 	[%r13+16224], %r96;
	ld.shared.u32 	%r97, [%r13+16328];
	ld.shared.u32 	%r98, [%r10+16228];
	add.s32 	%r99, %r86, %r98;
	min.s32 	%r100, %r97, %r99;
	st.shared.u32 	[%r13+16328], %r100;
	ld.shared.u32 	%r101, [%r13+16432];
	add.s32 	%r102, %r90, %r98;
	min.s32 	%r103, %r101, %r102;
	st.shared.u32 	[%r13+16432], %r103;
	bar.sync 	0;
	ld.shared.u32 	%r104, [%r13];
	ld.shared.u32 	%r105, [%r10+8];
	ld.shared.u32 	%r106, [%r27+624];
	add.s32 	%r107, %r106, %r105;
	min.s32 	%r108, %r104, %r107;
	st.shared.u32 	[%r13], %r108;
	ld.shared.u32 	%r109, [%r13+104];
	ld.shared.u32 	%r110, [%r10+8];
	ld.shared.u32 	%r111, [%r27+728];
	add.s32 	%r112, %r111, %r110;
	min.s32 	%r113, %r109, %r112;
	st.shared.u32 	[%r13+104], %r113;
	ld.shared.u32 	%r114, [%r13+208];
	ld.shared.u32 	%r115, [%r27+832];
	add.s32 	%r116, %r115, %r110;
	min.s32 	%r117, %r114, %r116;
	st.shared.u32 	[%r13+208], %r117;
	ld.shared.u32 	%r118, [%r13+8112];
	ld.shared.u32 	%r119, [%r10+8120];
	ld.shared.u32 	%r120, [%r27+624];
	add.s32 	%r121, %r120, %r119;
	min.s32 	%r122, %r118, %r121;
	st.shared.u32 	[%r13+8112], %r122;
	ld.shared.u32 	%r123, [%r13+8216];
	ld.shared.u32 	%r124, [%r10+8120];
	ld.shared.u32 	%r125, [%r27+728];
	add.s32 	%r126, %r125, %r124;
	min.s32 	%r127, %r123, %r126;
	st.shared.u32 	[%r13+8216], %r127;
	ld.shared.u32 	%r128, [%r13+8320];
	ld.shared.u32 	%r129, [%r27+832];
	add.s32 	%r130, %r129, %r124;
	min.s32 	%r131, %r128, %r130;
	st.shared.u32 	[%r13+8320], %r131;
	ld.shared.u32 	%r132, [%r13+16224];
	ld.shared.u32 	%r133, [%r10+16232];
	add.s32 	%r134, %r120, %r133;
	min.s32 	%r135, %r132, %r134;
	st.shared.u32 	[%r13+16224], %r135;
	ld.shared.u32 	%r136, [%r13+16328];
	ld.shared.u32 	%r137, [%r10+16232];
	add.s32 	%r138, %r125, %r137;
	min.s32 	%r139, %r136, %r138;
	st.shared.u32 	[%r13+16328], %r139;
	ld.shared.u32 	%r140, [%r13+16432];
	add.s32 	%r141, %r129, %r137;
	min.s32 	%r142, %r140, %r141;
	st.shared.u32 	[%r13+16432], %r142;
	bar.sync 	0;
	ld.shared.u32 	%r143, [%r13];
	ld.shared.u32 	%r144, [%r10+12];
	ld.shared.u32 	%r145, [%r27+936];
	add.s32 	%r146, %r145, %r144;
	min.s32 	%r147, %r143, %r146;
	st.shared.u32 	[%r13], %r147;
	ld.shared.u32 	%r148, [%r13+104];
	ld.shared.u32 	%r149, [%r10+12];
	ld.shared.u32 	%r150, [%r27+1040];
	add.s32 	%r151, %r150, %r149;
	min.s32 	%r152, %r148, %r151;
	st.shared.u32 	[%r13+104], %r152;
	ld.shared.u32 	%r153, [%r13+208];
	ld.shared.u32 	%r154, [%r27+1144];
	add.s32 	%r155, %r154, %r149;
	min.s32 	%r156, %r153, %r155;
	st.shared.u32 	[%r13+208], %r156;
	ld.shared.u32 	%r157, [%r13+8112];
	ld.shared.u32 	%r158, [%r10+8124];
	ld.shared.u32 	%r159, [%r27+936];
	add.s32 	%r160, %r159, %r158;
	min.s32 	%r161, %r157, %r160;
	st.shared.u32 	[%r13+8112], %r161;
	ld.shared.u32 	%r162, [%r13+8216];
	ld.shared.u32 	%r163, [%r10+8124];
	ld.shared.u32 	%r164, [%r27+1040];
	add.s32 	%r165, %r164, %r163;
	min.s32 	%r166, %r162, %r165;
	st.shared.u32 	[%r13+8216], %r166;
	ld.shared.u32 	%r167, [%r13+8320];
	ld.shared.u32 	%r168, [%r27+1144];
	add.s32 	%r169, %r168, %r163;
	min.s32 	%r170, %r167, %r169;
	st.shared.u32 	[%r13+8320], %r170;
	ld.shared.u32 	%r171, [%r13+16224];
	ld.shared.u32 	%r172, [%r10+16236];
	add.s32 	%r173, %r159, %r172;
	min.s32 	%r174, %r171, %r173;
	st.shared.u32 	[%r13+16224], %r174;
	ld.shared.u32 	%r175, [%r13+16328];
	ld.shared.u32 	%r176, [%r10+16236];
	add.s32 	%r177, %r164, %r176;
	min.s32 	%r178, %r175, %r177;
	st.shared.u32 	[%r13+16328], %r178;
	ld.shared.u32 	%r179, [%r13+16432];
	add.s32 	%r180, %r168, %r176;
	min.s32 	%r181, %r179, %r180;
	st.shared.u32 	[%r13+16432], %r181;
	bar.sync 	0;
	ld.shared.u32 	%r182, [%r13];
	ld.shared.u32 	%r183, [%r10+16];
	ld.shared.u32 	%r184, [%r27+1248];
	add.s32 	%r185, %r184, %r183;
	min.s32 	%r186, %r182, %r185;
	st.shared.u32 	[%r13], %r186;
	ld.shared.u32 	%r187, [%r13+104];
	ld.shared.u32 	%r188, [%r10+16];
	ld.shared.u32 	%r189, [%r27+1352];
	add.s32 	%r190, %r189, %r188;
	min.s32 	%r191, %r187, %r190;
	st.shared.u32 	[%r13+104], %r191;
	ld.shared.u32 	%r192, [%r13+208];
	ld.shared.u32 	%r193, [%r27+1456];
	add.s32 	%r194, %r193, %r188;
	min.s32 	%r195, %r192, %r194;
	st.shared.u32 	[%r13+208], %r195;
	ld.shared.u32 	%r196, [%r13+8112];
	ld.shared.u32 	%r197, [%r10+8128];
	ld.shared.u32 	%r198, [%r27+1248];
	add.s32 	%r199, %r198, %r197;
	min.s32 	%r200, %r196, %r199;
	st.shared.u32 	[%r13+8112], %r200;
	ld.shared.u32 	%r201, [%r13+8216];
	ld.shared.u32 	%r202, [%r10+8128];
	ld.shared.u32 	%r203, [%r27+1352];
	add.s32 	%r204, %r203, %r202;
	min.s32 	%r205, %r201, %r204;
	st.shared.u32 	[%r13+8216], %r205;
	ld.shared.u32 	%r206, [%r13+8320];
	ld.shared.u32 	%r207, [%r27+1456];
	add.s32 	%r208, %r207, %r202;
	min.s32 	%r209, %r206, %r208;
	st.shared.u32 	[%r13+8320], %r209;
	ld.shared.u32 	%r210, [%r13+16224];
	ld.shared.u32 	%r211, [%r10+16240];
	add.s32 	%r212, %r198, %r211;
	min.s32 	%r213, %r210, %r212;
	st.shared.u32 	[%r13+16224], %r213;
	ld.shared.u32 	%r214, [%r13+16328];
	ld.shared.u32 	%r215, [%r10+16240];
	add.s32 	%r216, %r203, %r215;
	min.s32 	%r217, %r214, %r216;
	st.shared.u32 	[%r13+16328], %r217;
	ld.shared.u32 	%r218, [%r13+16432];
	add.s32 	%r219, %r207, %r215;
	min.s32 	%r220, %r218, %r219;
	st.shared.u32 	[%r13+16432], %r220;
	bar.sync 	0;
	ld.shared.u32 	%r221, [%r13];
	ld.shared.u32 	%r222, [%r10+20];
	ld.shared.u32 	%r223, [%r27+1560];
	add.s32 	%r224, %r223, %r222;
	min.s32 	%r225, %r221, %r224;
	st.shared.u32 	[%r13], %r225;
	ld.shared.u32 	%r226, [%r13+104];
	ld.shared.u32 	%r227, [%r10+20];
	ld.shared.u32 	%r228, [%r27+1664];
	add.s32 	%r229, %r228, %r227;
	min.s32 	%r230, %r226, %r229;
	st.shared.u32 	[%r13+104], %r230;
	ld.shared.u32 	%r231, [%r13+208];
	ld.shared.u32 	%r232, [%r27+1768];
	add.s32 	%r233, %r232, %r227;
	min.s32 	%r234, %r231, %r233;
	st.shared.u32 	[%r13+208], %r234;
	ld.shared.u32 	%r235, [%r13+8112];
	ld.shared.u32 	%r236, [%r10+8132];
	ld.shared.u32 	%r237, [%r27+1560];
	add.s32 	%r238, %r237, %r236;
	min.s32 	%r239, %r235, %r238;
	st.shared.u32 	[%r13+8112], %r239;
	ld.shared.u32 	%r240, [%r13+8216];
	ld.shared.u32 	%r241, [%r10+8132];
	ld.shared.u32 	%r242, [%r27+1664];
	add.s32 	%r243, %r242, %r241;
	min.s32 	%r244, %r240, %r243;
	st.shared.u32 	[%r13+8216], %r244;
	ld.shared.u32 	%r245, [%r13+8320];
	ld.shared.u32 	%r246, [%r27+1768];
	add.s32 	%r247, %r246, %r241;
	min.s32 	%r248, %r245, %r247;
	st.shared.u32 	[%r13+8320], %r248;
	ld.shared.u32 	%r249, [%r13+16224];
	ld.shared.u32 	%r250, [%r10+16244];
	add.s32 	%r251, %r237, %r250;
	min.s32 	%r252, %r249, %r251;
	st.shared.u32 	[%r13+16224], %r252;
	ld.shared.u32 	%r253, [%r13+16328];
	ld.shared.u32 	%r254, [%r10+16244];
	add.s32 	%r255, %r242, %r254;
	min.s32 	%r256, %r253, %r255;
	st.shared.u32 	[%r13+16328], %r256;
	ld.shared.u32 	%r257, [%r13+16432];
	add.s32 	%r258, %r246, %r254;
	min.s32 	%r259, %r257, %r258;
	st.shared.u32 	[%r13+16432], %r259;
	bar.sync 	0;
	ld.shared.u32 	%r260, [%r13];
	ld.shared.u32 	%r261, [%r10+24];
	ld.shared.u32 	%r262, [%r27+1872];
	add.s32 	%r263, %r262, %r261;
	min.s32 	%r264, %r260, %r263;
	st.shared.u32 	[%r13], %r264;
	ld.shared.u32 	%r265, [%r13+104];
	ld.shared.u32 	%r266, [%r10+24];
	ld.shared.u32 	%r267, [%r27+1976];
	add.s32 	%r268, %r267, %r266;
	min.s32 	%r269, %r265, %r268;
	st.shared.u32 	[%r13+104], %r269;
	ld.shared.u32 	%r270, [%r13+208];
	ld.shared.u32 	%r271, [%r27+2080];
	add.s32 	%r272, %r271, %r266;
	min.s32 	%r273, %r270, %r272;
	st.shared.u32 	[%r13+208], %r273;
	ld.shared.u32 	%r274, [%r13+8112];
	ld.shared.u32 	%r275, [%r10+8136];
	ld.shared.u32 	%r276, [%r27+1872];
	add.s32 	%r277, %r276, %r275;
	min.s32 	%r278, %r274, %r277;
	st.shared.u32 	[%r13+8112], %r278;
	ld.shared.u32 	%r279, [%r13+8216];
	ld.shared.u32 	%r280, [%r10+8136];
	ld.shared.u32 	%r281, [%r27+1976];
	add.s32 	%r282, %r281, %r280;
	min.s32 	%r283, %r279, %r282;
	st.shared.u32 	[%r13+8216], %r283;
	ld.shared.u32 	%r284, [%r13+8320];
	ld.shared.u32 	%r285, [%r27+2080];
	add.s32 	%r286, %r285, %r280;
	min.s32 	%r287, %r284, %r286;
	st.shared.u32 	[%r13+8320], %r287;
	ld.shared.u32 	%r288, [%r13+16224];
	ld.shared.u32 	%r289, [%r10+16248];
	add.s32 	%r290, %r276, %r289;
	min.s32 	%r291, %r288, %r290;
	st.shared.u32 	[%r13+16224], %r291;
	ld.shared.u32 	%r292, [%r13+16328];
	ld.shared.u32 	%r293, [%r10+16248];
	add.s32 	%r294, %r281, %r293;
	min.s32 	%r295, %r292, %r294;
	st.shared.u32 	[%r13+16328], %r295;
	ld.shared.u32 	%r296, [%r13+16432];
	add.s32 	%r297, %r285, %r293;
	min.s32 	%r298, %r296, %r297;
	st.shared.u32 	[%r13+16432], %r298;
	bar.sync 	0;
	ld.shared.u32 	%r299, [%r13];
	ld.shared.u32 	%r300, [%r10+28];
	ld.shared.u32 	%r301, [%r27+2184];
	add.s32 	%r302, %r301, %r300;
	min.s32 	%r303, %r299, %r302;
	st.shared.u32 	[%r13], %r303;
	ld.shared.u32 	%r304, [%r13+104];
	ld.shared.u32 	%r305, [%r10+28];
	ld.shared.u32 	%r306, [%r27+2288];
	add.s32 	%r307, %r306, %r305;
	min.s32 	%r308, %r304, %r307;
	st.shared.u32 	[%r13+104], %r308;
	ld.shared.u32 	%r309, [%r13+208];
	ld.shared.u32 	%r310, [%r27+2392];
	add.s32 	%r311, %r310, %r305;
	min.s32 	%r312, %r309, %r311;
	st.shared.u32 	[%r13+208], %r312;
	ld.shared.u32 	%r313, [%r13+8112];
	ld.shared.u32 	%r314, [%r10+8140];
	ld.shared.u32 	%r315, [%r27+2184];
	add.s32 	%r316, %r315, %r314;
	min.s32 	%r317, %r313, %r316;
	st.shared.u32 	[%r13+8112], %r317;
	ld.shared.u32 	%r318, [%r13+8216];
	ld.shared.u32 	%r319, [%r10+8140];
	ld.shared.u32 	%r320, [%r27+2288];
	add.s32 	%r321, %r320, %r319;
	min.s32 	%r322, %r318, %r321;
	st.shared.u32 	[%r13+8216], %r322;
	ld.shared.u32 	%r323, [%r13+8320];
	ld.shared.u32 	%r324, [%r27+2392];
	add.s32 	%r325, %r324, %r319;
	min.s32 	%r326, %r323, %r325;
	st.shared.u32 	[%r13+8320], %r326;
	ld.shared.u32 	%r327, [%r13+16224];
	ld.shared.u32 	%r328, [%r10+16252];
	add.s32 	%r329, %r315, %r328;
	min.s32 	%r330, %r327, %r329;
	st.shared.u32 	[%r13+16224], %r330;
	ld.shared.u32 	%r331, [%r13+16328];
	ld.shared.u32 	%r332, [%r10+16252];
	add.s32 	%r333, %r320, %r332;
	min.s32 	%r334, %r331, %r333;
	st.shared.u32 	[%r13+16328], %r334;
	ld.shared.u32 	%r335, [%r13+16432];
	add.s32 	%r336, %r324, %r332;
	min.s32 	%r337, %r335, %r336;
	st.shared.u32 	[%r13+16432], %r337;
	bar.sync 	0;
	ld.shared.u32 	%r338, [%r13];
	ld.shared.u32 	%r339, [%r10+32];
	ld.shared.u32 	%r340, [%r27+2496];
	add.s32 	%r341, %r340, %r339;
	min.s32 	%r342, %r338, %r341;
	st.shared.u32 	[%r13], %r342;
	ld.shared.u32 	%r343, [%r13+104];
	ld.shared.u32 	%r344, [%r10+32];
	ld.shared.u32 	%r345, [%r27+2600];
	add.s32 	%r346, %r345, %r344;
	min.s32 	%r347, %r343, %r346;
	st.shared.u32 	[%r13+104], %r347;
	ld.shared.u32 	%r348, [%r13+208];
	ld.shared.u32 	%r349, [%r27+2704];
	add.s32 	%r350, %r349, %r344;
	min.s32 	%r351, %r348, %r350;
	st.shared.u32 	[%r13+208], %r351;
	ld.shared.u32 	%r352, [%r13+8112];
	ld.shared.u32 	%r353, [%r10+8144];
	ld.shared.u32 	%r354, [%r27+2496];
	add.s32 	%r355, %r354, %r353;
	min.s32 	%r356, %r352, %r355;
	st.shared.u32 	[%r13+8112], %r356;
	ld.shared.u32 	%r357, [%r13+8216];
	ld.shared.u32 	%r358, [%r10+8144];
	ld.shared.u32 	%r359, [%r27+2600];
	add.s32 	%r360, %r359, %r358;
	min.s32 	%r361, %r357, %r360;
	st.shared.u32 	[%r13+8216], %r361;
	ld.shared.u32 	%r362, [%r13+8320];
	ld.shared.u32 	%r363, [%r27+2704];
	add.s32 	%r364, %r363, %r358;
	min.s32 	%r365, %r362, %r364;
	st.shared.u32 	[%r13+8320], %r365;
	ld.shared.u32 	%r366, [%r13+16224];
	ld.shared.u32 	%r367, [%r10+16256];
	add.s32 	%r368, %r354, %r367;
	min.s32 	%r369, %r366, %r368;
	st.shared.u32 	[%r13+16224], %r369;
	ld.shared.u32 	%r370, [%r13+16328];
	ld.shared.u32 	%r371, [%r10+16256];
	add.s32 	%r372, %r359, %r371;
	min.s32 	%r373, %r370, %r372;
	st.shared.u32 	[%r13+16328], %r373;
	ld.shared.u32 	%r374, [%r13+16432];
	add.s32 	%r375, %r363, %r371;
	min.s32 	%r376, %r374, %r375;
	st.shared.u32 	[%r13+16432], %r376;
	bar.sync 	0;
	ld.shared.u32 	%r377, [%r13];
	ld.shared.u32 	%r378, [%r10+36];
	ld.shared.u32 	%r379, [%r27+2808];
	add.s32 	%r380, %r379, %r378;
	min.s32 	%r381, %r377, %r380;
	st.shared.u32 	[%r13], %r381;
	ld.shared.u32 	%r382, [%r13+104];
	ld.shared.u32 	%r383, [%r10+36];
	ld.shared.u32 	%r384, [%r27+2912];
	add.s32 	%r385, %r384, %r383;
	min.s32 	%r386, %r382, %r385;
	st.shared.u32 	[%r13+104], %r386;
	ld.shared.u32 	%r387, [%r13+208];
	ld.shared.u32 	%r388, [%r27+3016];
	add.s32 	%r389, %r388, %r383;
	min.s32 	%r390, %r387, %r389;
	st.shared.u32 	[%r13+208], %r390;
	ld.shared.u32 	%r391, [%r13+8112];
	ld.shared.u32 	%r392, [%r10+8148];
	ld.shared.u32 	%r393, [%r27+2808];
	add.s32 	%r394, %r393, %r392;
	min.s32 	%r395, %r391, %r394;
	st.shared.u32 	[%r13+8112], %r395;
	ld.shared.u32 	%r396, [%r13+8216];
	ld.shared.u32 	%r397, [%r10+8148];
	ld.shared.u32 	%r398, [%r27+2912];
	add.s32 	%r399, %r398, %r397;
	min.s32 	%r400, %r396, %r399;
	st.shared.u32 	[%r13+8216], %r400;
	ld.shared.u32 	%r401, [%r13+8320];
	ld.shared.u32 	%r402, [%r27+3016];
	add.s32 	%r403, %r402, %r397;
	min.s32 	%r404, %r401, %r403;
	st.shared.u32 	[%r13+8320], %r404;
	ld.shared.u32 	%r405, [%r13+16224];
	ld.shared.u32 	%r406, [%r10+16260];
	add.s32 	%r407, %r393, %r406;
	min.s32 	%r408, %r405, %r407;
	st.shared.u32 	[%r13+16224], %r408;
	ld.shared.u32 	%r409, [%r13+16328];
	ld.shared.u32 	%r410, [%r10+16260];
	add.s32 	%r411, %r398, %r410;
	min.s32 	%r412, %r409, %r411;
	st.shared.u32 	[%r13+16328], %r412;
	ld.shared.u32 	%r413, [%r13+16432];
	add.s32 	%r414, %r402, %r410;
	min.s32 	%r415, %r413, %r414;
	st.shared.u32 	[%r13+16432], %r415;
	bar.sync 	0;
	ld.shared.u32 	%r416, [%r13];
	ld.shared.u32 	%r417, [%r10+40];
	ld.shared.u32 	%r418, [%r27+3120];
	add.s32 	%r419, %r418, %r417;
	min.s32 	%r420, %r416, %r419;
	st.shared.u32 	[%r13], %r420;
	ld.shared.u32 	%r421, [%r13+104];
	ld.shared.u32 	%r422, [%r10+40];
	ld.shared.u32 	%r423, [%r27+3224];
	add.s32 	%r424, %r423, %r422;
	min.s32 	%r425, %r421, %r424;
	st.shared.u32 	[%r13+104], %r425;
	ld.shared.u32 	%r426, [%r13+208];
	ld.shared.u32 	%r427, [%r27+3328];
	add.s32 	%r428, %r427, %r422;
	min.s32 	%r429, %r426, %r428;
	st.shared.u32 	[%r13+208], %r429;
	ld.shared.u32 	%r430, [%r13+8112];
	ld.shared.u32 	%r431, [%r10+8152];
	ld.shared.u32 	%r432, [%r27+3120];
	add.s32 	%r433, %r432, %r431;
	min.s32 	%r434, %r430, %r433;
	st.shared.u32 	[%r13+8112], %r434;
	ld.shared.u32 	%r435, [%r13+8216];
	ld.shared.u32 	%r436, [%r10+8152];
	ld.shared.u32 	%r437, [%r27+3224];
	add.s32 	%r438, %r437, %r436;
	min.s32 	%r439, %r435, %r438;
	st.shared.u32 	[%r13+8216], %r439;
	ld.shared.u32 	%r440, [%r13+8320];
	ld.shared.u32 	%r441, [%r27+3328];
	add.s32 	%r442, %r441, %r436;
	min.s32 	%r443, %r440, %r442;
	st.shared.u32 	[%r13+8320], %r443;
	ld.shared.u32 	%r444, [%r13+16224];
	ld.shared.u32 	%r445, [%r10+16264];
	add.s32 	%r446, %r432, %r445;
	min.s32 	%r447, %r444, %r446;
	st.shared.u32 	[%r13+16224], %r447;
	ld.shared.u32 	%r448, [%r13+16328];
	ld.shared.u32 	%r449, [%r10+16264];
	add.s32 	%r450, %r437, %r449;
	min.s32 	%r451, %r448, %r450;
	st.shared.u32 	[%r13+16328], %r451;
	ld.shared.u32 	%r452, [%r13+16432];
	add.s32 	%r453, %r441, %r449;
	min.s32 	%r454, %r452, %r453;
	st.shared.u32 	[%r13+16432], %r454;
	bar.sync 	0;
	ld.shared.u32 	%r455, [%r13];
	ld.shared.u32 	%r456, [%r10+44];
	ld.shared.u32 	%r457, [%r27+3432];
	add.s32 	%r458, %r457, %r456;
	min.s32 	%r459, %r455, %r458;
	st.shared.u32 	[%r13], %r459;
	ld.shared.u32 	%r460, [%r13+104];
	ld.shared.u32 	%r461, [%r10+44];
	ld.shared.u32 	%r462, [%r27+3536];
	add.s32 	%r463, %r462, %r461;
	min.s32 	%r464, %r460, %r463;
	st.shared.u32 	[%r13+104], %r464;
	ld.shared.u32 	%r465, [%r13+208];
	ld.shared.u32 	%r466, [%r27+3640];
	add.s32 	%r467, %r466, %r461;
	min.s32 	%r468, %r465, %r467;
	st.shared.u32 	[%r13+208], %r468;
	ld.shared.u32 	%r469, [%r13+8112];
	ld.shared.u32 	%r470, [%r10+8156];
	ld.shared.u32 	%r471, [%r27+3432];
	add.s32 	%r472, %r471, %r470;
	min.s32 	%r473, %r469, %r472;
	st.shared.u32 	[%r13+8112], %r473;
	ld.shared.u32 	%r474, [%r13+8216];
	ld.shared.u32 	%r475, [%r10+8156];
	ld.shared.u32 	%r476, [%r27+3536];
	add.s32 	%r477, %r476, %r475;
	min.s32 	%r478, %r474, %r477;
	st.shared.u32 	[%r13+8216], %r478;
	ld.shared.u32 	%r479, [%r13+8320];
	ld.shared.u32 	%r480, [%r27+3640];
	add.s32 	%r481, %r480, %r475;
	min.s32 	%r482, %r479, %r481;
	st.shared.u32 	[%r13+8320], %r482;
	ld.shared.u32 	%r483, [%r13+16224];
	ld.shared.u32 	%r484, [%r10+16268];
	add.s32 	%r485, %r471, %r484;
	min.s32 	%r486, %r483, %r485;
	st.shared.u32 	[%r13+16224], %r486;
	ld.shared.u32 	%r487, [%r13+16328];
	ld.shared.u32 	%r488, [%r10+16268];
	add.s32 	%r489, %r476, %r488;
	min.s32 	%r490, %r487, %r489;
	st.shared.u32 	[%r13+16328], %r490;
	ld.shared.u32 	%r491, [%r13+16432];
	add.s32 	%r492, %r480, %r488;
	min.s32 	%r493, %r491, %r492;
	st.shared.u32 	[%r13+16432], %r493;
	bar.sync 	0;
	ld.shared.u32 	%r494, [%r13];
	ld.shared.u32 	%r495, [%r10+48];
	ld.shared.u32 	%r496, [%r27+3744];
	add.s32 	%r497, %r496, %r495;
	min.s32 	%r498, %r494, %r497;
	st.shared.u32 	[%r13], %r498;
	ld.shared.u32 	%r499, [%r13+104];
	ld.shared.u32 	%r500, [%r10+48];
	ld.shared.u32 	%r501, [%r27+3848];
	add.s32 	%r502, %r501, %r500;
	min.s32 	%r503, %r499, %r502;
	st.shared.u32 	[%r13+104], %r503;
	ld.shared.u32 	%r504, [%r13+208];
	ld.shared.u32 	%r505, [%r27+3952];
	add.s32 	%r506, %r505, %r500;
	min.s32 	%r507, %r504, %r506;
	st.shared.u32 	[%r13+208], %r507;
	ld.shared.u32 	%r508, [%r13+8112];
	ld.shared.u32 	%r509, [%r10+8160];
	ld.shared.u32 	%r510, [%r27+3744];
	add.s32 	%r511, %r510, %r509;
	min.s32 	%r512, %r508, %r511;
	st.shared.u32 	[%r13+8112], %r512;
	ld.shared.u32 	%r513, [%r13+8216];
	ld.shared.u32 	%r514, [%r10+8160];
	ld.shared.u32 	%r515, [%r27+3848];
	add.s32 	%r516, %r515, %r514;
	min.s32 	%r517, %r513, %r516;
	st.shared.u32 	[%r13+8216], %r517;
	ld.shared.u32 	%r518, [%r13+8320];
	ld.shared.u32 	%r519, [%r27+3952];
	add.s32 	%r520, %r519, %r514;
	min.s32 	%r521, %r518, %r520;
	st.shared.u32 	[%r13+8320], %r521;
	ld.shared.u32 	%r522, [%r13+16224];
	ld.shared.u32 	%r523, [%r10+16272];
	add.s32 	%r524, %r510, %r523;
	min.s32 	%r525, %r522, %r524;
	st.shared.u32 	[%r13+16224], %r525;
	ld.shared.u32 	%r526, [%r13+16328];
	ld.shared.u32 	%r527, [%r10+16272];
	add.s32 	%r528, %r515, %r527;
	min.s32 	%r529, %r526, %r528;
	st.shared.u32 	[%r13+16328], %r529;
	ld.shared.u32 	%r530, [%r13+16432];
	add.s32 	%r531, %r519, %r527;
	min.s32 	%r532, %r530, %r531;
	st.shared.u32 	[%r13+16432], %r532;
	bar.sync 	0;
	ld.shared.u32 	%r533, [%r13];
	ld.shared.u32 	%r534, [%r10+52];
	ld.shared.u32 	%r535, [%r27+4056];
	add.s32 	%r536, %r535, %r534;
	min.s32 	%r537, %r533, %r536;
	st.shared.u32 	[%r13], %r537;
	ld.shared.u32 	%r538, [%r13+104];
	ld.shared.u32 	%r539, [%r10+52];
	ld.shared.u32 	%r540, [%r27+4160];
	add.s32 	%r541, %r540, %r539;
	min.s32 	%r542, %r538, %r541;
	st.shared.u32 	[%r13+104], %r542;
	ld.shared.u32 	%r543, [%r13+208];
	ld.shared.u32 	%r544, [%r27+4264];
	add.s32 	%r545, %r544, %r539;
	min.s32 	%r546, %r543, %r545;
	st.shared.u32 	[%r13+208], %r546;
	ld.shared.u32 	%r547, [%r13+8112];
	ld.shared.u32 	%r548, [%r10+8164];
	ld.shared.u32 	%r549, [%r27+4056];
	add.s32 	%r550, %r549, %r548;
	min.s32 	%r551, %r547, %r550;
	st.shared.u32 	[%r13+8112], %r551;
	ld.shared.u32 	%r552, [%r13+8216];
	ld.shared.u32 	%r553, [%r10+8164];
	ld.shared.u32 	%r554, [%r27+4160];
	add.s32 	%r555, %r554, %r553;
	min.s32 	%r556, %r552, %r555;
	st.shared.u32 	[%r13+8216], %r556;
	ld.shared.u32 	%r557, [%r13+8320];
	ld.shared.u32 	%r558, [%r27+4264];
	add.s32 	%r559, %r558, %r553;
	min.s32 	%r560, %r557, %r559;
	st.shared.u32 	[%r13+8320], %r560;
	ld.shared.u32 	%r561, [%r13+16224];
	ld.shared.u32 	%r562, [%r10+16276];
	add.s32 	%r563, %r549, %r562;
	min.s32 	%r564, %r561, %r563;
	st.shared.u32 	[%r13+16224], %r564;
	ld.shared.u32 	%r565, [%r13+16328];
	ld.shared.u32 	%r566, [%r10+16276];
	add.s32 	%r567, %r554, %r566;
	min.s32 	%r568, %r565, %r567;
	st.shared.u32 	[%r13+16328], %r568;
	ld.shared.u32 	%r569, [%r13+16432];
	add.s32 	%r570, %r558, %r566;
	min.s32 	%r571, %r569, %r570;
	st.shared.u32 	[%r13+16432], %r571;
	bar.sync 	0;
	ld.shared.u32 	%r572, [%r13];
	ld.shared.u32 	%r573, [%r10+56];
	ld.shared.u32 	%r574, [%r27+4368];
	add.s32 	%r575, %r574, %r573;
	min.s32 	%r576, %r572, %r575;
	st.shared.u32 	[%r13], %r576;
	ld.shared.u32 	%r577, [%r13+104];
	ld.shared.u32 	%r578, [%r10+56];
	ld.shared.u32 	%r579, [%r27+4472];
	add.s32 	%r580, %r579, %r578;
	min.s32 	%r581, %r577, %r580;
	st.shared.u32 	[%r13+104], %r581;
	ld.shared.u32 	%r582, [%r13+208];
	ld.shared.u32 	%r583, [%r27+4576];
	add.s32 	%r584, %r583, %r578;
	min.s32 	%r585, %r582, %r584;
	st.shared.u32 	[%r13+208], %r585;
	ld.shared.u32 	%r586, [%r13+8112];
	ld.shared.u32 	%r587, [%r10+8168];
	ld.shared.u32 	%r588, [%r27+4368];
	add.s32 	%r589, %r588, %r587;
	min.s32 	%r590, %r586, %r589;
	st.shared.u32 	[%r13+8112], %r590;
	ld.shared.u32 	%r591, [%r13+8216];
	ld.shared.u32 	%r592, [%r10+8168];
	ld.shared.u32 	%r593, [%r27+4472];
	add.s32 	%r594, %r593, %r592;
	min.s32 	%r595, %r591, %r594;
	st.shared.u32 	[%r13+8216], %r595;
	ld.shared.u32 	%r596, [%r13+8320];
	ld.shared.u32 	%r597, [%r27+4576];
	add.s32 	%r598, %r597, %r592;
	min.s32 	%r599, %r596, %r598;
	st.shared.u32 	[%r13+8320], %r599;
	ld.shared.u32 	%r600, [%r13+16224];
	ld.shared.u32 	%r601, [%r10+16280];
	add.s32 	%r602, %r588, %r601;
	min.s32 	%r603, %r600, %r602;
	st.shared.u32 	[%r13+16224], %r603;
	ld.shared.u32 	%r604, [%r13+16328];
	ld.shared.u32 	%r605, [%r10+16280];
	add.s32 	%r606, %r593, %r605;
	min.s32 	%r607, %r604, %r606;
	st.shared.u32 	[%r13+16328], %r607;
	ld.shared.u32 	%r608, [%r13+16432];
	add.s32 	%r609, %r597, %r605;
	min.s32 	%r610, %r608, %r609;
	st.shared.u32 	[%r13+16432], %r610;
	bar.sync 	0;
	ld.shared.u32 	%r611, [%r13];
	ld.shared.u32 	%r612, [%r10+60];
	ld.shared.u32 	%r613, [%r27+4680];
	add.s32 	%r614, %r613, %r612;
	min.s32 	%r615, %r611, %r614;
	st.shared.u32 	[%r13], %r615;
	ld.shared.u32 	%r616, [%r13+104];
	ld.shared.u32 	%r617, [%r10+60];
	ld.shared.u32 	%r618, [%r27+4784];
	add.s32 	%r619, %r618, %r617;
	min.s32 	%r620, %r616, %r619;
	st.shared.u32 	[%r13+104], %r620;
	ld.shared.u32 	%r621, [%r13+208];
	ld.shared.u32 	%r622, [%r27+4888];
	add.s32 	%r623, %r622, %r617;
	min.s32 	%r624, %r621, %r623;
	st.shared.u32 	[%r13+208], %r624;
	ld.shared.u32 	%r625, [%r13+8112];
	ld.shared.u32 	%r626, [%r10+8172];
	ld.shared.u32 	%r627, [%r27+4680];
	add.s32 	%r628, %r627, %r626;
	min.s32 	%r629, %r625, %r628;
	st.shared.u32 	[%r13+8112], %r629;
	ld.shared.u32 	%r630, [%r13+8216];
	ld.shared.u32 	%r631, [%r10+8172];
	ld.shared.u32 	%r632, [%r27+4784];
	add.s32 	%r633, %r632, %r631;
	min.s32 	%r634, %r630, %r633;
	st.shared.u32 	[%r13+8216], %r634;
	ld.shared.u32 	%r635, [%r13+8320];
	ld.shared.u32 	%r636, [%r27+4888];
	add.s32 	%r637, %r636, %r631;
	min.s32 	%r638, %r635, %r637;
	st.shared.u32 	[%r13+8320], %r638;
	ld.shared.u32 	%r639, [%r13+16224];
	ld.shared.u32 	%r640, [%r10+16284];
	add.s32 	%r641, %r627, %r640;
	min.s32 	%r642, %r639, %r641;
	st.shared.u32 	[%r13+16224], %r642;
	ld.shared.u32 	%r643, [%r13+16328];
	ld.shared.u32 	%r644, [%r10+16284];
	add.s32 	%r645, %r632, %r644;
	min.s32 	%r646, %r643, %r645;
	st.shared.u32 	[%r13+16328], %r646;
	ld.shared.u32 	%r647, [%r13+16432];
	add.s32 	%r648, %r636, %r644;
	min.s32 	%r649, %r647, %r648;
	st.shared.u32 	[%r13+16432], %r649;
	bar.sync 	0;
	ld.shared.u32 	%r650, [%r13];
	ld.shared.u32 	%r651, [%r10+64];
	ld.shared.u32 	%r652, [%r27+4992];
	add.s32 	%r653, %r652, %r651;
	min.s32 	%r654, %r650, %r653;
	st.shared.u32 	[%r13], %r654;
	ld.shared.u32 	%r655, [%r13+104];
	ld.shared.u32 	%r656, [%r10+64];
	ld.shared.u32 	%r657, [%r27+5096];
	add.s32 	%r658, %r657, %r656;
	min.s32 	%r659, %r655, %r658;
	st.shared.u32 	[%r13+104], %r659;
	ld.shared.u32 	%r660, [%r13+208];
	ld.shared.u32 	%r661, [%r27+5200];
	add.s32 	%r662, %r661, %r656;
	min.s32 	%r663, %r660, %r662;
	st.shared.u32 	[%r13+208], %r663;
	ld.shared.u32 	%r664, [%r13+8112];
	ld.shared.u32 	%r665, [%r10+8176];
	ld.shared.u32 	%r666, [%r27+4992];
	add.s32 	%r667, %r666, %r665;
	min.s32 	%r668, %r664, %r667;
	st.shared.u32 	[%r13+8112], %r668;
	ld.shared.u32 	%r669, [%r13+8216];
	ld.shared.u32 	%r670, [%r10+8176];
	ld.shared.u32 	%r671, [%r27+5096];
	add.s32 	%r672, %r671, %r670;
	min.s32 	%r673, %r669, %r672;
	st.shared.u32 	[%r13+8216], %r673;
	ld.shared.u32 	%r674, [%r13+8320];
	ld.shared.u32 	%r675, [%r27+5200];
	add.s32 	%r676, %r675, %r670;
	min.s32 	%r677, %r674, %r676;
	st.shared.u32 	[%r13+8320], %r677;
	ld.shared.u32 	%r678, [%r13+16224];
	ld.shared.u32 	%r679, [%r10+16288];
	add.s32 	%r680, %r666, %r679;
	min.s32 	%r681, %r678, %r680;
	st.shared.u32 	[%r13+16224], %r681;
	ld.shared.u32 	%r682, [%r13+16328];
	ld.shared.u32 	%r683, [%r10+16288];
	add.s32 	%r684, %r671, %r683;
	min.s32 	%r685, %r682, %r684;
	st.shared.u32 	[%r13+16328], %r685;
	ld.shared.u32 	%r686, [%r13+16432];
	add.s32 	%r687, %r675, %r683;
	min.s32 	%r688, %r686, %r687;
	st.shared.u32 	[%r13+16432], %r688;
	bar.sync 	0;
	ld.shared.u32 	%r689, [%r13];
	ld.shared.u32 	%r690, [%r10+68];
	ld.shared.u32 	%r691, [%r27+5304];
	add.s32 	%r692, %r691, %r690;
	min.s32 	%r693, %r689, %r692;
	st.shared.u32 	[%r13], %r693;
	ld.shared.u32 	%r694, [%r13+104];
	ld.shared.u32 	%r695, [%r10+68];
	ld.shared.u32 	%r696, [%r27+5408];
	add.s32 	%r697, %r696, %r695;
	min.s32 	%r698, %r694, %r697;
	st.shared.u32 	[%r13+104], %r698;
	ld.shared.u32 	%r699, [%r13+208];
	ld.shared.u32 	%r700, [%r27+5512];
	add.s32 	%r701, %r700, %r695;
	min.s32 	%r702, %r699, %r701;
	st.shared.u32 	[%r13+208], %r702;
	ld.shared.u32 	%r703, [%r13+8112];
	ld.shared.u32 	%r704, [%r10+8180];
	ld.shared.u32 	%r705, [%r27+5304];
	add.s32 	%r706, %r705, %r704;
	min.s32 	%r707, %r703, %r706;
	st.shared.u32 	[%r13+8112], %r707;
	ld.shared.u32 	%r708, [%r13+8216];
	ld.shared.u32 	%r709, [%r10+8180];
	ld.shared.u32 	%r710, [%r27+5408];
	add.s32 	%r711, %r710, %r709;
	min.s32 	%r712, %r708, %r711;
	st.shared.u32 	[%r13+8216], %r712;
	ld.shared.u32 	%r713, [%r13+8320];
	ld.shared.u32 	%r714, [%r27+5512];
	add.s32 	%r715, %r714, %r709;
	min.s32 	%r716, %r713, %r715;
	st.shared.u32 	[%r13+8320], %r716;
	ld.shared.u32 	%r717, [%r13+16224];
	ld.shared.u32 	%r718, [%r10+16292];
	add.s32 	%r719, %r705, %r718;
	min.s32 	%r720, %r717, %r719;
	st.shared.u32 	[%r13+16224], %r720;
	ld.shared.u32 	%r721, [%r13+16328];
	ld.shared.u32 	%r722, [%r10+16292];
	add.s32 	%r723, %r710, %r722;
	min.s32 	%r724, %r721, %r723;
	st.shared.u32 	[%r13+16328], %r724;
	ld.shared.u32 	%r725, [%r13+16432];
	add.s32 	%r726, %r714, %r722;
	min.s32 	%r727, %r725, %r726;
	st.shared.u32 	[%r13+16432], %r727;
	bar.sync 	0;
	ld.shared.u32 	%r728, [%r13];
	ld.shared.u32 	%r729, [%r10+72];
	ld.shared.u32 	%r730, [%r27+5616];
	add.s32 	%r731, %r730, %r729;
	min.s32 	%r732, %r728, %r731;
	st.shared.u32 	[%r13], %r732;
	ld.shared.u32 	%r733, [%r13+104];
	ld.shared.u32 	%r734, [%r10+72];
	ld.shared.u32 	%r735, [%r27+5720];
	add.s32 	%r736, %r735, %r734;
	min.s32 	%r737, %r733, %r736;
	st.shared.u32 	[%r13+104], %r737;
	ld.shared.u32 	%r738, [%r13+208];
	ld.shared.u32 	%r739, [%r27+5824];
	add.s32 	%r740, %r739, %r734;
	min.s32 	%r741, %r738, %r740;
	st.shared.u32 	[%r13+208], %r741;
	ld.shared.u32 	%r742, [%r13+8112];
	ld.shared.u32 	%r743, [%r10+8184];
	ld.shared.u32 	%r744, [%r27+5616];
	add.s32 	%r745, %r744, %r743;
	min.s32 	%r746, %r742, %r745;
	st.shared.u32 	[%r13+8112], %r746;
	ld.shared.u32 	%r747, [%r13+8216];
	ld.shared.u32 	%r748, [%r10+8184];
	ld.shared.u32 	%r749, [%r27+5720];
	add.s32 	%r750, %r749, %r748;
	min.s32 	%r751, %r747, %r750;
	st.shared.u32 	[%r13+8216], %r751;
	ld.shared.u32 	%r752, [%r13+8320];
	ld.shared.u32 	%r753, [%r27+5824];
	add.s32 	%r754, %r753, %r748;
	min.s32 	%r755, %r752, %r754;
	st.shared.u32 	[%r13+8320], %r755;
	ld.shared.u32 	%r756, [%r13+16224];
	ld.shared.u32 	%r757, [%r10+16296];
	add.s32 	%r758, %r744, %r757;
	min.s32 	%r759, %r756, %r758;
	st.shared.u32 	[%r13+16224], %r759;
	ld.shared.u32 	%r760, [%r13+16328];
	ld.shared.u32 	%r761, [%r10+16296];
	add.s32 	%r762, %r749, %r761;
	min.s32 	%r763, %r760, %r762;
	st.shared.u32 	[%r13+16328], %r763;
	ld.shared.u32 	%r764, [%r13+16432];
	add.s32 	%r765, %r753, %r761;
	min.s32 	%r766, %r764, %r765;
	st.shared.u32 	[%r13+16432], %r766;
	bar.sync 	0;
	ld.shared.u32 	%r767, [%r13];
	ld.shared.u32 	%r768, [%r10+76];
	ld.shared.u32 	%r769, [%r27+5928];
	add.s32 	%r770, %r769, %r768;
	min.s32 	%r771, %r767, %r770;
	st.shared.u32 	[%r13], %r771;
	ld.shared.u32 	%r772, [%r13+104];
	ld.shared.u32 	%r773, [%r10+76];
	ld.shared.u32 	%r774, [%r27+6032];
	add.s32 	%r775, %r774, %r773;
	min.s32 	%r776, %r772, %r775;
	st.shared.u32 	[%r13+104], %r776;
	ld.shared.u32 	%r777, [%r13+208];
	ld.shared.u32 	%r778, [%r27+6136];
	add.s32 	%r779, %r778, %r773;
	min.s32 	%r780, %r777, %r779;
	st.shared.u32 	[%r13+208], %r780;
	ld.shared.u32 	%r781, [%r13+8112];
	ld.shared.u32 	%r782, [%r10+8188];
	ld.shared.u32 	%r783, [%r27+5928];
	add.s32 	%r784, %r783, %r782;
	min.s32 	%r785, %r781, %r784;
	st.shared.u32 	[%r13+8112], %r785;
	ld.shared.u32 	%r786, [%r13+8216];
	ld.shared.u32 	%r787, [%r10+8188];
	ld.shared.u32 	%r788, [%r27+6032];
	add.s32 	%r789, %r788, %r787;
	min.s32 	%r790, %r786, %r789;
	st.shared.u32 	[%r13+8216], %r790;
	ld.shared.u32 	%r791, [%r13+8320];
	ld.shared.u32 	%r792, [%r27+6136];
	add.s32 	%r793, %r792, %r787;
	min.s32 	%r794, %r791, %r793;
	st.shared.u32 	[%r13+8320], %r794;
	ld.shared.u32 	%r795, [%r13+16224];
	ld.shared.u32 	%r796, [%r10+16300];
	add.s32 	%r797, %r783, %r796;
	min.s32 	%r798, %r795, %r797;
	st.shared.u32 	[%r13+16224], %r798;
	ld.shared.u32 	%r799, [%r13+16328];
	ld.shared.u32 	%r800, [%r10+16300];
	add.s32 	%r801, %r788, %r800;
	min.s32 	%r802, %r799, %r801;
	st.shared.u32 	[%r13+16328], %r802;
	ld.shared.u32 	%r803, [%r13+16432];
	add.s32 	%r804, %r792, %r800;
	min.s32 	%r805, %r803, %r804;
	st.shared.u32 	[%r13+16432], %r805;
	bar.sync 	0;
	ld.shared.u32 	%r806, [%r13];
	ld.shared.u32 	%r807, [%r10+80];
	ld.shared.u32 	%r808, [%r27+6240];
	add.s32 	%r809, %r808, %r807;
	min.s32 	%r810, %r806, %r809;
	st.shared.u32 	[%r13], %r810;
	ld.shared.u32 	%r811, [%r13+104];
	ld.shared.u32 	%r812, [%r10+80];
	ld.shared.u32 	%r813, [%r27+6344];
	add.s32 	%r814, %r813, %r812;
	min.s32 	%r815, %r811, %r814;
	st.shared.u32 	[%r13+104], %r815;
	ld.shared.u32 	%r816, [%r13+208];
	ld.shared.u32 	%r817, [%r27+6448];
	add.s32 	%r818, %r817, %r812;
	min.s32 	%r819, %r816, %r818;
	st.shared.u32 	[%r13+208], %r819;
	ld.shared.u32 	%r820, [%r13+8112];
	ld.shared.u32 	%r821, [%r10+8192];
	ld.shared.u32 	%r822, [%r27+6240];
	add.s32 	%r823, %r822, %r821;
	min.s32 	%r824, %r820, %r823;
	st.shared.u32 	[%r13+8112], %r824;
	ld.shared.u32 	%r825, [%r13+8216];
	ld.shared.u32 	%r826, [%r10+8192];
	ld.shared.u32 	%r827, [%r27+6344];
	add.s32 	%r828, %r827, %r826;
	min.s32 	%r829, %r825, %r828;
	st.shared.u32 	[%r13+8216], %r829;
	ld.shared.u32 	%r830, [%r13+8320];
	ld.shared.u32 	%r831, [%r27+6448];
	add.s32 	%r832, %r831, %r826;
	min.s32 	%r833, %r830, %r832;
	st.shared.u32 	[%r13+8320], %r833;
	ld.shared.u32 	%r834, [%r13+16224];
	ld.shared.u32 	%r835, [%r10+16304];
	add.s32 	%r836, %r822, %r835;
	min.s32 	%r837, %r834, %r836;
	st.shared.u32 	[%r13+16224], %r837;
	ld.shared.u32 	%r838, [%r13+16328];
	ld.shared.u32 	%r839, [%r10+16304];
	add.s32 	%r840, %r827, %r839;
	min.s32 	%r841, %r838, %r840;
	st.shared.u32 	[%r13+16328], %r841;
	ld.shared.u32 	%r842, [%r13+16432];
	add.s32 	%r843, %r831, %r839;
	min.s32 	%r844, %r842, %r843;
	st.shared.u32 	[%r13+16432], %r844;
	bar.sync 	0;
	ld.shared.u32 	%r845, [%r13];
	ld.shared.u32 	%r846, [%r10+84];
	ld.shared.u32 	%r847, [%r27+6552];
	add.s32 	%r848, %r847, %r846;
	min.s32 	%r849, %r845, %r848;
	st.shared.u32 	[%r13], %r849;
	ld.shared.u32 	%r850, [%r13+104];
	ld.shared.u32 	%r851, [%r10+84];
	ld.shared.u32 	%r852, [%r27+6656];
	add.s32 	%r853, %r852, %r851;
	min.s32 	%r854, %r850, %r853;
	st.shared.u32 	[%r13+104], %r854;
	ld.shared.u32 	%r855, [%r13+208];
	ld.shared.u32 	%r856, [%r27+6760];
	add.s32 	%r857, %r856, %r851;
	min.s32 	%r858, %r855, %r857;
	st.shared.u32 	[%r13+208], %r858;
	ld.shared.u32 	%r859, [%r13+8112];
	ld.shared.u32 	%r860, [%r10+8196];
	ld.shared.u32 	%r861, [%r27+6552];
	add.s32 	%r862, %r861, %r860;
	min.s32 	%r863, %r859, %r862;
	st.shared.u32 	[%r13+8112], %r863;
	ld.shared.u32 	%r864, [%r13+8216];
	ld.shared.u32 	%r865, [%r10+8196];
	ld.shared.u32 	%r866, [%r27+6656];
	add.s32 	%r867, %r866, %r865;
	min.s32 	%r868, %r864, %r867;
	st.shared.u32 	[%r13+8216], %r868;
	ld.shared.u32 	%r869, [%r13+8320];
	ld.shared.u32 	%r870, [%r27+6760];
	add.s32 	%r871, %r870, %r865;
	min.s32 	%r872, %r869, %r871;
	st.shared.u32 	[%r13+8320], %r872;
	ld.shared.u32 	%r873, [%r13+16224];
	ld.shared.u32 	%r874, [%r10+16308];
	add.s32 	%r875, %r861, %r874;
	min.s32 	%r876, %r873, %r875;
	st.shared.u32 	[%r13+16224], %r876;
	ld.shared.u32 	%r877, [%r13+16328];
	ld.shared.u32 	%r878, [%r10+16308];
	add.s32 	%r879, %r866, %r878;
	min.s32 	%r880, %r877, %r879;
	st.shared.u32 	[%r13+16328], %r880;
	ld.shared.u32 	%r881, [%r13+16432];
	add.s32 	%r882, %r870, %r878;
	min.s32 	%r883, %r881, %r882;
	st.shared.u32 	[%r13+16432], %r883;
	bar.sync 	0;
	ld.shared.u32 	%r884, [%r13];
	ld.shared.u32 	%r885, [%r10+88];
	ld.shared.u32 	%r886, [%r27+6864];
	add.s32 	%r887, %r886, %r885;
	min.s32 	%r888, %r884, %r887;
	st.shared.u32 	[%r13], %r888;
	ld.shared.u32 	%r889, [%r13+104];
	ld.shared.u32 	%r890, [%r10+88];
	ld.shared.u32 	%r891, [%r27+6968];
	add.s32 	%r892, %r891, %r890;
	min.s32 	%r893, %r889, %r892;
	st.shared.u32 	[%r13+104], %r893;
	ld.shared.u32 	%r894, [%r13+208];
	ld.shared.u32 	%r895, [%r27+7072];
	add.s32 	%r896, %r895, %r890;
	min.s32 	%r897, %r894, %r896;
	st.shared.u32 	[%r13+208], %r897;
	ld.shared.u32 	%r898, [%r13+8112];
	ld.shared.u32 	%r899, [%r10+8200];
	ld.shared.u32 	%r900, [%r27+6864];
	add.s32 	%r901, %r900, %r899;
	min.s32 	%r902, %r898, %r901;
	st.shared.u32 	[%r13+8112], %r902;
	ld.shared.u32 	%r903, [%r13+8216];
	ld.shared.u32 	%r904, [%r10+8200];
	ld.shared.u32 	%r905, [%r27+6968];
	add.s32 	%r906, %r905, %r904;
	min.s32 	%r907, %r903, %r906;
	st.shared.u32 	[%r13+8216], %r907;
	ld.shared.u32 	%r908, [%r13+8320];
	ld.shared.u32 	%r909, [%r27+7072];
	add.s32 	%r910, %r909, %r904;
	min.s32 	%r911, %r908, %r910;
	st.shared.u32 	[%r13+8320], %r911;
	ld.shared.u32 	%r912, [%r13+16224];
	ld.shared.u32 	%r913, [%r10+16312];
	add.s32 	%r914, %r900, %r913;
	min.s32 	%r915, %r912, %r914;
	st.shared.u32 	[%r13+16224], %r915;
	ld.shared.u32 	%r916, [%r13+16328];
	ld.shared.u32 	%r917, [%r10+16312];
	add.s32 	%r918, %r905, %r917;
	min.s32 	%r919, %r916, %r918;
	st.shared.u32 	[%r13+16328], %r919;
	ld.shared.u32 	%r920, [%r13+16432];
	add.s32 	%r921, %r909, %r917;
	min.s32 	%r922, %r920, %r921;
	st.shared.u32 	[%r13+16432], %r922;
	bar.sync 	0;
	ld.shared.u32 	%r923, [%r13];
	ld.shared.u32 	%r924, [%r10+92];
	ld.shared.u32 	%r925, [%r27+7176];
	add.s32 	%r926, %r925, %r924;
	min.s32 	%r927, %r923, %r926;
	st.shared.u32 	[%r13], %r927;
	ld.shared.u32 	%r928, [%r13+104];
	ld.shared.u32 	%r929, [%r10+92];
	ld.shared.u32 	%r930, [%r27+7280];
	add.s32 	%r931, %r930, %r929;
	min.s32 	%r932, %r928, %r931;
	st.shared.u32 	[%r13+104], %r932;
	ld.shared.u32 	%r933, [%r13+208];
	ld.shared.u32 	%r934, [%r27+7384];
	add.s32 	%r935, %r934, %r929;
	min.s32 	%r936, %r933, %r935;
	st.shared.u32 	[%r13+208], %r936;
	ld.shared.u32 	%r937, [%r13+8112];
	ld.shared.u32 	%r938, [%r10+8204];
	ld.shared.u32 	%r939, [%r27+7176];
	add.s32 	%r940, %r939, %r938;
	min.s32 	%r941, %r937, %r940;
	st.shared.u32 	[%r13+8112], %r941;
	ld.shared.u32 	%r942, [%r13+8216];
	ld.shared.u32 	%r943, [%r10+8204];
	ld.shared.u32 	%r944, [%r27+7280];
	add.s32 	%r945, %r944, %r943;
	min.s32 	%r946, %r942, %r945;
	st.shared.u32 	[%r13+8216], %r946;
	ld.shared.u32 	%r947, [%r13+8320];
	ld.shared.u32 	%r948, [%r27+7384];
	add.s32 	%r949, %r948, %r943;
	min.s32 	%r950, %r947, %r949;
	st.shared.u32 	[%r13+8320], %r950;
	ld.shared.u32 	%r951, [%r13+16224];
	ld.shared.u32 	%r952, [%r10+16316];
	add.s32 	%r953, %r939, %r952;
	min.s32 	%r954, %r951, %r953;
	st.shared.u32 	[%r13+16224], %r954;
	ld.shared.u32 	%r955, [%r13+16328];
	ld.shared.u32 	%r956, [%r10+16316];
	add.s32 	%r957, %r944, %r956;
	min.s32 	%r958, %r955, %r957;
	st.shared.u32 	[%r13+16328], %r958;
	ld.shared.u32 	%r959, [%r13+16432];
	add.s32 	%r960, %r948, %r956;
	min.s32 	%r961, %r959, %r960;
	st.shared.u32 	[%r13+16432], %r961;
	bar.sync 	0;
	ld.shared.u32 	%r962, [%r13];
	ld.shared.u32 	%r963, [%r10+96];
	ld.shared.u32 	%r964, [%r27+7488];
	add.s32 	%r965, %r964, %r963;
	min.s32 	%r966, %r962, %r965;
	st.shared.u32 	[%r13], %r966;
	ld.shared.u32 	%r967, [%r13+104];
	ld.shared.u32 	%r968, [%r10+96];
	ld.shared.u32 	%r969, [%r27+7592];
	add.s32 	%r970, %r969, %r968;
	min.s32 	%r971, %r967, %r970;
	st.shared.u32 	[%r13+104], %r971;
	ld.shared.u32 	%r972, [%r13+208];
	ld.shared.u32 	%r973, [%r27+7696];
	add.s32 	%r974, %r973, %r968;
	min.s32 	%r975, %r972, %r974;
	st.shared.u32 	[%r13+208], %r975;
	ld.shared.u32 	%r976, [%r13+8112];
	ld.shared.u32 	%r977, [%r10+8208];
	ld.shared.u32 	%r978, [%r27+7488];
	add.s32 	%r979, %r978, %r977;
	min.s32 	%r980, %r976, %r979;
	st.shared.u32 	[%r13+8112], %r980;
	ld.shared.u32 	%r981, [%r13+8216];
	ld.shared.u32 	%r982, [%r10+8208];
	ld.shared.u32 	%r983, [%r27+7592];
	add.s32 	%r984, %r983, %r982;
	min.s32 	%r985, %r981, %r984;
	st.shared.u32 	[%r13+8216], %r985;
	ld.shared.u32 	%r986, [%r13+8320];
	ld.shared.u32 	%r987, [%r27+7696];
	add.s32 	%r988, %r987, %r982;
	min.s32 	%r989, %r986, %r988;
	st.shared.u32 	[%r13+8320], %r989;
	ld.shared.u32 	%r990, [%r13+16224];
	ld.shared.u32 	%r991, [%r10+16320];
	add.s32 	%r992, %r978, %r991;
	min.s32 	%r993, %r990, %r992;
	st.shared.u32 	[%r13+16224], %r993;
	ld.shared.u32 	%r994, [%r13+16328];
	ld.shared.u32 	%r995, [%r10+16320];
	add.s32 	%r996, %r983, %r995;
	min.s32 	%r997, %r994, %r996;
	st.shared.u32 	[%r13+16328], %r997;
	ld.shared.u32 	%r998, [%r13+16432];
	add.s32 	%r999, %r987, %r995;
	min.s32 	%r1000, %r998, %r999;
	st.shared.u32 	[%r13+16432], %r1000;
	bar.sync 	0;
	ld.shared.u32 	%r1001, [%r13];
	ld.shared.u32 	%r1002, [%r10+100];
	ld.shared.u32 	%r1003, [%r27+7800];
	add.s32 	%r1004, %r1003, %r1002;
	min.s32 	%r1005, %r1001, %r1004;
	st.shared.u32 	[%r13], %r1005;
	ld.shared.u32 	%r1006, [%r13+104];
	ld.shared.u32 	%r1007, [%r10+100];
	ld.shared.u32 	%r1008, [%r27+7904];
	add.s32 	%r1009, %r1008, %r1007;
	min.s32 	%r1010, %r1006, %r1009;
	st.shared.u32 	[%r13+104], %r1010;
	ld.shared.u32 	%r1011, [%r13+208];
	ld.shared.u32 	%r1012, [%r27+8008];
	add.s32 	%r1013, %r1012, %r1007;
	min.s32 	%r1014, %r1011, %r1013;
	st.shared.u32 	[%r13+208], %r1014;
	ld.shared.u32 	%r1015, [%r13+8112];
	ld.shared.u32 	%r1016, [%r10+8212];
	ld.shared.u32 	%r1017, [%r27+7800];
	add.s32 	%r1018, %r1017, %r1016;
	min.s32 	%r1019, %r1015, %r1018;
	st.shared.u32 	[%r13+8112], %r1019;
	ld.shared.u32 	%r1020, [%r13+8216];
	ld.shared.u32 	%r1021, [%r10+8212];
	ld.shared.u32 	%r1022, [%r27+7904];
	add.s32 	%r1023, %r1022, %r1021;
	min.s32 	%r1024, %r1020, %r1023;
	st.shared.u32 	[%r13+8216], %r1024;
	ld.shared.u32 	%r1025, [%r13+8320];
	ld.shared.u32 	%r1026, [%r27+8008];
	add.s32 	%r1027, %r1026, %r1021;
	min.s32 	%r1028, %r1025, %r1027;
	st.shared.u32 	[%r13+8320], %r1028;
	ld.shared.u32 	%r1029, [%r13+16224];
	ld.shared.u32 	%r1030, [%r10+16324];
	add.s32 	%r1031, %r1017, %r1030;
	min.s32 	%r1032, %r1029, %r1031;
	st.shared.u32 	[%r13+16224], %r1032;
	ld.shared.u32 	%r1033, [%r13+16328];
	ld.shared.u32 	%r1034, [%r10+16324];
	add.s32 	%r1035, %r1022, %r1034;
	min.s32 	%r1036, %r1033, %r1035;
	st.shared.u32 	[%r13+16328], %r1036;
	ld.shared.u32 	%r1037, [%r13+16432];
	add.s32 	%r1038, %r1026, %r1034;
	min.s32 	%r1039, %r1037, %r1038;
	st.shared.u32 	[%r13+16432], %r1039;
	bar.sync 	0;
	ld.shared.u32 	%r1040, [%r13];
	ld.shared.u32 	%r1041, [%r10+104];
	ld.shared.u32 	%r1042, [%r27+8112];
	add.s32 	%r1043, %r1042, %r1041;
	min.s32 	%r1044, %r1040, %r1043;
	st.shared.u32 	[%r13], %r1044;
	ld.shared.u32 	%r1045, [%r13+104];
	ld.shared.u32 	%r1046, [%r10+104];
	ld.shared.u32 	%r1047, [%r27+8216];
	add.s32 	%r1048, %r1047, %r1046;
	min.s32 	%r1049, %r1045, %r1048;
	st.shared.u32 	[%r13+104], %r1049;
	ld.shared.u32 	%r1050, [%r13+208];
	ld.shared.u32 	%r1051, [%r10+104];
	ld.shared.u32 	%r1052, [%r27+8320];
	add.s32 	%r1053, %r1052, %r1051;
	min.s32 	%r1054, %r1050, %r1053;
	st.shared.u32 	[%r13+208], %r1054;
	ld.shared.u32 	%r1055, [%r13+8112];
	ld.shared.u32 	%r1056, [%r10+8216];
	ld.shared.u32 	%r1057, [%r27+8112];
	add.s32 	%r1058, %r1057, %r1056;
	min.s32 	%r1059, %r1055, %r1058;
	st.shared.u32 	[%r13+8112], %r1059;
	ld.shared.u32 	%r1060, [%r13+8216];
	ld.shared.u32 	%r1061, [%r10+8216];
	ld.shared.u32 	%r1062, [%r27+8216];
	add.s32 	%r1063, %r1062, %r1061;
	min.s32 	%r1064, %r1060, %r1063;
	st.shared.u32 	[%r13+8216], %r1064;
	ld.shared.u32 	%r1065, [%r13+8320];
	ld.shared.u32 	%r1066, [%r10+8216];
	ld.shared.u32 	%r1067, [%r27+8320];
	add.s32 	%r1068, %r1067, %r1066;
	min.s32 	%r1069, %r1065, %r1068;
	st.shared.u32 	[%r13+8320], %r1069;
	ld.shared.u32 	%r1070, [%r13+16224];
	ld.shared.u32 	%r1071, [%r10+16328];
	ld.shared.u32 	%r1072, [%r27+8112];
	add.s32 	%r1073, %r1072, %r1071;
	min.s32 	%r1074, %r1070, %r1073;
	st.shared.u32 	[%r13+16224], %r1074;
	ld.shared.u32 	%r1075, [%r13+16328];
	ld.shared.u32 	%r1076, [%r10+16328];
	ld.shared.u32 	%r1077, [%r27+8216];
	add.s32 	%r1078, %r1077, %r1076;
	min.s32 	%r1079, %r1075, %r1078;
	st.shared.u32 	[%r13+16328], %r1079;
	ld.shared.u32 	%r1080, [%r13+16432];
	ld.shared.u32 	%r1081, [%r10+16328];
	ld.shared.u32 	%r1082, [%r27+8320];
	add.s32 	%r1083, %r1082, %r1081;
	min.s32 	%r1084, %r1080, %r1083;
	st.shared.u32 	[%r13+16432], %r1084;
	bar.sync 	0;
	ld.shared.u32 	%r1085, [%r13];
	ld.shared.u32 	%r1086, [%r10+108];
	ld.shared.u32 	%r1087, [%r27+8424];
	add.s32 	%r1088, %r1087, %r1086;
	min.s32 	%r1089, %r1085, %r1088;
	st.shared.u32 	[%r13], %r1089;
	ld.shared.u32 	%r1090, [%r13+104];
	ld.shared.u32 	%r1091, [%r10+108];
	ld.shared.u32 	%r1092, [%r27+8528];
	add.s32 	%r1093, %r1092, %r1091;
	min.s32 	%r1094, %r1090, %r1093;
	st.shared.u32 	[%r13+104], %r1094;
	ld.shared.u32 	%r1095, [%r13+208];
	ld.shared.u32 	%r1096, [%r10+108];
	ld.shared.u32 	%r1097, [%r27+8632];
	add.s32 	%r1098, %r1097, %r1096;
	min.s32 	%r1099, %r1095, %r1098;
	st.shared.u32 	[%r13+208], %r1099;
	ld.shared.u32 	%r1100, [%r13+8112];
	ld.shared.u32 	%r1101, [%r10+8220];
	ld.shared.u32 	%r1102, [%r27+8424];
	add.s32 	%r1103, %r1102, %r1101;
	min.s32 	%r1104, %r1100, %r1103;
	st.shared.u32 	[%r13+8112], %r1104;
	ld.shared.u32 	%r1105, [%r13+8216];
	ld.shared.u32 	%r1106, [%r10+8220];
	ld.shared.u32 	%r1107, [%r27+8528];
	add.s32 	%r1108, %r1107, %r1106;
	min.s32 	%r1109, %r1105, %r1108;
	st.shared.u32 	[%r13+8216], %r1109;
	ld.shared.u32 	%r1110, [%r13+8320];
	ld.shared.u32 	%r1111, [%r10+8220];
	ld.shared.u32 	%r1112, [%r27+8632];
	add.s32 	%r1113, %r1112, %r1111;
	min.s32 	%r1114, %r1110, %r1113;
	st.shared.u32 	[%r13+8320], %r1114;
	ld.shared.u32 	%r1115, [%r13+16224];
	ld.shared.u32 	%r1116, [%r10+16332];
	ld.shared.u32 	%r1117, [%r27+8424];
	add.s32 	%r1118, %r1117, %r1116;
	min.s32 	%r1119, %r1115, %r1118;
	st.shared.u32 	[%r13+16224], %r1119;
	ld.shared.u32 	%r1120, [%r13+16328];
	ld.shared.u32 	%r1121, [%r10+16332];
	ld.shared.u32 	%r1122, [%r27+8528];
	add.s32 	%r1123, %r1122, %r1121;
	min.s32 	%r1124, %r1120, %r1123;
	st.shared.u32 	[%r13+16328], %r1124;
	ld.shared.u32 	%r1125, [%r13+16432];
	ld.shared.u32 	%r1126, [%r10+16332];
	ld.shared.u32 	%r1127, [%r27+8632];
	add.s32 	%r1128, %r1127, %r1126;
	min.s32 	%r1129, %r1125, %r1128;
	st.shared.u32 	[%r13+16432], %r1129;
	bar.sync 	0;
	ld.shared.u32 	%r1130, [%r13];
	ld.shared.u32 	%r1131, [%r10+112];
	ld.shared.u32 	%r1132, [%r27+8736];
	add.s32 	%r1133, %r1132, %r1131;
	min.s32 	%r1134, %r1130, %r1133;
	st.shared.u32 	[%r13], %r1134;
	ld.shared.u32 	%r1135, [%r13+104];
	ld.shared.u32 	%r1136, [%r10+112];
	ld.shared.u32 	%r1137, [%r27+8840];
	add.s32 	%r1138, %r1137, %r1136;
	min.s32 	%r1139, %r1135, %r1138;
	st.shared.u32 	[%r13+104], %r1139;
	ld.shared.u32 	%r1140, [%r13+208];
	ld.shared.u32 	%r1141, [%r10+112];
	ld.shared.u32 	%r1142, [%r27+8944];
	add.s32 	%r1143, %r1142, %r1141;
	min.s32 	%r1144, %r1140, %r1143;
	st.shared.u32 	[%r13+208], %r1144;
	ld.shared.u32 	%r1145, [%r13+8112];
	ld.shared.u32 	%r1146, [%r10+8224];
	ld.shared.u32 	%r1147, [%r27+8736];
	add.s32 	%r1148, %r1147, %r1146;
	min.s32 	%r1149, %r1145, %r1148;
	st.shared.u32 	[%r13+8112], %r1149;
	ld.shared.u32 	%r1150, [%r13+8216];
	ld.shared.u32 	%r1151, [%r10+8224];
	ld.shared.u32 	%r1152, [%r27+8840];
	add.s32 	%r1153, %r1152, %r1151;
	min.s32 	%r1154, %r1150, %r1153;
	st.shared.u32 	[%r13+8216], %r1154;
	ld.shared.u32 	%r1155, [%r13+8320];
	ld.shared.u32 	%r1156, [%r10+8224];
	ld.shared.u32 	%r1157, [%r27+8944];
	add.s32 	%r1158, %r1157, %r1156;
	min.s32 	%r1159, %r1155, %r1158;
	st.shared.u32 	[%r13+8320], %r1159;
	ld.shared.u32 	%r1160, [%r13+16224];
	ld.shared.u32 	%r1161, [%r10+16336];
	ld.shared.u32 	%r1162, [%r27+8736];
	add.s32 	%r1163, %r1162, %r1161;
	min.s32 	%r1164, %r1160, %r1163;
	st.shared.u32 	[%r13+16224], %r1164;
	ld.shared.u32 	%r1165, [%r13+16328];
	ld.shared.u32 	%r1166, [%r10+16336];
	ld.shared.u32 	%r1167, [%r27+8840];
	add.s32 	%r1168, %r1167, %r1166;
	min.s32 	%r1169, %r1165, %r1168;
	st.shared.u32 	[%r13+16328], %r1169;
	ld.shared.u32 	%r1170, [%r13+16432];
	ld.shared.u32 	%r1171, [%r10+16336];
	ld.shared.u32 	%r1172, [%r27+8944];
	add.s32 	%r1173, %r1172, %r1171;
	min.s32 	%r1174, %r1170, %r1173;
	st.shared.u32 	[%r13+16432], %r1174;
	bar.sync 	0;
	ld.shared.u32 	%r1175, [%r13];
	ld.shared.u32 	%r1176, [%r10+116];
	ld.shared.u32 	%r1177, [%r27+9048];
	add.s32 	%r1178, %r1177, %r1176;
	min.s32 	%r1179, %r1175, %r1178;
	st.shared.u32 	[%r13], %r1179;
	ld.shared.u32 	%r1180, [%r13+104];
	ld.shared.u32 	%r1181, [%r10+116];
	ld.shared.u32 	%r1182, [%r27+9152];
	add.s32 	%r1183, %r1182, %r1181;
	min.s32 	%r1184, %r1180, %r1183;
	st.shared.u32 	[%r13+104], %r1184;
	ld.shared.u32 	%r1185, [%r13+208];
	ld.shared.u32 	%r1186, [%r10+116];
	ld.shared.u32 	%r1187, [%r27+9256];
	add.s32 	%r1188, %r1187, %r1186;
	min.s32 	%r1189, %r1185, %r1188;
	st.shared.u32 	[%r13+208], %r1189;
	ld.shared.u32 	%r1190, [%r13+8112];
	ld.shared.u32 	%r1191, [%r10+8228];
	ld.shared.u32 	%r1192, [%r27+9048];
	add.s32 	%r1193, %r1192, %r1191;
	min.s32 	%r1194, %r1190, %r1193;
	st.shared.u32 	[%r13+8112], %r1194;
	ld.shared.u32 	%r1195, [%r13+8216];
	ld.shared.u32 	%r1196, [%r10+8228];
	ld.shared.u32 	%r1197, [%r27+9152];
	add.s32 	%r1198, %r1197, %r1196;
	min.s32 	%r1199, %r1195, %r1198;
	st.shared.u32 	[%r13+8216], %r1199;
	ld.shared.u32 	%r1200, [%r13+8320];
	ld.shared.u32 	%r1201, [%r10+8228];
	ld.shared.u32 	%r1202, [%r27+9256];
	add.s32 	%r1203, %r1202, %r1201;
	min.s32 	%r1204, %r1200, %r1203;
	st.shared.u32 	[%r13+8320], %r1204;
	ld.shared.u32 	%r1205, [%r13+16224];
	ld.shared.u32 	%r1206, [%r10+16340];
	ld.shared.u32 	%r1207, [%r27+9048];
	add.s32 	%r1208, %r1207, %r1206;
	min.s32 	%r1209, %r1205, %r1208;
	st.shared.u32 	[%r13+16224], %r1209;
	ld.shared.u32 	%r1210, [%r13+16328];
	ld.shared.u32 	%r1211, [%r10+16340];
	ld.shared.u32 	%r1212, [%r27+9152];
	add.s32 	%r1213, %r1212, %r1211;
	min.s32 	%r1214, %r1210, %r1213;
	st.shared.u32 	[%r13+16328], %r1214;
	ld.shared.u32 	%r1215, [%r13+16432];
	ld.shared.u32 	%r1216, [%r10+16340];
	ld.shared.u32 	%r1217, [%r27+9256];
	add.s32 	%r1218, %r1217, %r1216;
	min.s32 	%r1219, %r1215, %r1218;
	st.shared.u32 	[%r13+16432], %r1219;
	bar.sync 	0;
	ld.shared.u32 	%r1220, [%r13];
	ld.shared.u32 	%r1221, [%r10+120];
	ld.shared.u32 	%r1222, [%r27+9360];
	add.s32 	%r1223, %r1222, %r1221;
	min.s32 	%r1224, %r1220, %r1223;
	st.shared.u32 	[%r13], %r1224;
	ld.shared.u32 	%r1225, [%r13+104];
	ld.shared.u32 	%r1226, [%r10+120];
	ld.shared.u32 	%r1227, [%r27+9464];
	add.s32 	%r1228, %r1227, %r1226;
	min.s32 	%r1229, %r1225, %r1228;
	st.shared.u32 	[%r13+104], %r1229;
	ld.shared.u32 	%r1230, [%r13+208];
	ld.shared.u32 	%r1231, [%r10+120];
	ld.shared.u32 	%r1232, [%r27+9568];
	add.s32 	%r1233, %r1232, %r1231;
	min.s32 	%r1234, %r1230, %r1233;
	st.shared.u32 	[%r13+208], %r1234;
	ld.shared.u32 	%r1235, [%r13+8112];
	ld.shared.u32 	%r1236, [%r10+8232];
	ld.shared.u32 	%r1237, [%r27+9360];
	add.s32 	%r1238, %r1237, %r1236;
	min.s32 	%r1239, %r1235, %r1238;
	st.shared.u32 	[%r13+8112], %r1239;
	ld.shared.u32 	%r1240, [%r13+8216];
	ld.shared.u32 	%r1241, [%r10+8232];
	ld.shared.u32 	%r1242, [%r27+9464];
	add.s32 	%r1243, %r1242, %r1241;
	min.s32 	%r1244, %r1240, %r1243;
	st.shared.u32 	[%r13+8216], %r1244;
	ld.shared.u32 	%r1245, [%r13+8320];
	ld.shared.u32 	%r1246, [%r10+8232];
	ld.shared.u32 	%r1247, [%r27+9568];
	add.s32 	%r1248, %r1247, %r1246;
	min.s32 	%r1249, %r1245, %r1248;
	st.shared.u32 	[%r13+8320], %r1249;
	ld.shared.u32 	%r1250, [%r13+16224];
	ld.shared.u32 	%r1251, [%r10+16344];
	ld.shared.u32 	%r1252, [%r27+9360];
	add.s32 	%r1253, %r1252, %r1251;
	min.s32 	%r1254, %r1250, %r1253;
	st.shared.u32 	[%r13+16224], %r1254;
	ld.shared.u32 	%r1255, [%r13+16328];
	ld.shared.u32 	%r1256, [%r10+16344];
	ld.shared.u32 	%r1257, [%r27+9464];
	add.s32 	%r1258, %r1257, %r1256;
	min.s32 	%r1259, %r1255, %r1258;
	st.shared.u32 	[%r13+16328], %r1259;
	ld.shared.u32 	%r1260, [%r13+16432];
	ld.shared.u32 	%r1261, [%r10+16344];
	ld.shared.u32 	%r1262, [%r27+9568];
	add.s32 	%r1263, %r1262, %r1261;
	min.s32 	%r1264, %r1260, %r1263;
	st.shared.u32 	[%r13+16432], %r1264;
	bar.sync 	0;
	ld.shared.u32 	%r1265, [%r13];
	ld.shared.u32 	%r1266, [%r10+124];
	ld.shared.u32 	%r1267, [%r27+9672];
	add.s32 	%r1268, %r1267, %r1266;
	min.s32 	%r1269, %r1265, %r1268;
	st.shared.u32 	[%r13], %r1269;
	ld.shared.u32 	%r1270, [%r13+104];
	ld.shared.u32 	%r1271, [%r10+124];
	ld.shared.u32 	%r1272, [%r27+9776];
	add.s32 	%r1273, %r1272, %r1271;
	min.s32 	%r1274, %r1270, %r1273;
	st.shared.u32 	[%r13+104], %r1274;
	ld.shared.u32 	%r1275, [%r13+208];
	ld.shared.u32 	%r1276, [%r10+124];
	ld.shared.u32 	%r1277, [%r27+9880];
	add.s32 	%r1278, %r1277, %r1276;
	min.s32 	%r1279, %r1275, %r1278;
	st.shared.u32 	[%r13+208], %r1279;
	ld.shared.u32 	%r1280, [%r13+8112];
	ld.shared.u32 	%r1281, [%r10+8236];
	ld.shared.u32 	%r1282, [%r27+9672];
	add.s32 	%r1283, %r1282, %r1281;
	min.s32 	%r1284, %r1280, %r1283;
	st.shared.u32 	[%r13+8112], %r1284;
	ld.shared.u32 	%r1285, [%r13+8216];
	ld.shared.u32 	%r1286, [%r10+8236];
	ld.shared.u32 	%r1287, [%r27+9776];
	add.s32 	%r1288, %r1287, %r1286;
	min.s32 	%r1289, %r1285, %r1288;
	st.shared.u32 	[%r13+8216], %r1289;
	ld.shared.u32 	%r1290, [%r13+8320];
	ld.shared.u32 	%r1291, [%r10+8236];
	ld.shared.u32 	%r1292, [%r27+9880];
	add.s32 	%r1293, %r1292, %r1291;
	min.s32 	%r1294, %r1290, %r1293;
	st.shared.u32 	[%r13+8320], %r1294;
	ld.shared.u32 	%r1295, [%r13+16224];
	ld.shared.u32 	%r1296, [%r10+16348];
	ld.shared.u32 	%r1297, [%r27+9672];
	add.s32 	%r1298, %r1297, %r1296;
	min.s32 	%r1299, %r1295, %r1298;
	st.shared.u32 	[%r13+16224], %r1299;
	ld.shared.u32 	%r1300, [%r13+16328];
	ld.shared.u32 	%r1301, [%r10+16348];
	ld.shared.u32 	%r1302, [%r27+9776];
	add.s32 	%r1303, %r1302, %r1301;
	min.s32 	%r1304, %r1300, %r1303;
	st.shared.u32 	[%r13+16328], %r1304;
	ld.shared.u32 	%r1305, [%r13+16432];
	ld.shared.u32 	%r1306, [%r10+16348];
	ld.shared.u32 	%r1307, [%r27+9880];
	add.s32 	%r1308, %r1307, %r1306;
	min.s32 	%r1309, %r1305, %r1308;
	st.shared.u32 	[%r13+16432], %r1309;
	bar.sync 	0;
	ld.shared.u32 	%r1310, [%r13];
	ld.shared.u32 	%r1311, [%r10+128];
	ld.shared.u32 	%r1312, [%r27+9984];
	add.s32 	%r1313, %r1312, %r1311;
	min.s32 	%r1314, %r1310, %r1313;
	st.shared.u32 	[%r13], %r1314;
	ld.shared.u32 	%r1315, [%r13+104];
	ld.shared.u32 	%r1316, [%r10+128];
	ld.shared.u32 	%r1317, [%r27+10088];
	add.s32 	%r1318, %r1317, %r1316;
	min.s32 	%r1319, %r1315, %r1318;
	st.shared.u32 	[%r13+104], %r1319;
	ld.shared.u32 	%r1320, [%r13+208];
	ld.shared.u32 	%r1321, [%r10+128];
	ld.shared.u32 	%r1322, [%r27+10192];
	add.s32 	%r1323, %r1322, %r1321;
	min.s32 	%r1324, %r1320, %r1323;
	st.shared.u32 	[%r13+208], %r1324;
	ld.shared.u32 	%r1325, [%r13+8112];
	ld.shared.u32 	%r1326, [%r10+8240];
	ld.shared.u32 	%r1327, [%r27+9984];
	add.s32 	%r1328, %r1327, %r1326;
	min.s32 	%r1329, %r1325, %r1328;
	st.shared.u32 	[%r13+8112], %r1329;
	ld.shared.u32 	%r1330, [%r13+8216];
	ld.shared.u32 	%r1331, [%r10+8240];
	ld.shared.u32 	%r1332, [%r27+10088];
	add.s32 	%r1333, %r1332, %r1331;
	min.s32 	%r1334, %r1330, %r1333;
	st.shared.u32 	[%r13+8216], %r1334;
	ld.shared.u32 	%r1335, [%r13+8320];
	ld.shared.u32 	%r1336, [%r10+8240];
	ld.shared.u32 	%r1337, [%r27+10192];
	add.s32 	%r1338, %r1337, %r1336;
	min.s32 	%r1339, %r1335, %r1338;
	st.shared.u32 	[%r13+8320], %r1339;
	ld.shared.u32 	%r1340, [%r13+16224];
	ld.shared.u32 	%r1341, [%r10+16352];
	ld.shared.u32 	%r1342, [%r27+9984];
	add.s32 	%r1343, %r1342, %r1341;
	min.s32 	%r1344, %r1340, %r1343;
	st.shared.u32 	[%r13+16224], %r1344;
	ld.shared.u32 	%r1345, [%r13+16328];
	ld.shared.u32 	%r1346, [%r10+16352];
	ld.shared.u32 	%r1347, [%r27+10088];
	add.s32 	%r1348, %r1347, %r1346;
	min.s32 	%r1349, %r1345, %r1348;
	st.shared.u32 	[%r13+16328], %r1349;
	ld.shared.u32 	%r1350, [%r13+16432];
	ld.shared.u32 	%r1351, [%r10+16352];
	ld.shared.u32 	%r1352, [%r27+10192];
	add.s32 	%r1353, %r1352, %r1351;
	min.s32 	%r1354, %r1350, %r1353;
	st.shared.u32 	[%r13+16432], %r1354;
	bar.sync 	0;
	ld.shared.u32 	%r1355, [%r13];
	ld.shared.u32 	%r1356, [%r10+132];
	ld.shared.u32 	%r1357, [%r27+10296];
	add.s32 	%r1358, %r1357, %r1356;
	min.s32 	%r1359, %r1355, %r1358;
	st.shared.u32 	[%r13], %r1359;
	ld.shared.u32 	%r1360, [%r13+104];
	ld.shared.u32 	%r1361, [%r10+132];
	ld.shared.u32 	%r1362, [%r27+10400];
	add.s32 	%r1363, %r1362, %r1361;
	min.s32 	%r1364, %r1360, %r1363;
	st.shared.u32 	[%r13+104], %r1364;
	ld.shared.u32 	%r1365, [%r13+208];
	ld.shared.u32 	%r1366, [%r10+132];
	ld.shared.u32 	%r1367, [%r27+10504];
	add.s32 	%r1368, %r1367, %r1366;
	min.s32 	%r1369, %r1365, %r1368;
	st.shared.u32 	[%r13+208], %r1369;
	ld.shared.u32 	%r1370, [%r13+8112];
	ld.shared.u32 	%r1371, [%r10+8244];
	ld.shared.u32 	%r1372, [%r27+10296];
	add.s32 	%r1373, %r1372, %r1371;
	min.s32 	%r1374, %r1370, %r1373;
	st.shared.u32 	[%r13+8112], %r1374;
	ld.shared.u32 	%r1375, [%r13+8216];
	ld.shared.u32 	%r1376, [%r10+8244];
	ld.shared.u32 	%r1377, [%r27+10400];
	add.s32 	%r1378, %r1377, %r1376;
	min.s32 	%r1379, %r1375, %r1378;
	st.shared.u32 	[%r13+8216], %r1379;
	ld.shared.u32 	%r1380, [%r13+8320];
	ld.shared.u32 	%r1381, [%r10+8244];
	ld.shared.u32 	%r1382, [%r27+10504];
	add.s32 	%r1383, %r1382, %r1381;
	min.s32 	%r1384, %r1380, %r1383;
	st.shared.u32 	[%r13+8320], %r1384;
	ld.shared.u32 	%r1385, [%r13+16224];
	ld.shared.u32 	%r1386, [%r10+16356];
	ld.shared.u32 	%r1387, [%r27+10296];
	add.s32 	%r1388, %r1387, %r1386;
	min.s32 	%r1389, %r1385, %r1388;
	st.shared.u32 	[%r13+16224], %r1389;
	ld.shared.u32 	%r1390, [%r13+16328];
	ld.shared.u32 	%r1391, [%r10+16356];
	ld.shared.u32 	%r1392, [%r27+10400];
	add.s32 	%r1393, %r1392, %r1391;
	min.s32 	%r1394, %r1390, %r1393;
	st.shared.u32 	[%r13+16328], %r1394;
	ld.shared.u32 	%r1395, [%r13+16432];
	ld.shared.u32 	%r1396, [%r10+16356];
	ld.shared.u32 	%r1397, [%r27+10504];
	add.s32 	%r1398, %r1397, %r1396;
	min.s32 	%r1399, %r1395, %r1398;
	st.shared.u32 	[%r13+16432], %r1399;
	bar.sync 	0;
	ld.shared.u32 	%r1400, [%r13];
	ld.shared.u32 	%r1401, [%r10+136];
	ld.shared.u32 	%r1402, [%r27+10608];
	add.s32 	%r1403, %r1402, %r1401;
	min.s32 	%r1404, %r1400, %r1403;
	st.shared.u32 	[%r13], %r1404;
	ld.shared.u32 	%r1405, [%r13+104];
	ld.shared.u32 	%r1406, [%r10+136];
	ld.shared.u32 	%r1407, [%r27+10712];
	add.s32 	%r1408, %r1407, %r1406;
	min.s32 	%r1409, %r1405, %r1408;
	st.shared.u32 	[%r13+104], %r1409;
	ld.shared.u32 	%r1410, [%r13+208];
	ld.shared.u32 	%r1411, [%r10+136];
	ld.shared.u32 	%r1412, [%r27+10816];
	add.s32 	%r1413, %r1412, %r1411;
	min.s32 	%r1414, %r1410, %r1413;
	st.shared.u32 	[%r13+208], %r1414;
	ld.shared.u32 	%r1415, [%r13+8112];
	ld.shared.u32 	%r1416, [%r10+8248];
	ld.shared.u32 	%r1417, [%r27+10608];
	add.s32 	%r1418, %r1417, %r1416;
	min.s32 	%r1419, %r1415, %r1418;
	st.shared.u32 	[%r13+8112], %r1419;
	ld.shared.u32 	%r1420, [%r13+8216];
	ld.shared.u32 	%r1421, [%r10+8248];
	ld.shared.u32 	%r1422, [%r27+10712];
	add.s32 	%r1423, %r1422, %r1421;
	min.s32 	%r1424, %r1420, %r1423;
	st.shared.u32 	[%r13+8216], %r1424;
	ld.shared.u32 	%r1425, [%r13+8320];
	ld.shared.u32 	%r1426, [%r10+8248];
	ld.shared.u32 	%r1427, [%r27+10816];
	add.s32 	%r1428, %r1427, %r1426;
	min.s32 	%r1429, %r1425, %r1428;
	st.shared.u32 	[%r13+8320], %r1429;
	ld.shared.u32 	%r1430, [%r13+16224];
	ld.shared.u32 	%r1431, [%r10+16360];
	ld.shared.u32 	%r1432, [%r27+10608];
	add.s32 	%r1433, %r1432, %r1431;
	min.s32 	%r1434, %r1430, %r1433;
	st.shared.u32 	[%r13+16224], %r1434;
	ld.shared.u32 	%r1435, [%r13+16328];
	ld.shared.u32 	%r1436, [%r10+16360];
	ld.shared.u32 	%r1437, [%r27+10712];
	add.s32 	%r1438, %r1437, %r1436;
	min.s32 	%r1439, %r1435, %r1438;
	st.shared.u32 	[%r13+16328], %r1439;
	ld.shared.u32 	%r1440, [%r13+16432];
	ld.shared.u32 	%r1441, [%r10+16360];
	ld.shared.u32 	%r1442, [%r27+10816];
	add.s32 	%r1443, %r1442, %r1441;
	min.s32 	%r1444, %r1440, %r1443;
	st.shared.u32 	[%r13+16432], %r1444;
	bar.sync 	0;
	ld.shared.u32 	%r1445, [%r13];
	ld.shared.u32 	%r1446, [%r10+140];
	ld.shared.u32 	%r1447, [%r27+10920];
	add.s32 	%r1448, %r1447, %r1446;
	min.s32 	%r1449, %r1445, %r1448;
	st.shared.u32 	[%r13], %r1449;
	ld.shared.u32 	%r1450, [%r13+104];
	ld.shared.u32 	%r1451, [%r10+140];
	ld.shared.u32 	%r1452, [%r27+11024];
	add.s32 	%r1453, %r1452, %r1451;
	min.s32 	%r1454, %r1450, %r1453;
	st.shared.u32 	[%r13+104], %r1454;
	ld.shared.u32 	%r1455, [%r13+208];
	ld.shared.u32 	%r1456, [%r10+140];
	ld.shared.u32 	%r1457, [%r27+11128];
	add.s32 	%r1458, %r1457, %r1456;
	min.s32 	%r1459, %r1455, %r1458;
	st.shared.u32 	[%r13+208], %r1459;
	ld.shared.u32 	%r1460, [%r13+8112];
	ld.shared.u32 	%r1461, [%r10+8252];
	ld.shared.u32 	%r1462, [%r27+10920];
	add.s32 	%r1463, %r1462, %r1461;
	min.s32 	%r1464, %r1460, %r1463;
	st.shared.u32 	[%r13+8112], %r1464;
	ld.shared.u32 	%r1465, [%r13+8216];
	ld.shared.u32 	%r1466, [%r10+8252];
	ld.shared.u32 	%r1467, [%r27+11024];
	add.s32 	%r1468, %r1467, %r1466;
	min.s32 	%r1469, %r1465, %r1468;
	st.shared.u32 	[%r13+8216], %r1469;
	ld.shared.u32 	%r1470, [%r13+8320];
	ld.shared.u32 	%r1471, [%r10+8252];
	ld.shared.u32 	%r1472, [%r27+11128];
	add.s32 	%r1473, %r1472, %r1471;
	min.s32 	%r1474, %r1470, %r1473;
	st.shared.u32 	[%r13+8320], %r1474;
	ld.shared.u32 	%r1475, [%r13+16224];
	ld.shared.u32 	%r1476, [%r10+16364];
	ld.shared.u32 	%r1477, [%r27+10920];
	add.s32 	%r1478, %r1477, %r1476;
	min.s32 	%r1479, %r1475, %r1478;
	st.shared.u32 	[%r13+16224], %r1479;
	ld.shared.u32 	%r1480, [%r13+16328];
	ld.shared.u32 	%r1481, [%r10+16364];
	ld.shared.u32 	%r1482, [%r27+11024];
	add.s32 	%r1483, %r1482, %r1481;
	min.s32 	%r1484, %r1480, %r1483;
	st.shared.u32 	[%r13+16328], %r1484;
	ld.shared.u32 	%r1485, [%r13+16432];
	ld.shared.u32 	%r1486, [%r10+16364];
	ld.shared.u32 	%r1487, [%r27+11128];
	add.s32 	%r1488, %r1487, %r1486;
	min.s32 	%r1489, %r1485, %r1488;
	st.shared.u32 	[%r13+16432], %r1489;
	bar.sync 	0;
	ld.shared.u32 	%r1490, [%r13];
	ld.shared.u32 	%r1491, [%r10+144];
	ld.shared.u32 	%r1492, [%r27+11232];
	add.s32 	%r1493, %r1492, %r1491;
	min.s32 	%r1494, %r1490, %r1493;
	st.shared.u32 	[%r13], %r1494;
	ld.shared.u32 	%r1495, [%r13+104];
	ld.shared.u32 	%r1496, [%r10+144];
	ld.shared.u32 	%r1497, [%r27+11336];
	add.s32 	%r1498, %r1497, %r1496;
	min.s32 	%r1499, %r1495, %r1498;
	st.shared.u32 	[%r13+104], %r1499;
	ld.shared.u32 	%r1500, [%r13+208];
	ld.shared.u32 	%r1501, [%r10+144];
	ld.shared.u32 	%r1502, [%r27+11440];
	add.s32 	%r1503, %r1502, %r1501;
	min.s32 	%r1504, %r1500, %r1503;
	st.shared.u32 	[%r13+208], %r1504;
	ld.shared.u32 	%r1505, [%r13+8112];
	ld.shared.u32 	%r1506, [%r10+8256];
	ld.shared.u32 	%r1507, [%r27+11232];
	add.s32 	%r1508, %r1507, %r1506;
	min.s32 	%r1509, %r1505, %r1508;
	st.shared.u32 	[%r13+8112], %r1509;
	ld.shared.u32 	%r1510, [%r13+8216];
	ld.shared.u32 	%r1511, [%r10+8256];
	ld.shared.u32 	%r1512, [%r27+11336];
	add.s32 	%r1513, %r1512, %r1511;
	min.s32 	%r1514, %r1510, %r1513;
	st.shared.u32 	[%r13+8216], %r1514;
	ld.shared.u32 	%r1515, [%r13+8320];
	ld.shared.u32 	%r1516, [%r10+8256];
	ld.shared.u32 	%r1517, [%r27+11440];
	add.s32 	%r1518, %r1517, %r1516;
	min.s32 	%r1519, %r1515, %r1518;
	st.shared.u32 	[%r13+8320], %r1519;
	ld.shared.u32 	%r1520, [%r13+16224];
	ld.shared.u32 	%r1521, [%r10+16368];
	ld.shared.u32 	%r1522, [%r27+11232];
	add.s32 	%r1523, %r1522, %r1521;
	min.s32 	%r1524, %r1520, %r1523;
	st.shared.u32 	[%r13+16224], %r1524;
	ld.shared.u32 	%r1525, [%r13+16328];
	ld.shared.u32 	%r1526, [%r10+16368];
	ld.shared.u32 	%r1527, [%r27+11336];
	add.s32 	%r1528, %r1527, %r1526;
	min.s32 	%r1529, %r1525, %r1528;
	st.shared.u32 	[%r13+16328], %r1529;
	ld.shared.u32 	%r1530, [%r13+16432];
	ld.shared.u32 	%r1531, [%r10+16368];
	ld.shared.u32 	%r1532, [%r27+11440];
	add.s32 	%r1533, %r1532, %r1531;
	min.s32 	%r1534, %r1530, %r1533;
	st.shared.u32 	[%r13+16432], %r1534;
	bar.sync 	0;
	ld.shared.u32 	%r1535, [%r13];
	ld.shared.u32 	%r1536, [%r10+148];
	ld.shared.u32 	%r1537, [%r27+11544];
	add.s32 	%r1538, %r1537, %r1536;
	min.s32 	%r1539, %r1535, %r1538;
	st.shared.u32 	[%r13], %r1539;
	ld.shared.u32 	%r1540, [%r13+104];
	ld.shared.u32 	%r1541, [%r10+148];
	ld.shared.u32 	%r1542, [%r27+11648];
	add.s32 	%r1543, %r1542, %r1541;
	min.s32 	%r1544, %r1540, %r1543;
	st.shared.u32 	[%r13+104], %r1544;
	ld.shared.u32 	%r1545, [%r13+208];
	ld.shared.u32 	%r1546, [%r10+148];
	ld.shared.u32 	%r1547, [%r27+11752];
	add.s32 	%r1548, %r1547, %r1546;
	min.s32 	%r1549, %r1545, %r1548;
	st.shared.u32 	[%r13+208], %r1549;
	ld.shared.u32 	%r1550, [%r13+8112];
	ld.shared.u32 	%r1551, [%r10+8260];
	ld.shared.u32 	%r1552, [%r27+11544];
	add.s32 	%r1553, %r1552, %r1551;
	min.s32 	%r1554, %r1550, %r1553;
	st.shared.u32 	[%r13+8112], %r1554;
	ld.shared.u32 	%r1555, [%r13+8216];
	ld.shared.u32 	%r1556, [%r10+8260];
	ld.shared.u32 	%r1557, [%r27+11648];
	add.s32 	%r1558, %r1557, %r1556;
	min.s32 	%r1559, %r1555, %r1558;
	st.shared.u32 	[%r13+8216], %r1559;
	ld.shared.u32 	%r1560, [%r13+8320];
	ld.shared.u32 	%r1561, [%r10+8260];
	ld.shared.u32 	%r1562, [%r27+11752];
	add.s32 	%r1563, %r1562, %r1561;
	min.s32 	%r1564, %r1560, %r1563;
	st.shared.u32 	[%r13+8320], %r1564;
	ld.shared.u32 	%r1565, [%r13+16224];
	ld.shared.u32 	%r1566, [%r10+16372];
	ld.shared.u32 	%r1567, [%r27+11544];
	add.s32 	%r1568, %r1567, %r1566;
	min.s32 	%r1569, %r1565, %r1568;
	st.shared.u32 	[%r13+16224], %r1569;
	ld.shared.u32 	%r1570, [%r13+16328];
	ld.shared.u32 	%r1571, [%r10+16372];
	ld.shared.u32 	%r1572, [%r27+11648];
	add.s32 	%r1573, %r1572, %r1571;
	min.s32 	%r1574, %r1570, %r1573;
	st.shared.u32 	[%r13+16328], %r1574;
	ld.shared.u32 	%r1575, [%r13+16432];
	ld.shared.u32 	%r1576, [%r10+16372];
	ld.shared.u32 	%r1577, [%r27+11752];
	add.s32 	%r1578, %r1577, %r1576;
	min.s32 	%r1579, %r1575, %r1578;
	st.shared.u32 	[%r13+16432], %r1579;
	bar.sync 	0;
	ld.shared.u32 	%r1580, [%r13];
	ld.shared.u32 	%r1581, [%r10+152];
	ld.shared.u32 	%r1582, [%r27+11856];
	add.s32 	%r1583, %r1582, %r1581;
	min.s32 	%r1584, %r1580, %r1583;
	st.shared.u32 	[%r13], %r1584;
	ld.shared.u32 	%r1585, [%r13+104];
	ld.shared.u32 	%r1586, [%r10+152];
	ld.shared.u32 	%r1587, [%r27+11960];
	add.s32 	%r1588, %r1587, %r1586;
	min.s32 	%r1589, %r1585, %r1588;
	st.shared.u32 	[%r13+104], %r1589;
	ld.shared.u32 	%r1590, [%r13+208];
	ld.shared.u32 	%r1591, [%r10+152];
	ld.shared.u32 	%r1592, [%r27+12064];
	add.s32 	%r1593, %r1592, %r1591;
	min.s32 	%r1594, %r1590, %r1593;
	st.shared.u32 	[%r13+208], %r1594;
	ld.shared.u32 	%r1595, [%r13+8112];
	ld.shared.u32 	%r1596, [%r10+8264];
	ld.shared.u32 	%r1597, [%r27+11856];
	add.s32 	%r1598, %r1597, %r1596;
	min.s32 	%r1599, %r1595, %r1598;
	st.shared.u32 	[%r13+8112], %r1599;
	ld.shared.u32 	%r1600, [%r13+8216];
	ld.shared.u32 	%r1601, [%r10+8264];
	ld.shared.u32 	%r1602, [%r27+11960];
	add.s32 	%r1603, %r1602, %r1601;
	min.s32 	%r1604, %r1600, %r1603;
	st.shared.u32 	[%r13+8216], %r1604;
	ld.shared.u32 	%r1605, [%r13+8320];
	ld.shared.u32 	%r1606, [%r10+8264];
	ld.shared.u32 	%r1607, [%r27+12064];
	add.s32 	%r1608, %r1607, %r1606;
	min.s32 	%r1609, %r1605, %r1608;
	st.shared.u32 	[%r13+8320], %r1609;
	ld.shared.u32 	%r1610, [%r13+16224];
	ld.shared.u32 	%r1611, [%r10+16376];
	ld.shared.u32 	%r1612, [%r27+11856];
	add.s32 	%r1613, %r1612, %r1611;
	min.s32 	%r1614, %r1610, %r1613;
	st.shared.u32 	[%r13+16224], %r1614;
	ld.shared.u32 	%r1615, [%r13+16328];
	ld.shared.u32 	%r1616, [%r10+16376];
	ld.shared.u32 	%r1617, [%r27+11960];
	add.s32 	%r1618, %r1617, %r1616;
	min.s32 	%r1619, %r1615, %r1618;
	st.shared.u32 	[%r13+16328], %r1619;
	ld.shared.u32 	%r1620, [%r13+16432];
	ld.shared.u32 	%r1621, [%r10+16376];
	ld.shared.u32 	%r1622, [%r27+12064];
	add.s32 	%r1623, %r1622, %r1621;
	min.s32 	%r1624, %r1620, %r1623;
	st.shared.u32 	[%r13+16432], %r1624;
	bar.sync 	0;
	ld.shared.u32 	%r1625, [%r13];
	ld.shared.u32 	%r1626, [%r10+156];
	ld.shared.u32 	%r1627, [%r27+12168];
	add.s32 	%r1628, %r1627, %r1626;
	min.s32 	%r1629, %r1625, %r1628;
	st.shared.u32 	[%r13], %r1629;
	ld.shared.u32 	%r1630, [%r13+104];
	ld.shared.u32 	%r1631, [%r10+156];
	ld.shared.u32 	%r1632, [%r27+12272];
	add.s32 	%r1633, %r1632, %r1631;
	min.s32 	%r1634, %r1630, %r1633;
	st.shared.u32 	[%r13+104], %r1634;
	ld.shared.u32 	%r1635, [%r13+208];
	ld.shared.u32 	%r1636, [%r10+156];
	ld.shared.u32 	%r1637, [%r27+12376];
	add.s32 	%r1638, %r1637, %r1636;
	min.s32 	%r1639, %r1635, %r1638;
	st.shared.u32 	[%r13+208], %r1639;
	ld.shared.u32 	%r1640, [%r13+8112];
	ld.shared.u32 	%r1641, [%r10+8268];
	ld.shared.u32 	%r1642, [%r27+12168];
	add.s32 	%r1643, %r1642, %r1641;
	min.s32 	%r1644, %r1640, %r1643;
	st.shared.u32 	[%r13+8112], %r1644;
	ld.shared.u32 	%r1645, [%r13+8216];
	ld.shared.u32 	%r1646, [%r10+8268];
	ld.shared.u32 	%r1647, [%r27+12272];
	add.s32 	%r1648, %r1647, %r1646;
	min.s32 	%r1649, %r1645, %r1648;
	st.shared.u32 	[%r13+8216], %r1649;
	ld.shared.u32 	%r1650, [%r13+8320];
	ld.shared.u32 	%r1651, [%r10+8268];
	ld.shared.u32 	%r1652, [%r27+12376];
	add.s32 	%r1653, %r1652, %r1651;
	min.s32 	%r1654, %r1650, %r1653;
	st.shared.u32 	[%r13+8320], %r1654;
	ld.shared.u32 	%r1655, [%r13+16224];
	ld.shared.u32 	%r1656, [%r10+16380];
	ld.shared.u32 	%r1657, [%r27+12168];
	add.s32 	%r1658, %r1657, %r1656;
	min.s32 	%r1659, %r1655, %r1658;
	st.shared.u32 	[%r13+16224], %r1659;
	ld.shared.u32 	%r1660, [%r13+16328];
	ld.shared.u32 	%r1661, [%r10+16380];
	ld.shared.u32 	%r1662, [%r27+12272];
	add.s32 	%r1663, %r1662, %r1661;
	min.s32 	%r1664, %r1660, %r1663;
	st.shared.u32 	[%r13+16328], %r1664;
	ld.shared.u32 	%r1665, [%r13+16432];
	ld.shared.u32 	%r1666, [%r10+16380];
	ld.shared.u32 	%r1667, [%r27+12376];
	add.s32 	%r1668, %r1667, %r1666;
	min.s32 	%r1669, %r1665, %r1668;
	st.shared.u32 	[%r13+16432], %r1669;
	bar.sync 	0;
	ld.shared.u32 	%r1670, [%r13];
	ld.shared.u32 	%r1671, [%r10+160];
	ld.shared.u32 	%r1672, [%r27+12480];
	add.s32 	%r1673, %r1672, %r1671;
	min.s32 	%r1674, %r1670, %r1673;
	st.shared.u32 	[%r13], %r1674;
	ld.shared.u32 	%r1675, [%r13+104];
	ld.shared.u32 	%r1676, [%r10+160];
	ld.shared.u32 	%r1677, [%r27+12584];
	add.s32 	%r1678, %r1677, %r1676;
	min.s32 	%r1679, %r1675, %r1678;
	st.shared.u32 	[%r13+104], %r1679;
	ld.shared.u32 	%r1680, [%r13+208];
	ld.shared.u32 	%r1681, [%r10+160];
	ld.shared.u32 	%r1682, [%r27+12688];
	add.s32 	%r1683, %r1682, %r1681;
	min.s32 	%r1684, %r1680, %r1683;
	st.shared.u32 	[%r13+208], %r1684;
	ld.shared.u32 	%r1685, [%r13+8112];
	ld.shared.u32 	%r1686, [%r10+8272];
	ld.shared.u32 	%r1687, [%r27+12480];
	add.s32 	%r1688, %r1687, %r1686;
	min.s32 	%r1689, %r1685, %r1688;
	st.shared.u32 	[%r13+8112], %r1689;
	ld.shared.u32 	%r1690, [%r13+8216];
	ld.shared.u32 	%r1691, [%r10+8272];
	ld.shared.u32 	%r1692, [%r27+12584];
	add.s32 	%r1693, %r1692, %r1691;
	min.s32 	%r1694, %r1690, %r1693;
	st.shared.u32 	[%r13+8216], %r1694;
	ld.shared.u32 	%r1695, [%r13+8320];
	ld.shared.u32 	%r1696, [%r10+8272];
	ld.shared.u32 	%r1697, [%r27+12688];
	add.s32 	%r1698, %r1697, %r1696;
	min.s32 	%r1699, %r1695, %r1698;
	st.shared.u32 	[%r13+8320], %r1699;
	ld.shared.u32 	%r1700, [%r13+16224];
	ld.shared.u32 	%r1701, [%r10+16384];
	ld.shared.u32 	%r1702, [%r27+12480];
	add.s32 	%r1703, %r1702, %r1701;
	min.s32 	%r1704, %r1700, %r1703;
	st.shared.u32 	[%r13+16224], %r1704;
	ld.shared.u32 	%r1705, [%r13+16328];
	ld.shared.u32 	%r1706, [%r10+16384];
	ld.shared.u32 	%r1707, [%r27+12584];
	add.s32 	%r1708, %r1707, %r1706;
	min.s32 	%r1709, %r1705, %r1708;
	st.shared.u32 	[%r13+16328], %r1709;
	ld.shared.u32 	%r1710, [%r13+16432];
	ld.shared.u32 	%r1711, [%r10+16384];
	ld.shared.u32 	%r1712, [%r27+12688];
	add.s32 	%r1713, %r1712, %r1711;
	min.s32 	%r1714, %r1710, %r1713;
	st.shared.u32 	[%r13+16432], %r1714;
	bar.sync 	0;
	ld.shared.u32 	%r1715, [%r13];
	ld.shared.u32 	%r1716, [%r10+164];
	ld.shared.u32 	%r1717, [%r27+12792];
	add.s32 	%r1718, %r1717, %r1716;
	min.s32 	%r1719, %r1715, %r1718;
	st.shared.u32 	[%r13], %r1719;
	ld.shared.u32 	%r1720, [%r13+104];
	ld.shared.u32 	%r1721, [%r10+164];
	ld.shared.u32 	%r1722, [%r27+12896];
	add.s32 	%r1723, %r1722, %r1721;
	min.s32 	%r1724, %r1720, %r1723;
	st.shared.u32 	[%r13+104], %r1724;
	ld.shared.u32 	%r1725, [%r13+208];
	ld.shared.u32 	%r1726, [%r10+164];
	ld.shared.u32 	%r1727, [%r27+13000];
	add.s32 	%r1728, %r1727, %r1726;
	min.s32 	%r1729, %r1725, %r1728;
	st.shared.u32 	[%r13+208], %r1729;
	ld.shared.u32 	%r1730, [%r13+8112];
	ld.shared.u32 	%r1731, [%r10+8276];
	ld.shared.u32 	%r1732, [%r27+12792];
	add.s32 	%r1733, %r1732, %r1731;
	min.s32 	%r1734, %r1730, %r1733;
	st.shared.u32 	[%r13+8112], %r1734;
	ld.shared.u32 	%r1735, [%r13+8216];
	ld.shared.u32 	%r1736, [%r10+8276];
	ld.shared.u32 	%r1737, [%r27+12896];
	add.s32 	%r1738, %r1737, %r1736;
	min.s32 	%r1739, %r1735, %r1738;
	st.shared.u32 	[%r13+8216], %r1739;
	ld.shared.u32 	%r1740, [%r13+8320];
	ld.shared.u32 	%r1741, [%r10+8276];
	ld.shared.u32 	%r1742, [%r27+13000];
	add.s32 	%r1743, %r1742, %r1741;
	min.s32 	%r1744, %r1740, %r1743;
	st.shared.u32 	[%r13+8320], %r1744;
	ld.shared.u32 	%r1745, [%r13+16224];
	ld.shared.u32 	%r1746, [%r10+16388];
	ld.shared.u32 	%r1747, [%r27+12792];
	add.s32 	%r1748, %r1747, %r1746;
	min.s32 	%r1749, %r1745, %r1748;
	st.shared.u32 	[%r13+16224], %r1749;
	ld.shared.u32 	%r1750, [%r13+16328];
	ld.shared.u32 	%r1751, [%r10+16388];
	ld.shared.u32 	%r1752, [%r27+12896];
	add.s32 	%r1753, %r1752, %r1751;
	min.s32 	%r1754, %r1750, %r1753;
	st.shared.u32 	[%r13+16328], %r1754;
	ld.shared.u32 	%r1755, [%r13+16432];
	ld.shared.u32 	%r1756, [%r10+16388];
	ld.shared.u32 	%r1757, [%r27+13000];
	add.s32 	%r1758, %r1757, %r1756;
	min.s32 	%r1759, %r1755, %r1758;
	st.shared.u32 	[%r13+16432], %r1759;
	bar.sync 	0;
	ld.shared.u32 	%r1760, [%r13];
	ld.shared.u32 	%r1761, [%r10+168];
	ld.shared.u32 	%r1762, [%r27+13104];
	add.s32 	%r1763, %r1762, %r1761;
	min.s32 	%r1764, %r1760, %r1763;
	st.shared.u32 	[%r13], %r1764;
	ld.shared.u32 	%r1765, [%r13+104];
	ld.shared.u32 	%r1766, [%r10+168];
	ld.shared.u32 	%r1767, [%r27+13208];
	add.s32 	%r1768, %r1767, %r1766;
	min.s32 	%r1769, %r1765, %r1768;
	st.shared.u32 	[%r13+104], %r1769;
	ld.shared.u32 	%r1770, [%r13+208];
	ld.shared.u32 	%r1771, [%r10+168];
	ld.shared.u32 	%r1772, [%r27+13312];
	add.s32 	%r1773, %r1772, %r1771;
	min.s32 	%r1774, %r1770, %r1773;
	st.shared.u32 	[%r13+208], %r1774;
	ld.shared.u32 	%r1775, [%r13+8112];
	ld.shared.u32 	%r1776, [%r10+8280];
	ld.shared.u32 	%r1777, [%r27+13104];
	add.s32 	%r1778, %r1777, %r1776;
	min.s32 	%r1779, %r1775, %r1778;
	st.shared.u32 	[%r13+8112], %r1779;
	ld.shared.u32 	%r1780, [%r13+8216];
	ld.shared.u32 	%r1781, [%r10+8280];
	ld.shared.u32 	%r1782, [%r27+13208];
	add.s32 	%r1783, %r1782, %r1781;
	min.s32 	%r1784, %r1780, %r1783;
	st.shared.u32 	[%r13+8216], %r1784;
	ld.shared.u32 	%r1785, [%r13+8320];
	ld.shared.u32 	%r1786, [%r10+8280];
	ld.shared.u32 	%r1787, [%r27+13312];
	add.s32 	%r1788, %r1787, %r1786;
	min.s32 	%r1789, %r1785, %r1788;
	st.shared.u32 	[%r13+8320], %r1789;
	ld.shared.u32 	%r1790, [%r13+16224];
	ld.shared.u32 	%r1791, [%r10+16392];
	ld.shared.u32 	%r1792, [%r27+13104];
	add.s32 	%r1793, %r1792, %r1791;
	min.s32 	%r1794, %r1790, %r1793;
	st.shared.u32 	[%r13+16224], %r1794;
	ld.shared.u32 	%r1795, [%r13+16328];
	ld.shared.u32 	%r1796, [%r10+16392];
	ld.shared.u32 	%r1797, [%r27+13208];
	add.s32 	%r1798, %r1797, %r1796;
	min.s32 	%r1799, %r1795, %r1798;
	st.shared.u32 	[%r13+16328], %r1799;
	ld.shared.u32 	%r1800, [%r13+16432];
	ld.shared.u32 	%r1801, [%r10+16392];
	ld.shared.u32 	%r1802, [%r27+13312];
	add.s32 	%r1803, %r1802, %r1801;
	min.s32 	%r1804, %r1800, %r1803;
	st.shared.u32 	[%r13+16432], %r1804;
	bar.sync 	0;
	ld.shared.u32 	%r1805, [%r13];
	ld.shared.u32 	%r1806, [%r10+172];
	ld.shared.u32 	%r1807, [%r27+13416];
	add.s32 	%r1808, %r1807, %r1806;
	min.s32 	%r1809, %r1805, %r1808;
	st.shared.u32 	[%r13], %r1809;
	ld.shared.u32 	%r1810, [%r13+104];
	ld.shared.u32 	%r1811, [%r10+172];
	ld.shared.u32 	%r1812, [%r27+13520];
	add.s32 	%r1813, %r1812, %r1811;
	min.s32 	%r1814, %r1810, %r1813;
	st.shared.u32 	[%r13+104], %r1814;
	ld.shared.u32 	%r1815, [%r13+208];
	ld.shared.u32 	%r1816, [%r10+172];
	ld.shared.u32 	%r1817, [%r27+13624];
	add.s32 	%r1818, %r1817, %r1816;
	min.s32 	%r1819, %r1815, %r1818;
	st.shared.u32 	[%r13+208], %r1819;
	ld.shared.u32 	%r1820, [%r13+8112];
	ld.shared.u32 	%r1821, [%r10+8284];
	ld.shared.u32 	%r1822, [%r27+13416];
	add.s32 	%r1823, %r1822, %r1821;
	min.s32 	%r1824, %r1820, %r1823;
	st.shared.u32 	[%r13+8112], %r1824;
	ld.shared.u32 	%r1825, [%r13+8216];
	ld.shared.u32 	%r1826, [%r10+8284];
	ld.shared.u32 	%r1827, [%r27+13520];
	add.s32 	%r1828, %r1827, %r1826;
	min.s32 	%r1829, %r1825, %r1828;
	st.shared.u32 	[%r13+8216], %r1829;
	ld.shared.u32 	%r1830, [%r13+8320];
	ld.shared.u32 	%r1831, [%r10+8284];
	ld.shared.u32 	%r1832, [%r27+13624];
	add.s32 	%r1833, %r1832, %r1831;
	min.s32 	%r1834, %r1830, %r1833;
	st.shared.u32 	[%r13+8320], %r1834;
	ld.shared.u32 	%r1835, [%r13+16224];
	ld.shared.u32 	%r1836, [%r10+16396];
	ld.shared.u32 	%r1837, [%r27+13416];
	add.s32 	%r1838, %r1837, %r1836;
	min.s32 	%r1839, %r1835, %r1838;
	st.shared.u32 	[%r13+16224], %r1839;
	ld.shared.u32 	%r1840, [%r13+16328];
	ld.shared.u32 	%r1841, [%r10+16396];
	ld.shared.u32 	%r1842, [%r27+13520];
	add.s32 	%r1843, %r1842, %r1841;
	min.s32 	%r1844, %r1840, %r1843;
	st.shared.u32 	[%r13+16328], %r1844;
	ld.shared.u32 	%r1845, [%r13+16432];
	ld.shared.u32 	%r1846, [%r10+16396];
	ld.shared.u32 	%r1847, [%r27+13624];
	add.s32 	%r1848, %r1847, %r1846;
	min.s32 	%r1849, %r1845, %r1848;
	st.shared.u32 	[%r13+16432], %r1849;
	bar.sync 	0;
	ld.shared.u32 	%r1850, [%r13];
	ld.shared.u32 	%r1851, [%r10+176];
	ld.shared.u32 	%r1852, [%r27+13728];
	add.s32 	%r1853, %r1852, %r1851;
	min.s32 	%r1854, %r1850, %r1853;
	st.shared.u32 	[%r13], %r1854;
	ld.shared.u32 	%r1855, [%r13+104];
	ld.shared.u32 	%r1856, [%r10+176];
	ld.shared.u32 	%r1857, [%r27+13832];
	add.s32 	%r1858, %r1857, %r1856;
	min.s32 	%r1859, %r1855, %r1858;
	st.shared.u32 	[%r13+104], %r1859;
	ld.shared.u32 	%r1860, [%r13+208];
	ld.shared.u32 	%r1861, [%r10+176];
	ld.shared.u32 	%r1862, [%r27+13936];
	add.s32 	%r1863, %r1862, %r1861;
	min.s32 	%r1864, %r1860, %r1863;
	st.shared.u32 	[%r13+208], %r1864;
	ld.shared.u32 	%r1865, [%r13+8112];
	ld.shared.u32 	%r1866, [%r10+8288];
	ld.shared.u32 	%r1867, [%r27+13728];
	add.s32 	%r1868, %r1867, %r1866;
	min.s32 	%r1869, %r1865, %r1868;
	st.shared.u32 	[%r13+8112], %r1869;
	ld.shared.u32 	%r1870, [%r13+8216];
	ld.shared.u32 	%r1871, [%r10+8288];
	ld.shared.u32 	%r1872, [%r27+13832];
	add.s32 	%r1873, %r1872, %r1871;
	min.s32 	%r1874, %r1870, %r1873;
	st.shared.u32 	[%r13+8216], %r1874;
	ld.shared.u32 	%r1875, [%r13+8320];
	ld.shared.u32 	%r1876, [%r10+8288];
	ld.shared.u32 	%r1877, [%r27+13936];
	add.s32 	%r1878, %r1877, %r1876;
	min.s32 	%r1879, %r1875, %r1878;
	st.shared.u32 	[%r13+8320], %r1879;
	ld.shared.u32 	%r1880, [%r13+16224];
	ld.shared.u32 	%r1881, [%r10+16400];
	ld.shared.u32 	%r1882, [%r27+13728];
	add.s32 	%r1883, %r1882, %r1881;
	min.s32 	%r1884, %r1880, %r1883;
	st.shared.u32 	[%r13+16224], %r1884;
	ld.shared.u32 	%r1885, [%r13+16328];
	ld.shared.u32 	%r1886, [%r10+16400];
	ld.shared.u32 	%r1887, [%r27+13832];
	add.s32 	%r1888, %r1887, %r1886;
	min.s32 	%r1889, %r1885, %r1888;
	st.shared.u32 	[%r13+16328], %r1889;
	ld.shared.u32 	%r1890, [%r13+16432];
	ld.shared.u32 	%r1891, [%r10+16400];
	ld.shared.u32 	%r1892, [%r27+13936];
	add.s32 	%r1893, %r1892, %r1891;
	min.s32 	%r1894, %r1890, %r1893;
	st.shared.u32 	[%r13+16432], %r1894;
	bar.sync 	0;
	ld.shared.u32 	%r1895, [%r13];
	ld.shared.u32 	%r1896, [%r10+180];
	ld.shared.u32 	%r1897, [%r27+14040];
	add.s32 	%r1898, %r1897, %r1896;
	min.s32 	%r1899, %r1895, %r1898;
	st.shared.u32 	[%r13], %r1899;
	ld.shared.u32 	%r1900, [%r13+104];
	ld.shared.u32 	%r1901, [%r10+180];
	ld.shared.u32 	%r1902, [%r27+14144];
	add.s32 	%r1903, %r1902, %r1901;
	min.s32 	%r1904, %r1900, %r1903;
	st.shared.u32 	[%r13+104], %r1904;
	ld.shared.u32 	%r1905, [%r13+208];
	ld.shared.u32 	%r1906, [%r10+180];
	ld.shared.u32 	%r1907, [%r27+14248];
	add.s32 	%r1908, %r1907, %r1906;
	min.s32 	%r1909, %r1905, %r1908;
	st.shared.u32 	[%r13+208], %r1909;
	ld.shared.u32 	%r1910, [%r13+8112];
	ld.shared.u32 	%r1911, [%r10+8292];
	ld.shared.u32 	%r1912, [%r27+14040];
	add.s32 	%r1913, %r1912, %r1911;
	min.s32 	%r1914, %r1910, %r1913;
	st.shared.u32 	[%r13+8112], %r1914;
	ld.shared.u32 	%r1915, [%r13+8216];
	ld.shared.u32 	%r1916, [%r10+8292];
	ld.shared.u32 	%r1917, [%r27+14144];
	add.s32 	%r1918, %r1917, %r1916;
	min.s32 	%r1919, %r1915, %r1918;
	st.shared.u32 	[%r13+8216], %r1919;
	ld.shared.u32 	%r1920, [%r13+8320];
	ld.shared.u32 	%r1921, [%r10+8292];
	ld.shared.u32 	%r1922, [%r27+14248];
	add.s32 	%r1923, %r1922, %r1921;
	min.s32 	%r1924, %r1920, %r1923;
	st.shared.u32 	[%r13+8320], %r1924;
	ld.shared.u32 	%r1925, [%r13+16224];
	ld.shared.u32 	%r1926, [%r10+16404];
	ld.shared.u32 	%r1927, [%r27+14040];
	add.s32 	%r1928, %r1927, %r1926;
	min.s32 	%r1929, %r1925, %r1928;
	st.shared.u32 	[%r13+16224], %r1929;
	ld.shared.u32 	%r1930, [%r13+16328];
	ld.shared.u32 	%r1931, [%r10+16404];
	ld.shared.u32 	%r1932, [%r27+14144];
	add.s32 	%r1933, %r1932, %r1931;
	min.s32 	%r1934, %r1930, %r1933;
	st.shared.u32 	[%r13+16328], %r1934;
	ld.shared.u32 	%r1935, [%r13+16432];
	ld.shared.u32 	%r1936, [%r10+16404];
	ld.shared.u32 	%r1937, [%r27+14248];
	add.s32 	%r1938, %r1937, %r1936;
	min.s32 	%r1939, %r1935, %r1938;
	st.shared.u32 	[%r13+16432], %r1939;
	bar.sync 	0;
	ld.shared.u32 	%r1940, [%r13];
	ld.shared.u32 	%r1941, [%r10+184];
	ld.shared.u32 	%r1942, [%r27+14352];
	add.s32 	%r1943, %r1942, %r1941;
	min.s32 	%r1944, %r1940, %r1943;
	st.shared.u32 	[%r13], %r1944;
	ld.shared.u32 	%r1945, [%r13+104];
	ld.shared.u32 	%r1946, [%r10+184];
	ld.shared.u32 	%r1947, [%r27+14456];
	add.s32 	%r1948, %r1947, %r1946;
	min.s32 	%r1949, %r1945, %r1948;
	st.shared.u32 	[%r13+104], %r1949;
	ld.shared.u32 	%r1950, [%r13+208];
	ld.shared.u32 	%r1951, [%r10+184];
	ld.shared.u32 	%r1952, [%r27+14560];
	add.s32 	%r1953, %r1952, %r1951;
	min.s32 	%r1954, %r1950, %r1953;
	st.shared.u32 	[%r13+208], %r1954;
	ld.shared.u32 	%r1955, [%r13+8112];
	ld.shared.u32 	%r1956, [%r10+8296];
	ld.shared.u32 	%r1957, [%r27+14352];
	add.s32 	%r1958, %r1957, %r1956;
	min.s32 	%r1959, %r1955, %r1958;
	st.shared.u32 	[%r13+8112], %r1959;
	ld.shared.u32 	%r1960, [%r13+8216];
	ld.shared.u32 	%r1961, [%r10+8296];
	ld.shared.u32 	%r1962, [%r27+14456];
	add.s32 	%r1963, %r1962, %r1961;
	min.s32 	%r1964, %r1960, %r1963;
	st.shared.u32 	[%r13+8216], %r1964;
	ld.shared.u32 	%r1965, [%r13+8320];
	ld.shared.u32 	%r1966, [%r10+8296];
	ld.shared.u32 	%r1967, [%r27+14560];
	add.s32 	%r1968, %r1967, %r1966;
	min.s32 	%r1969, %r1965, %r1968;
	st.shared.u32 	[%r13+8320], %r1969;
	ld.shared.u32 	%r1970, [%r13+16224];
	ld.shared.u32 	%r1971, [%r10+16408];
	ld.shared.u32 	%r1972, [%r27+14352];
	add.s32 	%r1973, %r1972, %r1971;
	min.s32 	%r1974, %r1970, %r1973;
	st.shared.u32 	[%r13+16224], %r1974;
	ld.shared.u32 	%r1975, [%r13+16328];
	ld.shared.u32 	%r1976, [%r10+16408];
	ld.shared.u32 	%r1977, [%r27+14456];
	add.s32 	%r1978, %r1977, %r1976;
	min.s32 	%r1979, %r1975, %r1978;
	st.shared.u32 	[%r13+16328], %r1979;
	ld.shared.u32 	%r1980, [%r13+16432];
	ld.shared.u32 	%r1981, [%r10+16408];
	ld.shared.u32 	%r1982, [%r27+14560];
	add.s32 	%r1983, %r1982, %r1981;
	min.s32 	%r1984, %r1980, %r1983;
	st.shared.u32 	[%r13+16432], %r1984;
	bar.sync 	0;
	ld.shared.u32 	%r1985, [%r13];
	ld.shared.u32 	%r1986, [%r10+188];
	ld.shared.u32 	%r1987, [%r27+14664];
	add.s32 	%r1988, %r1987, %r1986;
	min.s32 	%r1989, %r1985, %r1988;
	st.shared.u32 	[%r13], %r1989;
	ld.shared.u32 	%r1990, [%r13+104];
	ld.shared.u32 	%r1991, [%r10+188];
	ld.shared.u32 	%r1992, [%r27+14768];
	add.s32 	%r1993, %r1992, %r1991;
	min.s32 	%r1994, %r1990, %r1993;
	st.shared.u32 	[%r13+104], %r1994;
	ld.shared.u32 	%r1995, [%r13+208];
	ld.shared.u32 	%r1996, [%r10+188];
	ld.shared.u32 	%r1997, [%r27+14872];
	add.s32 	%r1998, %r1997, %r1996;
	min.s32 	%r1999, %r1995, %r1998;
	st.shared.u32 	[%r13+208], %r1999;
	ld.shared.u32 	%r2000, [%r13+8112];
	ld.shared.u32 	%r2001, [%r10+8300];
	ld.shared.u32 	%r2002, [%r27+14664];
	add.s32 	%r2003, %r2002, %r2001;
	min.s32 	%r2004, %r2000, %r2003;
	st.shared.u32 	[%r13+8112], %r2004;
	ld.shared.u32 	%r2005, [%r13+8216];
	ld.shared.u32 	%r2006, [%r10+8300];
	ld.shared.u32 	%r2007, [%r27+14768];
	add.s32 	%r2008, %r2007, %r2006;
	min.s32 	%r2009, %r2005, %r2008;
	st.shared.u32 	[%r13+8216], %r2009;
	ld.shared.u32 	%r2010, [%r13+8320];
	ld.shared.u32 	%r2011, [%r10+8300];
	ld.shared.u32 	%r2012, [%r27+14872];
	add.s32 	%r2013, %r2012, %r2011;
	min.s32 	%r2014, %r2010, %r2013;
	st.shared.u32 	[%r13+8320], %r2014;
	ld.shared.u32 	%r2015, [%r13+16224];
	ld.shared.u32 	%r2016, [%r10+16412];
	ld.shared.u32 	%r2017, [%r27+14664];
	add.s32 	%r2018, %r2017, %r2016;
	min.s32 	%r2019, %r2015, %r2018;
	st.shared.u32 	[%r13+16224], %r2019;
	ld.shared.u32 	%r2020, [%r13+16328];
	ld.shared.u32 	%r2021, [%r10+16412];
	ld.shared.u32 	%r2022, [%r27+14768];
	add.s32 	%r2023, %r2022, %r2021;
	min.s32 	%r2024, %r2020, %r2023;
	st.shared.u32 	[%r13+16328], %r2024;
	ld.shared.u32 	%r2025, [%r13+16432];
	ld.shared.u32 	%r2026, [%r10+16412];
	ld.shared.u32 	%r2027, [%r27+14872];
	add.s32 	%r2028, %r2027, %r2026;
	min.s32 	%r2029, %r2025, %r2028;
	st.shared.u32 	[%r13+16432], %r2029;
	bar.sync 	0;
	ld.shared.u32 	%r2030, [%r13];
	ld.shared.u32 	%r2031, [%r10+192];
	ld.shared.u32 	%r2032, [%r27+14976];
	add.s32 	%r2033, %r2032, %r2031;
	min.s32 	%r2034, %r2030, %r2033;
	st.shared.u32 	[%r13], %r2034;
	ld.shared.u32 	%r2035, [%r13+104];
	ld.shared.u32 	%r2036, [%r10+192];
	ld.shared.u32 	%r2037, [%r27+15080];
	add.s32 	%r2038, %r2037, %r2036;
	min.s32 	%r2039, %r2035, %r2038;
	st.shared.u32 	[%r13+104], %r2039;
	ld.shared.u32 	%r2040, [%r13+208];
	ld.shared.u32 	%r2041, [%r10+192];
	ld.shared.u32 	%r2042, [%r27+15184];
	add.s32 	%r2043, %r2042, %r2041;
	min.s32 	%r2044, %r2040, %r2043;
	st.shared.u32 	[%r13+208], %r2044;
	ld.shared.u32 	%r2045, [%r13+8112];
	ld.shared.u32 	%r2046, [%r10+8304];
	ld.shared.u32 	%r2047, [%r27+14976];
	add.s32 	%r2048, %r2047, %r2046;
	min.s32 	%r2049, %r2045, %r2048;
	st.shared.u32 	[%r13+8112], %r2049;
	ld.shared.u32 	%r2050, [%r13+8216];
	ld.shared.u32 	%r2051, [%r10+8304];
	ld.shared.u32 	%r2052, [%r27+15080];
	add.s32 	%r2053, %r2052, %r2051;
	min.s32 	%r2054, %r2050, %r2053;
	st.shared.u32 	[%r13+8216], %r2054;
	ld.shared.u32 	%r2055, [%r13+8320];
	ld.shared.u32 	%r2056, [%r10+8304];
	ld.shared.u32 	%r2057, [%r27+15184];
	add.s32 	%r2058, %r2057, %r2056;
	min.s32 	%r2059, %r2055, %r2058;
	st.shared.u32 	[%r13+8320], %r2059;
	ld.shared.u32 	%r2060, [%r13+16224];
	ld.shared.u32 	%r2061, [%r10+16416];
	ld.shared.u32 	%r2062, [%r27+14976];
	add.s32 	%r2063, %r2062, %r2061;
	min.s32 	%r2064, %r2060, %r2063;
	st.shared.u32 	[%r13+16224], %r2064;
	ld.shared.u32 	%r2065, [%r13+16328];
	ld.shared.u32 	%r2066, [%r10+16416];
	ld.shared.u32 	%r2067, [%r27+15080];
	add.s32 	%r2068, %r2067, %r2066;
	min.s32 	%r2069, %r2065, %r2068;
	st.shared.u32 	[%r13+16328], %r2069;
	ld.shared.u32 	%r2070, [%r13+16432];
	ld.shared.u32 	%r2071, [%r10+16416];
	ld.shared.u32 	%r2072, [%r27+15184];
	add.s32 	%r2073, %r2072, %r2071;
	min.s32 	%r2074, %r2070, %r2073;
	st.shared.u32 	[%r13+16432], %r2074;
	bar.sync 	0;
	ld.shared.u32 	%r2075, [%r13];
	ld.shared.u32 	%r2076, [%r10+196];
	ld.shared.u32 	%r2077, [%r27+15288];
	add.s32 	%r2078, %r2077, %r2076;
	min.s32 	%r2079, %r2075, %r2078;
	st.shared.u32 	[%r13], %r2079;
	ld.shared.u32 	%r2080, [%r13+104];
	ld.shared.u32 	%r2081, [%r10+196];
	ld.shared.u32 	%r2082, [%r27+15392];
	add.s32 	%r2083, %r2082, %r2081;
	min.s32 	%r2084, %r2080, %r2083;
	st.shared.u32 	[%r13+104], %r2084;
	ld.shared.u32 	%r2085, [%r13+208];
	ld.shared.u32 	%r2086, [%r10+196];
	ld.shared.u32 	%r2087, [%r27+15496];
	add.s32 	%r2088, %r2087, %r2086;
	min.s32 	%r2089, %r2085, %r2088;
	st.shared.u32 	[%r13+208], %r2089;
	ld.shared.u32 	%r2090, [%r13+8112];
	ld.shared.u32 	%r2091, [%r10+8308];
	ld.shared.u32 	%r2092, [%r27+15288];
	add.s32 	%r2093, %r2092, %r2091;
	min.s32 	%r2094, %r2090, %r2093;
	st.shared.u32 	[%r13+8112], %r2094;
	ld.shared.u32 	%r2095, [%r13+8216];
	ld.shared.u32 	%r2096, [%r10+8308];
	ld.shared.u32 	%r2097, [%r27+15392];
	add.s32 	%r2098, %r2097, %r2096;
	min.s32 	%r2099, %r2095, %r2098;
	st.shared.u32 	[%r13+8216], %r2099;
	ld.shared.u32 	%r2100, [%r13+8320];
	ld.shared.u32 	%r2101, [%r10+8308];
	ld.shared.u32 	%r2102, [%r27+15496];
	add.s32 	%r2103, %r2102, %r2101;
	min.s32 	%r2104, %r2100, %r2103;
	st.shared.u32 	[%r13+8320], %r2104;
	ld.shared.u32 	%r2105, [%r13+16224];
	ld.shared.u32 	%r2106, [%r10+16420];
	ld.shared.u32 	%r2107, [%r27+15288];
	add.s32 	%r2108, %r2107, %r2106;
	min.s32 	%r2109, %r2105, %r2108;
	st.shared.u32 	[%r13+16224], %r2109;
	ld.shared.u32 	%r2110, [%r13+16328];
	ld.shared.u32 	%r2111, [%r10+16420];
	ld.shared.u32 	%r2112, [%r27+15392];
	add.s32 	%r2113, %r2112, %r2111;
	min.s32 	%r2114, %r2110, %r2113;
	st.shared.u32 	[%r13+16328], %r2114;
	ld.shared.u32 	%r2115, [%r13+16432];
	ld.shared.u32 	%r2116, [%r10+16420];
	ld.shared.u32 	%r2117, [%r27+15496];
	add.s32 	%r2118, %r2117, %r2116;
	min.s32 	%r2119, %r2115, %r2118;
	st.shared.u32 	[%r13+16432], %r2119;
	bar.sync 	0;
	ld.shared.u32 	%r2120, [%r13];
	ld.shared.u32 	%r2121, [%r10+200];
	ld.shared.u32 	%r2122, [%r27+15600];
	add.s32 	%r2123, %r2122, %r2121;
	min.s32 	%r2124, %r2120, %r2123;
	st.shared.u32 	[%r13], %r2124;
	ld.shared.u32 	%r2125, [%r13+104];
	ld.shared.u32 	%r2126, [%r10+200];
	ld.shared.u32 	%r2127, [%r27+15704];
	add.s32 	%r2128, %r2127, %r2126;
	min.s32 	%r2129, %r2125, %r2128;
	st.shared.u32 	[%r13+104], %r2129;
	ld.shared.u32 	%r2130, [%r13+208];
	ld.shared.u32 	%r2131, [%r10+200];
	ld.shared.u32 	%r2132, [%r27+15808];
	add.s32 	%r2133, %r2132, %r2131;
	min.s32 	%r2134, %r2130, %r2133;
	st.shared.u32 	[%r13+208], %r2134;
	ld.shared.u32 	%r2135, [%r13+8112];
	ld.shared.u32 	%r2136, [%r10+8312];
	ld.shared.u32 	%r2137, [%r27+15600];
	add.s32 	%r2138, %r2137, %r2136;
	min.s32 	%r2139, %r2135, %r2138;
	st.shared.u32 	[%r13+8112], %r2139;
	ld.shared.u32 	%r2140, [%r13+8216];
	ld.shared.u32 	%r2141, [%r10+8312];
	ld.shared.u32 	%r2142, [%r27+15704];
	add.s32 	%r2143, %r2142, %r2141;
	min.s32 	%r2144, %r2140, %r2143;
	st.shared.u32 	[%r13+8216], %r2144;
	ld.shared.u32 	%r2145, [%r13+8320];
	ld.shared.u32 	%r2146, [%r10+8312];
	ld.shared.u32 	%r2147, [%r27+15808];
	add.s32 	%r2148, %r2147, %r2146;
	min.s32 	%r2149, %r2145, %r2148;
	st.shared.u32 	[%r13+8320], %r2149;
	ld.shared.u32 	%r2150, [%r13+16224];
	ld.shared.u32 	%r2151, [%r10+16424];
	ld.shared.u32 	%r2152, [%r27+15600];
	add.s32 	%r2153, %r2152, %r2151;
	min.s32 	%r2154, %r2150, %r2153;
	st.shared.u32 	[%r13+16224], %r2154;
	ld.shared.u32 	%r2155, [%r13+16328];
	ld.shared.u32 	%r2156, [%r10+16424];
	ld.shared.u32 	%r2157, [%r27+15704];
	add.s32 	%r2158, %r2157, %r2156;
	min.s32 	%r2159, %r2155, %r2158;
	st.shared.u32 	[%r13+16328], %r2159;
	ld.shared.u32 	%r2160, [%r13+16432];
	ld.shared.u32 	%r2161, [%r10+16424];
	ld.shared.u32 	%r2162, [%r27+15808];
	add.s32 	%r2163, %r2162, %r2161;
	min.s32 	%r2164, %r2160, %r2163;
	st.shared.u32 	[%r13+16432], %r2164;
	bar.sync 	0;
	ld.shared.u32 	%r2165, [%r13];
	ld.shared.u32 	%r2166, [%r10+204];
	ld.shared.u32 	%r2167, [%r27+15912];
	add.s32 	%r2168, %r2167, %r2166;
	min.s32 	%r2169, %r2165, %r2168;
	st.shared.u32 	[%r13], %r2169;
	ld.shared.u32 	%r2170, [%r13+104];
	ld.shared.u32 	%r2171, [%r10+204];
	ld.shared.u32 	%r2172, [%r27+16016];
	add.s32 	%r2173, %r2172, %r2171;
	min.s32 	%r2174, %r2170, %r2173;
	st.shared.u32 	[%r13+104], %r2174;
	ld.shared.u32 	%r2175, [%r13+208];
	ld.shared.u32 	%r2176, [%r10+204];
	ld.shared.u32 	%r2177, [%r27+16120];
	add.s32 	%r2178, %r2177, %r2176;
	min.s32 	%r2179, %r2175, %r2178;
	st.shared.u32 	[%r13+208], %r2179;
	ld.shared.u32 	%r2180, [%r13+8112];
	ld.shared.u32 	%r2181, [%r10+8316];
	ld.shared.u32 	%r2182, [%r27+15912];
	add.s32 	%r2183, %r2182, %r2181;
	min.s32 	%r2184, %r2180, %r2183;
	st.shared.u32 	[%r13+8112], %r2184;
	ld.shared.u32 	%r2185, [%r13+8216];
	ld.shared.u32 	%r2186, [%r10+8316];
	ld.shared.u32 	%r2187, [%r27+16016];
	add.s32 	%r2188, %r2187, %r2186;
	min.s32 	%r2189, %r2185, %r2188;
	st.shared.u32 	[%r13+8216], %r2189;
	ld.shared.u32 	%r2190, [%r13+8320];
	ld.shared.u32 	%r2191, [%r10+8316];
	ld.shared.u32 	%r2192, [%r27+16120];
	add.s32 	%r2193, %r2192, %r2191;
	min.s32 	%r2194, %r2190, %r2193;
	st.shared.u32 	[%r13+8320], %r2194;
	ld.shared.u32 	%r2195, [%r13+16224];
	ld.shared.u32 	%r2196, [%r10+16428];
	ld.shared.u32 	%r2197, [%r27+15912];
	add.s32 	%r2198, %r2197, %r2196;
	min.s32 	%r2199, %r2195, %r2198;
	st.shared.u32 	[%r13+16224], %r2199;
	ld.shared.u32 	%r2200, [%r13+16328];
	ld.shared.u32 	%r2201, [%r10+16428];
	ld.shared.u32 	%r2202, [%r27+16016];
	add.s32 	%r2203, %r2202, %r2201;
	min.s32 	%r2204, %r2200, %r2203;
	st.shared.u32 	[%r13+16328], %r2204;
	ld.shared.u32 	%r2205, [%r13+16432];
	ld.shared.u32 	%r2206, [%r10+16428];
	ld.shared.u32 	%r2207, [%r27+16120];
	add.s32 	%r2208, %r2207, %r2206;
	min.s32 	%r2209, %r2205, %r2208;
	st.shared.u32 	[%r13+16432], %r2209;
	bar.sync 	0;
	ld.shared.u32 	%r2210, [%r13];
	ld.shared.u32 	%r2211, [%r10+208];
	ld.shared.u32 	%r2212, [%r27+16224];
	add.s32 	%r2213, %r2212, %r2211;
	min.s32 	%r2214, %r2210, %r2213;
	st.shared.u32 	[%r13], %r2214;
	ld.shared.u32 	%r2215, [%r13+104];
	ld.shared.u32 	%r2216, [%r10+208];
	ld.shared.u32 	%r2217, [%r27+16328];
	add.s32 	%r2218, %r2217, %r2216;
	min.s32 	%r2219, %r2215, %r2218;
	st.shared.u32 	[%r13+104], %r2219;
	ld.shared.u32 	%r2220, [%r13+208];
	ld.shared.u32 	%r2221, [%r10+208];
	ld.shared.u32 	%r2222, [%r27+16432];
	add.s32 	%r2223, %r2222, %r2221;
	min.s32 	%r2224, %r2220, %r2223;
	st.shared.u32 	[%r13+208], %r2224;
	ld.shared.u32 	%r2225, [%r13+8112];
	ld.shared.u32 	%r2226, [%r10+8320];
	ld.shared.u32 	%r2227, [%r27+16224];
	add.s32 	%r2228, %r2227, %r2226;
	min.s32 	%r2229, %r2225, %r2228;
	st.shared.u32 	[%r13+8112], %r2229;
	ld.shared.u32 	%r2230, [%r13+8216];
	ld.shared.u32 	%r2231, [%r10+8320];
	ld.shared.u32 	%r2232, [%r27+16328];
	add.s32 	%r2233, %r2232, %r2231;
	min.s32 	%r2234, %r2230, %r2233;
	st.shared.u32 	[%r13+8216], %r2234;
	ld.shared.u32 	%r2235, [%r13+8320];
	ld.shared.u32 	%r2236, [%r10+8320];
	ld.shared.u32 	%r2237, [%r27+16432];
	add.s32 	%r2238, %r2237, %r2236;
	min.s32 	%r2239, %r2235, %r2238;
	st.shared.u32 	[%r13+8320], %r2239;
	ld.shared.u32 	%r2240, [%r13+16224];
	ld.shared.u32 	%r2241, [%r10+16432];
	ld.shared.u32 	%r2242, [%r27+16224];
	add.s32 	%r2243, %r2242, %r2241;
	min.s32 	%r2244, %r2240, %r2243;
	st.shared.u32 	[%r13+16224], %r2244;
	ld.shared.u32 	%r2245, [%r13+16328];
	ld.shared.u32 	%r2246, [%r10+16432];
	ld.shared.u32 	%r2247, [%r27+16328];
	add.s32 	%r2248, %r2247, %r2246;
	min.s32 	%r2249, %r2245, %r2248;
	st.shared.u32 	[%r13+16328], %r2249;
	ld.shared.u32 	%r2250, [%r13+16432];
	ld.shared.u32 	%r2251, [%r10+16432];
	ld.shared.u32 	%r2252, [%r27+16432];
	add.s32 	%r2253, %r2252, %r2251;
	min.s32 	%r2254, %r2250, %r2253;
	st.shared.u32 	[%r13+16432], %r2254;
	bar.sync 	0;
	ld.shared.u32 	%r2255, [%r13];
	ld.shared.u32 	%r2256, [%r10+212];
	ld.shared.u32 	%r2257, [%r27+16536];
	add.s32 	%r2258, %r2257, %r2256;
	min.s32 	%r2259, %r2255, %r2258;
	st.shared.u32 	[%r13], %r2259;
	ld.shared.u32 	%r2260, [%r13+104];
	ld.shared.u32 	%r2261, [%r10+212];
	ld.shared.u32 	%r2262, [%r27+16640];
	add.s32 	%r2263, %r2262, %r2261;
	min.s32 	%r2264, %r2260, %r2263;
	st.shared.u32 	[%r13+104], %r2264;
	ld.shared.u32 	%r2265, [%r13+208];
	ld.shared.u32 	%r2266, [%r10+212];
	ld.shared.u32 	%r2267, [%r27+16744];
	add.s32 	%r2268, %r2267, %r2266;
	min.s32 	%r2269, %r2265, %r2268;
	st.shared.u32 	[%r13+208], %r2269;
	ld.shared.u32 	%r2270, [%r13+8112];
	ld.shared.u32 	%r2271, [%r10+8324];
	ld.shared.u32 	%r2272, [%r27+16536];
	add.s32 	%r2273, %r2272, %r2271;
	min.s32 	%r2274, %r2270, %r2273;
	st.shared.u32 	[%r13+8112], %r2274;
	ld.shared.u32 	%r2275, [%r13+8216];
	ld.shared.u32 	%r2276, [%r10+8324];
	ld.shared.u32 	%r2277, [%r27+16640];
	add.s32 	%r2278, %r2277, %r2276;
	min.s32 	%r2279, %r2275, %r2278;
	st.shared.u32 	[%r13+8216], %r2279;
	ld.shared.u32 	%r2280, [%r13+8320];
	ld.shared.u32 	%r2281, [%r10+8324];
	ld.shared.u32 	%r2282, [%r27+16744];
	add.s32 	%r2283, %r2282, %r2281;
	min.s32 	%r2284, %r2280, %r2283;
	st.shared.u32 	[%r13+8320], %r2284;
	ld.shared.u32 	%r2285, [%r13+16224];
	ld.shared.u32 	%r2286, [%r10+16436];
	ld.shared.u32 	%r2287, [%r27+16536];
	add.s32 	%r2288, %r2287, %r2286;
	min.s32 	%r2289, %r2285, %r2288;
	st.shared.u32 	[%r13+16224], %r2289;
	ld.shared.u32 	%r2290, [%r13+16328];
	ld.shared.u32 	%r2291, [%r10+16436];
	ld.shared.u32 	%r2292, [%r27+16640];
	add.s32 	%r2293, %r2292, %r2291;
	min.s32 	%r2294, %r2290, %r2293;
	st.shared.u32 	[%r13+16328], %r2294;
	ld.shared.u32 	%r2295, [%r13+16432];
	ld.shared.u32 	%r2296, [%r10+16436];
	ld.shared.u32 	%r2297, [%r27+16744];
	add.s32 	%r2298, %r2297, %r2296;
	min.s32 	%r2299, %r2295, %r2298;
	st.shared.u32 	[%r13+16432], %r2299;
	bar.sync 	0;
	ld.shared.u32 	%r2300, [%r13];
	ld.shared.u32 	%r2301, [%r10+216];
	ld.shared.u32 	%r2302, [%r27+16848];
	add.s32 	%r2303, %r2302, %r2301;
	min.s32 	%r2304, %r2300, %r2303;
	st.shared.u32 	[%r13], %r2304;
	ld.shared.u32 	%r2305, [%r13+104];
	ld.shared.u32 	%r2306, [%r10+216];
	ld.shared.u32 	%r2307, [%r27+16952];
	add.s32 	%r2308, %r2307, %r2306;
	min.s32 	%r2309, %r2305, %r2308;
	st.shared.u32 	[%r13+104], %r2309;
	ld.shared.u32 	%r2310, [%r13+208];
	ld.shared.u32 	%r2311, [%r10+216];
	ld.shared.u32 	%r2312, [%r27+17056];
	add.s32 	%r2313, %r2312, %r2311;
	min.s32 	%r2314, %r2310, %r2313;
	st.shared.u32 	[%r13+208], %r2314;
	ld.shared.u32 	%r2315, [%r13+8112];
	ld.shared.u32 	%r2316, [%r10+8328];
	ld.shared.u32 	%r2317, [%r27+16848];
	add.s32 	%r2318, %r2317, %r2316;
	min.s32 	%r2319, %r2315, %r2318;
	st.shared.u32 	[%r13+8112], %r2319;
	ld.shared.u32 	%r2320, [%r13+8216];
	ld.shared.u32 	%r2321, [%r10+8328];
	ld.shared.u32 	%r2322, [%r27+16952];
	add.s32 	%r2323, %r2322, %r2321;
	min.s32 	%r2324, %r2320, %r2323;
	st.shared.u32 	[%r13+8216], %r2324;
	ld.shared.u32 	%r2325, [%r13+8320];
	ld.shared.u32 	%r2326, [%r10+8328];
	ld.shared.u32 	%r2327, [%r27+17056];
	add.s32 	%r2328, %r2327, %r2326;
	min.s32 	%r2329, %r2325, %r2328;
	st.shared.u32 	[%r13+8320], %r2329;
	ld.shared.u32 	%r2330, [%r13+16224];
	ld.shared.u32 	%r2331, [%r10+16440];
	ld.shared.u32 	%r2332, [%r27+16848];
	add.s32 	%r2333, %r2332, %r2331;
	min.s32 	%r2334, %r2330, %r2333;
	st.shared.u32 	[%r13+16224], %r2334;
	ld.shared.u32 	%r2335, [%r13+16328];
	ld.shared.u32 	%r2336, [%r10+16440];
	ld.shared.u32 	%r2337, [%r27+16952];
	add.s32 	%r2338, %r2337, %r2336;
	min.s32 	%r2339, %r2335, %r2338;
	st.shared.u32 	[%r13+16328], %r2339;
	ld.shared.u32 	%r2340, [%r13+16432];
	ld.shared.u32 	%r2341, [%r10+16440];
	ld.shared.u32 	%r2342, [%r27+17056];
	add.s32 	%r2343, %r2342, %r2341;
	min.s32 	%r2344, %r2340, %r2343;
	st.shared.u32 	[%r13+16432], %r2344;
	bar.sync 	0;
	ld.shared.u32 	%r2345, [%r13];
	ld.shared.u32 	%r2346, [%r10+220];
	ld.shared.u32 	%r2347, [%r27+17160];
	add.s32 	%r2348, %r2347, %r2346;
	min.s32 	%r2349, %r2345, %r2348;
	st.shared.u32 	[%r13], %r2349;
	ld.shared.u32 	%r2350, [%r13+104];
	ld.shared.u32 	%r2351, [%r10+220];
	ld.shared.u32 	%r2352, [%r27+17264];
	add.s32 	%r2353, %r2352, %r2351;
	min.s32 	%r2354, %r2350, %r2353;
	st.shared.u32 	[%r13+104], %r2354;
	ld.shared.u32 	%r2355, [%r13+208];
	ld.shared.u32 	%r2356, [%r10+220];
	ld.shared.u32 	%r2357, [%r27+17368];
	add.s32 	%r2358, %r2357, %r2356;
	min.s32 	%r2359, %r2355, %r2358;
	st.shared.u32 	[%r13+208], %r2359;
	ld.shared.u32 	%r2360, [%r13+8112];
	ld.shared.u32 	%r2361, [%r10+8332];
	ld.shared.u32 	%r2362, [%r27+17160];
	add.s32 	%r2363, %r2362, %r2361;
	min.s32 	%r2364, %r2360, %r2363;
	st.shared.u32 	[%r13+8112], %r2364;
	ld.shared.u32 	%r2365, [%r13+8216];
	ld.shared.u32 	%r2366, [%r10+8332];
	ld.shared.u32 	%r2367, [%r27+17264];
	add.s32 	%r2368, %r2367, %r2366;
	min.s32 	%r2369, %r2365, %r2368;
	st.shared.u32 	[%r13+8216], %r2369;
	ld.shared.u32 	%r2370, [%r13+8320];
	ld.shared.u32 	%r2371, [%r10+8332];
	ld.shared.u32 	%r2372, [%r27+17368];
	add.s32 	%r2373, %r2372, %r2371;
	min.s32 	%r2374, %r2370, %r2373;
	st.shared.u32 	[%r13+8320], %r2374;
	ld.shared.u32 	%r2375, [%r13+16224];
	ld.shared.u32 	%r2376, [%r10+16444];
	ld.shared.u32 	%r2377, [%r27+17160];
	add.s32 	%r2378, %r2377, %r2376;
	min.s32 	%r2379, %r2375, %r2378;
	st.shared.u32 	[%r13+16224], %r2379;
	ld.shared.u32 	%r2380, [%r13+16328];
	ld.shared.u32 	%r2381, [%r10+16444];
	ld.shared.u32 	%r2382, [%r27+17264];
	add.s32 	%r2383, %r2382, %r2381;
	min.s32 	%r2384, %r2380, %r2383;
	st.shared.u32 	[%r13+16328], %r2384;
	ld.shared.u32 	%r2385, [%r13+16432];
	ld.shared.u32 	%r2386, [%r10+16444];
	ld.shared.u32 	%r2387, [%r27+17368];
	add.s32 	%r2388, %r2387, %r2386;
	min.s32 	%r2389, %r2385, %r2388;
	st.shared.u32 	[%r13+16432], %r2389;
	bar.sync 	0;
	ld.shared.u32 	%r2390, [%r13];
	ld.shared.u32 	%r2391, [%r10+224];
	ld.shared.u32 	%r2392, [%r27+17472];
	add.s32 	%r2393, %r2392, %r2391;
	min.s32 	%r2394, %r2390, %r2393;
	st.shared.u32 	[%r13], %r2394;
	ld.shared.u32 	%r2395, [%r13+104];
	ld.shared.u32 	%r2396, [%r10+224];
	ld.shared.u32 	%r2397, [%r27+17576];
	add.s32 	%r2398, %r2397, %r2396;
	min.s32 	%r2399, %r2395, %r2398;
	st.shared.u32 	[%r13+104], %r2399;
	ld.shared.u32 	%r2400, [%r13+208];
	ld.shared.u32 	%r2401, [%r10+224];
	ld.shared.u32 	%r2402, [%r27+17680];
	add.s32 	%r2403, %r2402, %r2401;
	min.s32 	%r2404, %r2400, %r2403;
	st.shared.u32 	[%r13+208], %r2404;
	ld.shared.u32 	%r2405, [%r13+8112];
	ld.shared.u32 	%r2406, [%r10+8336];
	ld.shared.u32 	%r2407, [%r27+17472];
	add.s32 	%r2408, %r2407, %r2406;
	min.s32 	%r2409, %r2405, %r2408;
	st.shared.u32 	[%r13+8112], %r2409;
	ld.shared.u32 	%r2410, [%r13+8216];
	ld.shared.u32 	%r2411, [%r10+8336];
	ld.shared.u32 	%r2412, [%r27+17576];
	add.s32 	%r2413, %r2412, %r2411;
	min.s32 	%r2414, %r2410, %r2413;
	st.shared.u32 	[%r13+8216], %r2414;
	ld.shared.u32 	%r2415, [%r13+8320];
	ld.shared.u32 	%r2416, [%r10+8336];
	ld.shared.u32 	%r2417, [%r27+17680];
	add.s32 	%r2418, %r2417, %r2416;
	min.s32 	%r2419, %r2415, %r2418;
	st.shared.u32 	[%r13+8320], %r2419;
	ld.shared.u32 	%r2420, [%r13+16224];
	ld.shared.u32 	%r2421, [%r10+16448];
	ld.shared.u32 	%r2422, [%r27+17472];
	add.s32 	%r2423, %r2422, %r2421;
	min.s32 	%r2424, %r2420, %r2423;
	st.shared.u32 	[%r13+16224], %r2424;
	ld.shared.u32 	%r2425, [%r13+16328];
	ld.shared.u32 	%r2426, [%r10+16448];
	ld.shared.u32 	%r2427, [%r27+17576];
	add.s32 	%r2428, %r2427, %r2426;
	min.s32 	%r2429, %r2425, %r2428;
	st.shared.u32 	[%r13+16328], %r2429;
	ld.shared.u32 	%r2430, [%r13+16432];
	ld.shared.u32 	%r2431, [%r10+16448];
	ld.shared.u32 	%r2432, [%r27+17680];
	add.s32 	%r2433, %r2432, %r2431;
	min.s32 	%r2434, %r2430, %r2433;
	st.shared.u32 	[%r13+16432], %r2434;
	bar.sync 	0;
	ld.shared.u32 	%r2435, [%r13];
	ld.shared.u32 	%r2436, [%r10+228];
	ld.shared.u32 	%r2437, [%r27+17784];
	add.s32 	%r2438, %r2437, %r2436;
	min.s32 	%r2439, %r2435, %r2438;
	st.shared.u32 	[%r13], %r2439;
	ld.shared.u32 	%r2440, [%r13+104];
	ld.shared.u32 	%r2441, [%r10+228];
	ld.shared.u32 	%r2442, [%r27+17888];
	add.s32 	%r2443, %r2442, %r2441;
	min.s32 	%r2444, %r2440, %r2443;
	st.shared.u32 	[%r13+104], %r2444;
	ld.shared.u32 	%r2445, [%r13+208];
	ld.shared.u32 	%r2446, [%r10+228];
	ld.shared.u32 	%r2447, [%r27+17992];
	add.s32 	%r2448, %r2447, %r2446;
	min.s32 	%r2449, %r2445, %r2448;
	st.shared.u32 	[%r13+208], %r2449;
	ld.shared.u32 	%r2450, [%r13+8112];
	ld.shared.u32 	%r2451, [%r10+8340];
	ld.shared.u32 	%r2452, [%r27+17784];
	add.s32 	%r2453, %r2452, %r2451;
	min.s32 	%r2454, %r2450, %r2453;
	st.shared.u32 	[%r13+8112], %r2454;
	ld.shared.u32 	%r2455, [%r13+8216];
	ld.shared.u32 	%r2456, [%r10+8340];
	ld.shared.u32 	%r2457, [%r27+17888];
	add.s32 	%r2458, %r2457, %r2456;
	min.s32 	%r2459, %r2455, %r2458;
	st.shared.u32 	[%r13+8216], %r2459;
	ld.shared.u32 	%r2460, [%r13+8320];
	ld.shared.u32 	%r2461, [%r10+8340];
	ld.shared.u32 	%r2462, [%r27+17992];
	add.s32 	%r2463, %r2462, %r2461;
	min.s32 	%r2464, %r2460, %r2463;
	st.shared.u32 	[%r13+8320], %r2464;
	ld.shared.u32 	%r2465, [%r13+16224];
	ld.shared.u32 	%r2466, [%r10+16452];
	ld.shared.u32 	%r2467, [%r27+17784];
	add.s32 	%r2468, %r2467, %r2466;
	min.s32 	%r2469, %r2465, %r2468;
	st.shared.u32 	[%r13+16224], %r2469;
	ld.shared.u32 	%r2470, [%r13+16328];
	ld.shared.u32 	%r2471, [%r10+16452];
	ld.shared.u32 	%r2472, [%r27+17888];
	add.s32 	%r2473, %r2472, %r2471;
	min.s32 	%r2474, %r2470, %r2473;
	st.shared.u32 	[%r13+16328], %r2474;
	ld.shared.u32 	%r2475, [%r13+16432];
	ld.shared.u32 	%r2476, [%r10+16452];
	ld.shared.u32 	%r2477, [%r27+17992];
	add.s32 	%r2478, %r2477, %r2476;
	min.s32 	%r2479, %r2475, %r2478;
	st.shared.u32 	[%r13+16432], %r2479;
	bar.sync 	0;
	ld.shared.u32 	%r2480, [%r13];
	ld.shared.u32 	%r2481, [%r10+232];
	ld.shared.u32 	%r2482, [%r27+18096];
	add.s32 	%r2483, %r2482, %r2481;
	min.s32 	%r2484, %r2480, %r2483;
	st.shared.u32 	[%r13], %r2484;
	ld.shared.u32 	%r2485, [%r13+104];
	ld.shared.u32 	%r2486, [%r10+232];
	ld.shared.u32 	%r2487, [%r27+18200];
	add.s32 	%r2488, %r2487, %r2486;
	min.s32 	%r2489, %r2485, %r2488;
	st.shared.u32 	[%r13+104], %r2489;
	ld.shared.u32 	%r2490, [%r13+208];
	ld.shared.u32 	%r2491, [%r10+232];
	ld.shared.u32 	%r2492, [%r27+18304];
	add.s32 	%r2493, %r2492, %r2491;
	min.s32 	%r2494, %r2490, %r2493;
	st.shared.u32 	[%r13+208], %r2494;
	ld.shared.u32 	%r2495, [%r13+8112];
	ld.shared.u32 	%r2496, [%r10+8344];
	ld.shared.u32 	%r2497, [%r27+18096];
	add.s32 	%r2498, %r2497, %r2496;
	min.s32 	%r2499, %r2495, %r2498;
	st.shared.u32 	[%r13+8112], %r2499;
	ld.shared.u32 	%r2500, [%r13+8216];
	ld.shared.u32 	%r2501, [%r10+8344];
	ld.shared.u32 	%r2502, [%r27+18200];
	add.s32 	%r2503, %r2502, %r2501;
	min.s32 	%r2504, %r2500, %r2503;
	st.shared.u32 	[%r13+8216], %r2504;
	ld.shared.u32 	%r2505, [%r13+8320];
	ld.shared.u32 	%r2506, [%r10+8344];
	ld.shared.u32 	%r2507, [%r27+18304];
	add.s32 	%r2508, %r2507, %r2506;
	min.s32 	%r2509, %r2505, %r2508;
	st.shared.u32 	[%r13+8320], %r2509;
	ld.shared.u32 	%r2510, [%r13+16224];
	ld.shared.u32 	%r2511, [%r10+16456];
	ld.shared.u32 	%r2512, [%r27+18096];
	add.s32 	%r2513, %r2512, %r2511;
	min.s32 	%r2514, %r2510, %r2513;
	st.shared.u32 	[%r13+16224], %r2514;
	ld.shared.u32 	%r2515, [%r13+16328];
	ld.shared.u32 	%r2516, [%r10+16456];
	ld.shared.u32 	%r2517, [%r27+18200];
	add.s32 	%r2518, %r2517, %r2516;
	min.s32 	%r2519, %r2515, %r2518;
	st.shared.u32 	[%r13+16328], %r2519;
	ld.shared.u32 	%r2520, [%r13+16432];
	ld.shared.u32 	%r2521, [%r10+16456];
	ld.shared.u32 	%r2522, [%r27+18304];
	add.s32 	%r2523, %r2522, %r2521;
	min.s32 	%r2524, %r2520, %r2523;
	st.shared.u32 	[%r13+16432], %r2524;
	bar.sync 	0;
	ld.shared.u32 	%r2525, [%r13];
	ld.shared.u32 	%r2526, [%r10+236];
	ld.shared.u32 	%r2527, [%r27+18408];
	add.s32 	%r2528, %r2527, %r2526;
	min.s32 	%r2529, %r2525, %r2528;
	st.shared.u32 	[%r13], %r2529;
	ld.shared.u32 	%r2530, [%r13+104];
	ld.shared.u32 	%r2531, [%r10+236];
	ld.shared.u32 	%r2532, [%r27+18512];
	add.s32 	%r2533, %r2532, %r2531;
	min.s32 	%r2534, %r2530, %r2533;
	st.shared.u32 	[%r13+104], %r2534;
	ld.shared.u32 	%r2535, [%r13+208];
	ld.shared.u32 	%r2536, [%r10+236];
	ld.shared.u32 	%r2537, [%r27+18616];
	add.s32 	%r2538, %r2537, %r2536;
	min.s32 	%r2539, %r2535, %r2538;
	st.shared.u32 	[%r13+208], %r2539;
	ld.shared.u32 	%r2540, [%r13+8112];
	ld.shared.u32 	%r2541, [%r10+8348];
	ld.shared.u32 	%r2542, [%r27+18408];
	add.s32 	%r2543, %r2542, %r2541;
	min.s32 	%r2544, %r2540, %r2543;
	st.shared.u32 	[%r13+8112], %r2544;
	ld.shared.u32 	%r2545, [%r13+8216];
	ld.shared.u32 	%r2546, [%r10+8348];
	ld.shared.u32 	%r2547, [%r27+18512];
	add.s32 	%r2548, %r2547, %r2546;
	min.s32 	%r2549, %r2545, %r2548;
	st.shared.u32 	[%r13+8216], %r2549;
	ld.shared.u32 	%r2550, [%r13+8320];
	ld.shared.u32 	%r2551, [%r10+8348];
	ld.shared.u32 	%r2552, [%r27+18616];
	add.s32 	%r2553, %r2552, %r2551;
	min.s32 	%r2554, %r2550, %r2553;
	st.shared.u32 	[%r13+8320], %r2554;
	ld.shared.u32 	%r2555, [%r13+16224];
	ld.shared.u32 	%r2556, [%r10+16460];
	ld.shared.u32 	%r2557, [%r27+18408];
	add.s32 	%r2558, %r2557, %r2556;
	min.s32 	%r2559, %r2555, %r2558;
	st.shared.u32 	[%r13+16224], %r2559;
	ld.shared.u32 	%r2560, [%r13+16328];
	ld.shared.u32 	%r2561, [%r10+16460];
	ld.shared.u32 	%r2562, [%r27+18512];
	add.s32 	%r2563, %r2562, %r2561;
	min.s32 	%r2564, %r2560, %r2563;
	st.shared.u32 	[%r13+16328], %r2564;
	ld.shared.u32 	%r2565, [%r13+16432];
	ld.shared.u32 	%r2566, [%r10+16460];
	ld.shared.u32 	%r2567, [%r27+18616];
	add.s32 	%r2568, %r2567, %r2566;
	min.s32 	%r2569, %r2565, %r2568;
	st.shared.u32 	[%r13+16432], %r2569;
	bar.sync 	0;
	ld.shared.u32 	%r2570, [%r13];
	ld.shared.u32 	%r2571, [%r10+240];
	ld.shared.u32 	%r2572, [%r27+18720];
	add.s32 	%r2573, %r2572, %r2571;
	min.s32 	%r2574, %r2570, %r2573;
	st.shared.u32 	[%r13], %r2574;
	ld.shared.u32 	%r2575, [%r13+104];
	ld.shared.u32 	%r2576, [%r10+240];
	ld.shared.u32 	%r2577, [%r27+18824];
	add.s32 	%r2578, %r2577, %r2576;
	min.s32 	%r2579, %r2575, %r2578;
	st.shared.u32 	[%r13+104], %r2579;
	ld.shared.u32 	%r2580, [%r13+208];
	ld.shared.u32 	%r2581, [%r10+240];
	ld.shared.u32 	%r2582, [%r27+18928];
	add.s32 	%r2583, %r2582, %r2581;
	min.s32 	%r2584, %r2580, %r2583;
	st.shared.u32 	[%r13+208], %r2584;
	ld.shared.u32 	%r2585, [%r13+8112];
	ld.shared.u32 	%r2586, [%r10+8352];
	ld.shared.u32 	%r2587, [%r27+18720];
	add.s32 	%r2588, %r2587, %r2586;
	min.s32 	%r2589, %r2585, %r2588;
	st.shared.u32 	[%r13+8112], %r2589;
	ld.shared.u32 	%r2590, [%r13+8216];
	ld.shared.u32 	%r2591, [%r10+8352];
	ld.shared.u32 	%r2592, [%r27+18824];
	add.s32 	%r2593, %r2592, %r2591;
	min.s32 	%r2594, %r2590, %r2593;
	st.shared.u32 	[%r13+8216], %r2594;
	ld.shared.u32 	%r2595, [%r13+8320];
	ld.shared.u32 	%r2596, [%r10+8352];
	ld.shared.u32 	%r2597, [%r27+18928];
	add.s32 	%r2598, %r2597, %r2596;
	min.s32 	%r2599, %r2595, %r2598;
	st.shared.u32 	[%r13+8320], %r2599;
	ld.shared.u32 	%r2600, [%r13+16224];
	ld.shared.u32 	%r2601, [%r10+16464];
	ld.shared.u32 	%r2602, [%r27+18720];
	add.s32 	%r2603, %r2602, %r2601;
	min.s32 	%r2604, %r2600, %r2603;
	st.shared.u32 	[%r13+16224], %r2604;
	ld.shared.u32 	%r2605, [%r13+16328];
	ld.shared.u32 	%r2606, [%r10+16464];
	ld.shared.u32 	%r2607, [%r27+18824];
	add.s32 	%r2608, %r2607, %r2606;
	min.s32 	%r2609, %r2605, %r2608;
	st.shared.u32 	[%r13+16328], %r2609;
	ld.shared.u32 	%r2610, [%r13+16432];
	ld.shared.u32 	%r2611, [%r10+16464];
	ld.shared.u32 	%r2612, [%r27+18928];
	add.s32 	%r2613, %r2612, %r2611;
	min.s32 	%r2614, %r2610, %r2613;
	st.shared.u32 	[%r13+16432], %r2614;
	bar.sync 	0;
	ld.shared.u32 	%r2615, [%r13];
	ld.shared.u32 	%r2616, [%r10+244];
	ld.shared.u32 	%r2617, [%r27+19032];
	add.s32 	%r2618, %r2617, %r2616;
	min.s32 	%r2619, %r2615, %r2618;
	st.shared.u32 	[%r13], %r2619;
	ld.shared.u32 	%r2620, [%r13+104];
	ld.shared.u32 	%r2621, [%r10+244];
	ld.shared.u32 	%r2622, [%r27+19136];
	add.s32 	%r2623, %r2622, %r2621;
	min.s32 	%r2624, %r2620, %r2623;
	st.shared.u32 	[%r13+104], %r2624;
	ld.shared.u32 	%r2625, [%r13+208];
	ld.shared.u32 	%r2626, [%r10+244];
	ld.shared.u32 	%r2627, [%r27+19240];
	add.s32 	%r2628, %r2627, %r2626;
	min.s32 	%r2629, %r2625, %r2628;
	st.shared.u32 	[%r13+208], %r2629;
	ld.shared.u32 	%r2630, [%r13+8112];
	ld.shared.u32 	%r2631, [%r10+8356];
	ld.shared.u32 	%r2632, [%r27+19032];
	add.s32 	%r2633, %r2632, %r2631;
	min.s32 	%r2634, %r2630, %r2633;
	st.shared.u32 	[%r13+8112], %r2634;
	ld.shared.u32 	%r2635, [%r13+8216];
	ld.shared.u32 	%r2636, [%r10+8356];
	ld.shared.u32 	%r2637, [%r27+19136];
	add.s32 	%r2638, %r2637, %r2636;
	min.s32 	%r2639, %r2635, %r2638;
	st.shared.u32 	[%r13+8216], %r2639;
	ld.shared.u32 	%r2640, [%r13+8320];
	ld.shared.u32 	%r2641, [%r10+8356];
	ld.shared.u32 	%r2642, [%r27+19240];
	add.s32 	%r2643, %r2642, %r2641;
	min.s32 	%r2644, %r2640, %r2643;
	st.shared.u32 	[%r13+8320], %r2644;
	ld.shared.u32 	%r2645, [%r13+16224];
	ld.shared.u32 	%r2646, [%r10+16468];
	ld.shared.u32 	%r2647, [%r27+19032];
	add.s32 	%r2648, %r2647, %r2646;
	min.s32 	%r2649, %r2645, %r2648;
	st.shared.u32 	[%r13+16224], %r2649;
	ld.shared.u32 	%r2650, [%r13+16328];
	ld.shared.u32 	%r2651, [%r10+16468];
	ld.shared.u32 	%r2652, [%r27+19136];
	add.s32 	%r2653, %r2652, %r2651;
	min.s32 	%r2654, %r2650, %r2653;
	st.shared.u32 	[%r13+16328], %r2654;
	ld.shared.u32 	%r2655, [%r13+16432];
	ld.shared.u32 	%r2656, [%r10+16468];
	ld.shared.u32 	%r2657, [%r27+19240];
	add.s32 	%r2658, %r2657, %r2656;
	min.s32 	%r2659, %r2655, %r2658;
	st.shared.u32 	[%r13+16432], %r2659;
	bar.sync 	0;
	ld.shared.u32 	%r2660, [%r13];
	ld.shared.u32 	%r2661, [%r10+248];
	ld.shared.u32 	%r2662, [%r27+19344];
	add.s32 	%r2663, %r2662, %r2661;
	min.s32 	%r2664, %r2660, %r2663;
	st.shared.u32 	[%r13], %r2664;
	ld.shared.u32 	%r2665, [%r13+104];
	ld.shared.u32 	%r2666, [%r10+248];
	ld.shared.u32 	%r2667, [%r27+19448];
	add.s32 	%r2668, %r2667, %r2666;
	min.s32 	%r2669, %r2665, %r2668;
	st.shared.u32 	[%r13+104], %r2669;
	ld.shared.u32 	%r2670, [%r13+208];
	ld.shared.u32 	%r2671, [%r10+248];
	ld.shared.u32 	%r2672, [%r27+19552];
	add.s32 	%r2673, %r2672, %r2671;
	min.s32 	%r2674, %r2670, %r2673;
	st.shared.u32 	[%r13+208], %r2674;
	ld.shared.u32 	%r2675, [%r13+8112];
	ld.shared.u32 	%r2676, [%r10+8360];
	ld.shared.u32 	%r2677, [%r27+19344];
	add.s32 	%r2678, %r2677, %r2676;
	min.s32 	%r2679, %r2675, %r2678;
	st.shared.u32 	[%r13+8112], %r2679;
	ld.shared.u32 	%r2680, [%r13+8216];
	ld.shared.u32 	%r2681, [%r10+8360];
	ld.shared.u32 	%r2682, [%r27+19448];
	add.s32 	%r2683, %r2682, %r2681;
	min.s32 	%r2684, %r2680, %r2683;
	st.shared.u32 	[%r13+8216], %r2684;
	ld.shared.u32 	%r2685, [%r13+8320];
	ld.shared.u32 	%r2686, [%r10+8360];
	ld.shared.u32 	%r2687, [%r27+19552];
	add.s32 	%r2688, %r2687, %r2686;
	min.s32 	%r2689, %r2685, %r2688;
	st.shared.u32 	[%r13+8320], %r2689;
	ld.shared.u32 	%r2690, [%r13+16224];
	ld.shared.u32 	%r2691, [%r10+16472];
	ld.shared.u32 	%r2692, [%r27+19344];
	add.s32 	%r2693, %r2692, %r2691;
	min.s32 	%r2694, %r2690, %r2693;
	st.shared.u32 	[%r13+16224], %r2694;
	ld.shared.u32 	%r2695, [%r13+16328];
	ld.shared.u32 	%r2696, [%r10+16472];
	ld.shared.u32 	%r2697, [%r27+19448];
	add.s32 	%r2698, %r2697, %r2696;
	min.s32 	%r2699, %r2695, %r2698;
	st.shared.u32 	[%r13+16328], %r2699;
	ld.shared.u32 	%r2700, [%r13+16432];
	ld.shared.u32 	%r2701, [%r10+16472];
	ld.shared.u32 	%r2702, [%r27+19552];
	add.s32 	%r2703, %r2702, %r2701;
	min.s32 	%r2704, %r2700, %r2703;
	st.shared.u32 	[%r13+16432], %r2704;
	bar.sync 	0;
	ld.shared.u32 	%r2705, [%r13];
	ld.shared.u32 	%r2706, [%r10+252];
	ld.shared.u32 	%r2707, [%r27+19656];
	add.s32 	%r2708, %r2707, %r2706;
	min.s32 	%r2709, %r2705, %r2708;
	st.shared.u32 	[%r13], %r2709;
	ld.shared.u32 	%r2710, [%r13+104];
	ld.shared.u32 	%r2711, [%r10+252];
	ld.shared.u32 	%r2712, [%r27+19760];
	add.s32 	%r2713, %r2712, %r2711;
	min.s32 	%r2714, %r2710, %r2713;
	st.shared.u32 	[%r13+104], %r2714;
	ld.shared.u32 	%r2715, [%r13+208];
	ld.shared.u32 	%r2716, [%r10+252];
	ld.shared.u32 	%r2717, [%r27+19864];
	add.s32 	%r2718, %r2717, %r2716;
	min.s32 	%r2719, %r2715, %r2718;
	st.shared.u32 	[%r13+208], %r2719;
	ld.shared.u32 	%r2720, [%r13+8112];
	ld.shared.u32 	%r2721, [%r10+8364];
	ld.shared.u32 	%r2722, [%r27+19656];
	add.s32 	%r2723, %r2722, %r2721;
	min.s32 	%r2724, %r2720, %r2723;
	st.shared.u32 	[%r13+8112], %r2724;
	ld.shared.u32 	%r2725, [%r13+8216];
	ld.shared.u32 	%r2726, [%r10+8364];
	ld.shared.u32 	%r2727, [%r27+19760];
	add.s32 	%r2728, %r2727, %r2726;
	min.s32 	%r2729, %r2725, %r2728;
	st.shared.u32 	[%r13+8216], %r2729;
	ld.shared.u32 	%r2730, [%r13+8320];
	ld.shared.u32 	%r2731, [%r10+8364];
	ld.shared.u32 	%r2732, [%r27+19864];
	add.s32 	%r2733, %r2732, %r2731;
	min.s32 	%r2734, %r2730, %r2733;
	st.shared.u32 	[%r13+8320], %r2734;
	ld.shared.u32 	%r2735, [%r13+16224];
	ld.shared.u32 	%r2736, [%r10+16476];
	ld.shared.u32 	%r2737, [%r27+19656];
	add.s32 	%r2738, %r2737, %r2736;
	min.s32 	%r2739, %r2735, %r2738;
	st.shared.u32 	[%r13+16224], %r2739;
	ld.shared.u32 	%r2740, [%r13+16328];
	ld.shared.u32 	%r2741, [%r10+16476];
	ld.shared.u32 	%r2742, [%r27+19760];
	add.s32 	%r2743, %r2742, %r2741;
	min.s32 	%r2744, %r2740, %r2743;
	st.shared.u32 	[%r13+16328], %r2744;
	ld.shared.u32 	%r2745, [%r13+16432];
	ld.shared.u32 	%r2746, [%r10+16476];
	ld.shared.u32 	%r2747, [%r27+19864];
	add.s32 	%r2748, %r2747, %r2746;
	min.s32 	%r2749, %r2745, %r2748;
	st.shared.u32 	[%r13+16432], %r2749;
	bar.sync 	0;
	ld.shared.u32 	%r2750, [%r13];
	ld.shared.u32 	%r2751, [%r10+256];
	ld.shared.u32 	%r2752, [%r27+19968];
	add.s32 	%r2753, %r2752, %r2751;
	min.s32 	%r2754, %r2750, %r2753;
	st.shared.u32 	[%r13], %r2754;
	ld.shared.u32 	%r2755, [%r13+104];
	ld.shared.u32 	%r2756, [%r10+256];
	ld.shared.u32 	%r2757, [%r27+20072];
	add.s32 	%r2758, %r2757, %r2756;
	min.s32 	%r2759, %r2755, %r2758;
	st.shared.u32 	[%r13+104], %r2759;
	ld.shared.u32 	%r2760, [%r13+208];
	ld.shared.u32 	%r2761, [%r10+256];
	ld.shared.u32 	%r2762, [%r27+20176];
	add.s32 	%r2763, %r2762, %r2761;
	min.s32 	%r2764, %r2760, %r2763;
	st.shared.u32 	[%r13+208], %r2764;
	ld.shared.u32 	%r2765, [%r13+8112];
	ld.shared.u32 	%r2766, [%r10+8368];
	ld.shared.u32 	%r2767, [%r27+19968];
	add.s32 	%r2768, %r2767, %r2766;
	min.s32 	%r2769, %r2765, %r2768;
	st.shared.u32 	[%r13+8112], %r2769;
	ld.shared.u32 	%r2770, [%r13+8216];
	ld.shared.u32 	%r2771, [%r10+8368];
	ld.shared.u32 	%r2772, [%r27+20072];
	add.s32 	%r2773, %r2772, %r2771;
	min.s32 	%r2774, %r2770, %r2773;
	st.shared.u32 	[%r13+8216], %r2774;
	ld.shared.u32 	%r2775, [%r13+8320];
	ld.shared.u32 	%r2776, [%r10+8368];
	ld.shared.u32 	%r2777, [%r27+20176];
	add.s32 	%r2778, %r2777, %r2776;
	min.s32 	%r2779, %r2775, %r2778;
	st.shared.u32 	[%r13+8320], %r2779;
	ld.shared.u32 	%r2780, [%r13+16224];
	ld.shared.u32 	%r2781, [%r10+16480];
	ld.shared.u32 	%r2782, [%r27+19968];
	add.s32 	%r2783, %r2782, %r2781;
	min.s32 	%r2784, %r2780, %r2783;
	st.shared.u32 	[%r13+16224], %r2784;
	ld.shared.u32 	%r2785, [%r13+16328];
	ld.shared.u32 	%r2786, [%r10+16480];
	ld.shared.u32 	%r2787, [%r27+20072];
	add.s32 	%r2788, %r2787, %r2786;
	min.s32 	%r2789, %r2785, %r2788;
	st.shared.u32 	[%r13+16328], %r2789;
	ld.shared.u32 	%r2790, [%r13+16432];
	ld.shared.u32 	%r2791, [%r10+16480];
	ld.shared.u32 	%r2792, [%r27+20176];
	add.s32 	%r2793, %r2792, %r2791;
	min.s32 	%r2794, %r2790, %r2793;
	st.shared.u32 	[%r13+16432], %r2794;
	bar.sync 	0;
	ld.shared.u32 	%r2795, [%r13];
	ld.shared.u32 	%r2796, [%r10+260];
	ld.shared.u32 	%r2797, [%r27+20280];
	add.s32 	%r2798, %r2797, %r2796;
	min.s32 	%r2799, %r2795, %r2798;
	st.shared.u32 	[%r13], %r2799;
	ld.shared.u32 	%r2800, [%r13+104];
	ld.shared.u32 	%r2801, [%r10+260];
	ld.shared.u32 	%r2802, [%r27+20384];
	add.s32 	%r2803, %r2802, %r2801;
	min.s32 	%r2804, %r2800, %r2803;
	st.shared.u32 	[%r13+104], %r2804;
	ld.shared.u32 	%r2805, [%r13+208];
	ld.shared.u32 	%r2806, [%r10+260];
	ld.shared.u32 	%r2807, [%r27+20488];
	add.s32 	%r2808, %r2807, %r2806;
	min.s32 	%r2809, %r2805, %r2808;
	st.shared.u32 	[%r13+208], %r2809;
	ld.shared.u32 	%r2810, [%r13+8112];
	ld.shared.u32 	%r2811, [%r10+8372];
	ld.shared.u32 	%r2812, [%r27+20280];
	add.s32 	%r2813, %r2812, %r2811;
	min.s32 	%r2814, %r2810, %r2813;
	st.shared.u32 	[%r13+8112], %r2814;
	ld.shared.u32 	%r2815, [%r13+8216];
	ld.shared.u32 	%r2816, [%r10+8372];
	ld.shared.u32 	%r2817, [%r27+20384];
	add.s32 	%r2818, %r2817, %r2816;
	min.s32 	%r2819, %r2815, %r2818;
	st.shared.u32 	[%r13+8216], %r2819;
	ld.shared.u32 	%r2820, [%r13+8320];
	ld.shared.u32 	%r2821, [%r10+8372];
	ld.shared.u32 	%r2822, [%r27+20488];
	add.s32 	%r2823, %r2822, %r2821;
	min.s32 	%r2824, %r2820, %r2823;
	st.shared.u32 	[%r13+8320], %r2824;
	ld.shared.u32 	%r2825, [%r13+16224];
	ld.shared.u32 	%r2826, [%r10+16484];
	ld.shared.u32 	%r2827, [%r27+20280];
	add.s32 	%r2828, %r2827, %r2826;
	min.s32 	%r2829, %r2825, %r2828;
	st.shared.u32 	[%r13+16224], %r2829;
	ld.shared.u32 	%r2830, [%r13+16328];
	ld.shared.u32 	%r2831, [%r10+16484];
	ld.shared.u32 	%r2832, [%r27+20384];
	add.s32 	%r2833, %r2832, %r2831;
	min.s32 	%r2834, %r2830, %r2833;
	st.shared.u32 	[%r13+16328], %r2834;
	ld.shared.u32 	%r2835, [%r13+16432];
	ld.shared.u32 	%r2836, [%r10+16484];
	ld.shared.u32 	%r2837, [%r27+20488];
	add.s32 	%r2838, %r2837, %r2836;
	min.s32 	%r2839, %r2835, %r2838;
	st.shared.u32 	[%r13+16432], %r2839;
	bar.sync 	0;
	ld.shared.u32 	%r2840, [%r13];
	ld.shared.u32 	%r2841, [%r10+264];
	ld.shared.u32 	%r2842, [%r27+20592];
	add.s32 	%r2843, %r2842, %r2841;
	min.s32 	%r2844, %r2840, %r2843;
	st.shared.u32 	[%r13], %r2844;
	ld.shared.u32 	%r2845, [%r13+104];
	ld.shared.u32 	%r2846, [%r10+264];
	ld.shared.u32 	%r2847, [%r27+20696];
	add.s32 	%r2848, %r2847, %r2846;
	min.s32 	%r2849, %r2845, %r2848;
	st.shared.u32 	[%r13+104], %r2849;
	ld.shared.u32 	%r2850, [%r13+208];
	ld.shared.u32 	%r2851, [%r10+264];
	ld.shared.u32 	%r2852, [%r27+20800];
	add.s32 	%r2853, %r2852, %r2851;
	min.s32 	%r2854, %r2850, %r2853;
	st.shared.u32 	[%r13+208], %r2854;
	ld.shared.u32 	%r2855, [%r13+8112];
	ld.shared.u32 	%r2856, [%r10+8376];
	ld.shared.u32 	%r2857, [%r27+20592];
	add.s32 	%r2858, %r2857, %r2856;
	min.s32 	%r2859, %r2855, %r2858;
	st.shared.u32 	[%r13+8112], %r2859;
	ld.shared.u32 	%r2860, [%r13+8216];
	ld.shared.u32 	%r2861, [%r10+8376];
	ld.shared.u32 	%r2862, [%r27+20696];
	add.s32 	%r2863, %r2862, %r2861;
	min.s32 	%r2864, %r2860, %r2863;
	st.shared.u32 	[%r13+8216], %r2864;
	ld.shared.u32 	%r2865, [%r13+8320];
	ld.shared.u32 	%r2866, [%r10+8376];
	ld.shared.u32 	%r2867, [%r27+20800];
	add.s32 	%r2868, %r2867, %r2866;
	min.s32 	%r2869, %r2865, %r2868;
	st.shared.u32 	[%r13+8320], %r2869;
	ld.shared.u32 	%r2870, [%r13+16224];
	ld.shared.u32 	%r2871, [%r10+16488];
	ld.shared.u32 	%r2872, [%r27+20592];
	add.s32 	%r2873, %r2872, %r2871;
	min.s32 	%r2874, %r2870, %r2873;
	st.shared.u32 	[%r13+16224], %r2874;
	ld.shared.u32 	%r2875, [%r13+16328];
	ld.shared.u32 	%r2876, [%r10+16488];
	ld.shared.u32 	%r2877, [%r27+20696];
	add.s32 	%r2878, %r2877, %r2876;
	min.s32 	%r2879, %r2875, %r2878;
	st.shared.u32 	[%r13+16328], %r2879;
	ld.shared.u32 	%r2880, [%r13+16432];
	ld.shared.u32 	%r2881, [%r10+16488];
	ld.shared.u32 	%r2882, [%r27+20800];
	add.s32 	%r2883, %r2882, %r2881;
	min.s32 	%r2884, %r2880, %r2883;
	st.shared.u32 	[%r13+16432], %r2884;
	bar.sync 	0;
	ld.shared.u32 	%r2885, [%r13];
	ld.shared.u32 	%r2886, [%r10+268];
	ld.shared.u32 	%r2887, [%r27+20904];
	add.s32 	%r2888, %r2887, %r2886;
	min.s32 	%r2889, %r2885, %r2888;
	st.shared.u32 	[%r13], %r2889;
	ld.shared.u32 	%r2890, [%r13+104];
	ld.shared.u32 	%r2891, [%r10+268];
	ld.shared.u32 	%r2892, [%r27+21008];
	add.s32 	%r2893, %r2892, %r2891;
	min.s32 	%r2894, %r2890, %r2893;
	st.shared.u32 	[%r13+104], %r2894;
	ld.shared.u32 	%r2895, [%r13+208];
	ld.shared.u32 	%r2896, [%r10+268];
	ld.shared.u32 	%r2897, [%r27+21112];
	add.s32 	%r2898, %r2897, %r2896;
	min.s32 	%r2899, %r2895, %r2898;
	st.shared.u32 	[%r13+208], %r2899;
	ld.shared.u32 	%r2900, [%r13+8112];
	ld.shared.u32 	%r2901, [%r10+8380];
	ld.shared.u32 	%r2902, [%r27+20904];
	add.s32 	%r2903, %r2902, %r2901;
	min.s32 	%r2904, %r2900, %r2903;
	st.shared.u32 	[%r13+8112], %r2904;
	ld.shared.u32 	%r2905, [%r13+8216];
	ld.shared.u32 	%r2906, [%r10+8380];
	ld.shared.u32 	%r2907, [%r27+21008];
	add.s32 	%r2908, %r2907, %r2906;
	min.s32 	%r2909, %r2905, %r2908;
	st.shared.u32 	[%r13+8216], %r2909;
	ld.shared.u32 	%r2910, [%r13+8320];
	ld.shared.u32 	%r2911, [%r10+8380];
	ld.shared.u32 	%r2912, [%r27+21112];
	add.s32 	%r2913, %r2912, %r2911;
	min.s32 	%r2914, %r2910, %r2913;
	st.shared.u32 	[%r13+8320], %r2914;
	ld.shared.u32 	%r2915, [%r13+16224];
	ld.shared.u32 	%r2916, [%r10+16492];
	ld.shared.u32 	%r2917, [%r27+20904];
	add.s32 	%r2918, %r2917, %r2916;
	min.s32 	%r2919, %r2915, %r2918;
	st.shared.u32 	[%r13+16224], %r2919;
	ld.shared.u32 	%r2920, [%r13+16328];
	ld.shared.u32 	%r2921, [%r10+16492];
	ld.shared.u32 	%r2922, [%r27+21008];
	add.s32 	%r2923, %r2922, %r2921;
	min.s32 	%r2924, %r2920, %r2923;
	st.shared.u32 	[%r13+16328], %r2924;
	ld.shared.u32 	%r2925, [%r13+16432];
	ld.shared.u32 	%r2926, [%r10+16492];
	ld.shared.u32 	%r2927, [%r27+21112];
	add.s32 	%r2928, %r2927, %r2926;
	min.s32 	%r2929, %r2925, %r2928;
	st.shared.u32 	[%r13+16432], %r2929;
	bar.sync 	0;
	ld.shared.u32 	%r2930, [%r13];
	ld.shared.u32 	%r2931, [%r10+272];
	ld.shared.u32 	%r2932, [%r27+21216];
	add.s32 	%r2933, %r2932, %r2931;
	min.s32 	%r2934, %r2930, %r2933;
	st.shared.u32 	[%r13], %r2934;
	ld.shared.u32 	%r2935, [%r13+104];
	ld.shared.u32 	%r2936, [%r10+272];
	ld.shared.u32 	%r2937, [%r27+21320];
	add.s32 	%r2938, %r2937, %r2936;
	min.s32 	%r2939, %r2935, %r2938;
	st.shared.u32 	[%r13+104], %r2939;
	ld.shared.u32 	%r2940, [%r13+208];
	ld.shared.u32 	%r2941, [%r10+272];
	ld.shared.u32 	%r2942, [%r27+21424];
	add.s32 	%r2943, %r2942, %r2941;
	min.s32 	%r2944, %r2940, %r2943;
	st.shared.u32 	[%r13+208], %r2944;
	ld.shared.u32 	%r2945, [%r13+8112];
	ld.shared.u32 	%r2946, [%r10+8384];
	ld.shared.u32 	%r2947, [%r27+21216];
	add.s32 	%r2948, %r2947, %r2946;
	min.s32 	%r2949, %r2945, %r2948;
	st.shared.u32 	[%r13+8112], %r2949;
	ld.shared.u32 	%r2950, [%r13+8216];
	ld.shared.u32 	%r2951, [%r10+8384];
	ld.shared.u32 	%r2952, [%r27+21320];
	add.s32 	%r2953, %r2952, %r2951;
	min.s32 	%r2954, %r2950, %r2953;
	st.shared.u32 	[%r13+8216], %r2954;
	ld.shared.u32 	%r2955, [%r13+8320];
	ld.shared.u32 	%r2956, [%r10+8384];
	ld.shared.u32 	%r2957, [%r27+21424];
	add.s32 	%r2958, %r2957, %r2956;
	min.s32 	%r2959, %r2955, %r2958;
	st.shared.u32 	[%r13+8320], %r2959;
	ld.shared.u32 	%r2960, [%r13+16224];
	ld.shared.u32 	%r2961, [%r10+16496];
	ld.shared.u32 	%r2962, [%r27+21216];
	add.s32 	%r2963, %r2962, %r2961;
	min.s32 	%r2964, %r2960, %r2963;
	st.shared.u32 	[%r13+16224], %r2964;
	ld.shared.u32 	%r2965, [%r13+16328];
	ld.shared.u32 	%r2966, [%r10+16496];
	ld.shared.u32 	%r2967, [%r27+21320];
	add.s32 	%r2968, %r2967, %r2966;
	min.s32 	%r2969, %r2965, %r2968;
	st.shared.u32 	[%r13+16328], %r2969;
	ld.shared.u32 	%r2970, [%r13+16432];
	ld.shared.u32 	%r2971, [%r10+16496];
	ld.shared.u32 	%r2972, [%r27+21424];
	add.s32 	%r2973, %r2972, %r2971;
	min.s32 	%r2974, %r2970, %r2973;
	st.shared.u32 	[%r13+16432], %r2974;
	bar.sync 	0;
	ld.shared.u32 	%r2975, [%r13];
	ld.shared.u32 	%r2976, [%r10+276];
	ld.shared.u32 	%r2977, [%r27+21528];
	add.s32 	%r2978, %r2977, %r2976;
	min.s32 	%r2979, %r2975, %r2978;
	st.shared.u32 	[%r13], %r2979;
	ld.shared.u32 	%r2980, [%r13+104];
	ld.shared.u32 	%r2981, [%r10+276];
	ld.shared.u32 	%r2982, [%r27+21632];
	add.s32 	%r2983, %r2982, %r2981;
	min.s32 	%r2984, %r2980, %r2983;
	st.shared.u32 	[%r13+104], %r2984;
	ld.shared.u32 	%r2985, [%r13+208];
	ld.shared.u32 	%r2986, [%r10+276];
	ld.shared.u32 	%r2987, [%r27+21736];
	add.s32 	%r2988, %r2987, %r2986;
	min.s32 	%r2989, %r2985, %r2988;
	st.shared.u32 	[%r13+208], %r2989;
	ld.shared.u32 	%r2990, [%r13+8112];
	ld.shared.u32 	%r2991, [%r10+8388];
	ld.shared.u32 	%r2992, [%r27+21528];
	add.s32 	%r2993, %r2992, %r2991;
	min.s32 	%r2994, %r2990, %r2993;
	st.shared.u32 	[%r13+8112], %r2994;
	ld.shared.u32 	%r2995, [%r13+8216];
	ld.shared.u32 	%r2996, [%r10+8388];
	ld.shared.u32 	%r2997, [%r27+21632];
	add.s32 	%r2998, %r2997, %r2996;
	min.s32 	%r2999, %r2995, %r2998;
	st.shared.u32 	[%r13+8216], %r2999;
	ld.shared.u32 	%r3000, [%r13+8320];
	ld.shared.u32 	%r3001, [%r10+8388];
	ld.shared.u32 	%r3002, [%r27+21736];
	add.s32 	%r3003, %r3002, %r3001;
	min.s32 	%r3004, %r3000, %r3003;
	st.shared.u32 	[%r13+8320], %r3004;
	ld.shared.u32 	%r3005, [%r13+16224];
	ld.shared.u32 	%r3006, [%r10+16500];
	ld.shared.u32 	%r3007, [%r27+21528];
	add.s32 	%r3008, %r3007, %r3006;
	min.s32 	%r3009, %r3005, %r3008;
	st.shared.u32 	[%r13+16224], %r3009;
	ld.shared.u32 	%r3010, [%r13+16328];
	ld.shared.u32 	%r3011, [%r10+16500];
	ld.shared.u32 	%r3012, [%r27+21632];
	add.s32 	%r3013, %r3012, %r3011;
	min.s32 	%r3014, %r3010, %r3013;
	st.shared.u32 	[%r13+16328], %r3014;
	ld.shared.u32 	%r3015, [%r13+16432];
	ld.shared.u32 	%r3016, [%r10+16500];
	ld.shared.u32 	%r3017, [%r27+21736];
	add.s32 	%r3018, %r3017, %r3016;
	min.s32 	%r3019, %r3015, %r3018;
	st.shared.u32 	[%r13+16432], %r3019;
	bar.sync 	0;
	ld.shared.u32 	%r3020, [%r13];
	ld.shared.u32 	%r3021, [%r10+280];
	ld.shared.u32 	%r3022, [%r27+21840];
	add.s32 	%r3023, %r3022, %r3021;
	min.s32 	%r3024, %r3020, %r3023;
	st.shared.u32 	[%r13], %r3024;
	ld.shared.u32 	%r3025, [%r13+104];
	ld.shared.u32 	%r3026, [%r10+280];
	ld.shared.u32 	%r3027, [%r27+21944];
	add.s32 	%r3028, %r3027, %r3026;
	min.s32 	%r3029, %r3025, %r3028;
	st.shared.u32 	[%r13+104], %r3029;
	ld.shared.u32 	%r3030, [%r13+208];
	ld.shared.u32 	%r3031, [%r10+280];
	ld.shared.u32 	%r3032, [%r27+22048];
	add.s32 	%r3033, %r3032, %r3031;
	min.s32 	%r3034, %r3030, %r3033;
	st.shared.u32 	[%r13+208], %r3034;
	ld.shared.u32 	%r3035, [%r13+8112];
	ld.shared.u32 	%r3036, [%r10+8392];
	ld.shared.u32 	%r3037, [%r27+21840];
	add.s32 	%r3038, %r3037, %r3036;
	min.s32 	%r3039, %r3035, %r3038;
	st.shared.u32 	[%r13+8112], %r3039;
	ld.shared.u32 	%r3040, [%r13+8216];
	ld.shared.u32 	%r3041, [%r10+8392];
	ld.shared.u32 	%r3042, [%r27+21944];
	add.s32 	%r3043, %r3042, %r3041;
	min.s32 	%r3044, %r3040, %r3043;
	st.shared.u32 	[%r13+8216], %r3044;
	ld.shared.u32 	%r3045, [%r13+8320];
	ld.shared.u32 	%r3046, [%r10+8392];
	ld.shared.u32 	%r3047, [%r27+22048];
	add.s32 	%r3048, %r3047, %r3046;
	min.s32 	%r3049, %r3045, %r3048;
	st.shared.u32 	[%r13+8320], %r3049;
	ld.shared.u32 	%r3050, [%r13+16224];
	ld.shared.u32 	%r3051, [%r10+16504];
	ld.shared.u32 	%r3052, [%r27+21840];
	add.s32 	%r3053, %r3052, %r3051;
	min.s32 	%r3054, %r3050, %r3053;
	st.shared.u32 	[%r13+16224], %r3054;
	ld.shared.u32 	%r3055, [%r13+16328];
	ld.shared.u32 	%r3056, [%r10+16504];
	ld.shared.u32 	%r3057, [%r27+21944];
	add.s32 	%r3058, %r3057, %r3056;
	min.s32 	%r3059, %r3055, %r3058;
	st.shared.u32 	[%r13+16328], %r3059;
	ld.shared.u32 	%r3060, [%r13+16432];
	ld.shared.u32 	%r3061, [%r10+16504];
	ld.shared.u32 	%r3062, [%r27+22048];
	add.s32 	%r3063, %r3062, %r3061;
	min.s32 	%r3064, %r3060, %r3063;
	st.shared.u32 	[%r13+16432], %r3064;
	bar.sync 	0;
	ld.shared.u32 	%r3065, [%r13];
	ld.shared.u32 	%r3066, [%r10+284];
	ld.shared.u32 	%r3067, [%r27+22152];
	add.s32 	%r3068, %r3067, %r3066;
	min.s32 	%r3069, %r3065, %r3068;
	st.shared.u32 	[%r13], %r3069;
	ld.shared.u32 	%r3070, [%r13+104];
	ld.shared.u32 	%r3071, [%r10+284];
	ld.shared.u32 	%r3072, [%r27+22256];
	add.s32 	%r3073, %r3072, %r3071;
	min.s32 	%r3074, %r3070, %r3073;
	st.shared.u32 	[%r13+104], %r3074;
	ld.shared.u32 	%r3075, [%r13+208];
	ld.shared.u32 	%r3076, [%r10+284];
	ld.shared.u32 	%r3077, [%r27+22360];
	add.s32 	%r3078, %r3077, %r3076;
	min.s32 	%r3079, %r3075, %r3078;
	st.shared.u32 	[%r13+208], %r3079;
	ld.shared.u32 	%r3080, [%r13+8112];
	ld.shared.u32 	%r3081, [%r10+8396];
	ld.shared.u32 	%r3082, [%r27+22152];
	add.s32 	%r3083, %r3082, %r3081;
	min.s32 	%r3084, %r3080, %r3083;
	st.shared.u32 	[%r13+8112], %r3084;
	ld.shared.u32 	%r3085, [%r13+8216];
	ld.shared.u32 	%r3086, [%r10+8396];
	ld.shared.u32 	%r3087, [%r27+22256];
	add.s32 	%r3088, %r3087, %r3086;
	min.s32 	%r3089, %r3085, %r3088;
	st.shared.u32 	[%r13+8216], %r3089;
	ld.shared.u32 	%r3090, [%r13+8320];
	ld.shared.u32 	%r3091, [%r10+8396];
	ld.shared.u32 	%r3092, [%r27+22360];
	add.s32 	%r3093, %r3092, %r3091;
	min.s32 	%r3094, %r3090, %r3093;
	st.shared.u32 	[%r13+8320], %r3094;
	ld.shared.u32 	%r3095, [%r13+16224];
	ld.shared.u32 	%r3096, [%r10+16508];
	ld.shared.u32 	%r3097, [%r27+22152];
	add.s32 	%r3098, %r3097, %r3096;
	min.s32 	%r3099, %r3095, %r3098;
	st.shared.u32 	[%r13+16224], %r3099;
	ld.shared.u32 	%r3100, [%r13+16328];
	ld.shared.u32 	%r3101, [%r10+16508];
	ld.shared.u32 	%r3102, [%r27+22256];
	add.s32 	%r3103, %r3102, %r3101;
	min.s32 	%r3104, %r3100, %r3103;
	st.shared.u32 	[%r13+16328], %r3104;
	ld.shared.u32 	%r3105, [%r13+16432];
	ld.shared.u32 	%r3106, [%r10+16508];
	ld.shared.u32 	%r3107, [%r27+22360];
	add.s32 	%r3108, %r3107, %r3106;
	min.s32 	%r3109, %r3105, %r3108;
	st.shared.u32 	[%r13+16432], %r3109;
	bar.sync 	0;
	ld.shared.u32 	%r3110, [%r13];
	ld.shared.u32 	%r3111, [%r10+288];
	ld.shared.u32 	%r3112, [%r27+22464];
	add.s32 	%r3113, %r3112, %r3111;
	min.s32 	%r3114, %r3110, %r3113;
	st.shared.u32 	[%r13], %r3114;
	ld.shared.u32 	%r3115, [%r13+104];
	ld.shared.u32 	%r3116, [%r10+288];
	ld.shared.u32 	%r3117, [%r27+22568];
	add.s32 	%r3118, %r3117, %r3116;
	min.s32 	%r3119, %r3115, %r3118;
	st.shared.u32 	[%r13+104], %r3119;
	ld.shared.u32 	%r3120, [%r13+208];
	ld.shared.u32 	%r3121, [%r10+288];
	ld.shared.u32 	%r3122, [%r27+22672];
	add.s32 	%r3123, %r3122, %r3121;
	min.s32 	%r3124, %r3120, %r3123;
	st.shared.u32 	[%r13+208], %r3124;
	ld.shared.u32 	%r3125, [%r13+8112];
	ld.shared.u32 	%r3126, [%r10+8400];
	ld.shared.u32 	%r3127, [%r27+22464];
	add.s32 	%r3128, %r3127, %r3126;
	min.s32 	%r3129, %r3125, %r3128;
	st.shared.u32 	[%r13+8112], %r3129;
	ld.shared.u32 	%r3130, [%r13+8216];
	ld.shared.u32 	%r3131, [%r10+8400];
	ld.shared.u32 	%r3132, [%r27+22568];
	add.s32 	%r3133, %r3132, %r3131;
	min.s32 	%r3134, %r3130, %r3133;
	st.shared.u32 	[%r13+8216], %r3134;
	ld.shared.u32 	%r3135, [%r13+8320];
	ld.shared.u32 	%r3136, [%r10+8400];
	ld.shared.u32 	%r3137, [%r27+22672];
	add.s32 	%r3138, %r3137, %r3136;
	min.s32 	%r3139, %r3135, %r3138;
	st.shared.u32 	[%r13+8320], %r3139;
	ld.shared.u32 	%r3140, [%r13+16224];
	ld.shared.u32 	%r3141, [%r10+16512];
	ld.shared.u32 	%r3142, [%r27+22464];
	add.s32 	%r3143, %r3142, %r3141;
	min.s32 	%r3144, %r3140, %r3143;
	st.shared.u32 	[%r13+16224], %r3144;
	ld.shared.u32 	%r3145, [%r13+16328];
	ld.shared.u32 	%r3146, [%r10+16512];
	ld.shared.u32 	%r3147, [%r27+22568];
	add.s32 	%r3148, %r3147, %r3146;
	min.s32 	%r3149, %r3145, %r3148;
	st.shared.u32 	[%r13+16328], %r3149;
	ld.shared.u32 	%r3150, [%r13+16432];
	ld.shared.u32 	%r3151, [%r10+16512];
	ld.shared.u32 	%r3152, [%r27+22672];
	add.s32 	%r3153, %r3152, %r3151;
	min.s32 	%r3154, %r3150, %r3153;
	st.shared.u32 	[%r13+16432], %r3154;
	bar.sync 	0;
	ld.shared.u32 	%r3155, [%r13];
	ld.shared.u32 	%r3156, [%r10+292];
	ld.shared.u32 	%r3157, [%r27+22776];
	add.s32 	%r3158, %r3157, %r3156;
	min.s32 	%r3159, %r3155, %r3158;
	st.shared.u32 	[%r13], %r3159;
	ld.shared.u32 	%r3160, [%r13+104];
	ld.shared.u32 	%r3161, [%r10+292];
	ld.shared.u32 	%r3162, [%r27+22880];
	add.s32 	%r3163, %r3162, %r3161;
	min.s32 	%r3164, %r3160, %r3163;
	st.shared.u32 	[%r13+104], %r3164;
	ld.shared.u32 	%r3165, [%r13+208];
	ld.shared.u32 	%r3166, [%r10+292];
	ld.shared.u32 	%r3167, [%r27+22984];
	add.s32 	%r3168, %r3167, %r3166;
	min.s32 	%r3169, %r3165, %r3168;
	st.shared.u32 	[%r13+208], %r3169;
	ld.shared.u32 	%r3170, [%r13+8112];
	ld.shared.u32 	%r3171, [%r10+8404];
	ld.shared.u32 	%r3172, [%r27+22776];
	add.s32 	%r3173, %r3172, %r3171;
	min.s32 	%r3174, %r3170, %r3173;
	st.shared.u32 	[%r13+8112], %r3174;
	ld.shared.u32 	%r3175, [%r13+8216];
	ld.shared.u32 	%r3176, [%r10+8404];
	ld.shared.u32 	%r3177, [%r27+22880];
	add.s32 	%r3178, %r3177, %r3176;
	min.s32 	%r3179, %r3175, %r3178;
	st.shared.u32 	[%r13+8216], %r3179;
	ld.shared.u32 	%r3180, [%r13+8320];
	ld.shared.u32 	%r3181, [%r10+8404];
	ld.shared.u32 	%r3182, [%r27+22984];
	add.s32 	%r3183, %r3182, %r3181;
	min.s32 	%r3184, %r3180, %r3183;
	st.shared.u32 	[%r13+8320], %r3184;
	ld.shared.u32 	%r3185, [%r13+16224];
	ld.shared.u32 	%r3186, [%r10+16516];
	ld.shared.u32 	%r3187, [%r27+22776];
	add.s32 	%r3188, %r3187, %r3186;
	min.s32 	%r3189, %r3185, %r3188;
	st.shared.u32 	[%r13+16224], %r3189;
	ld.shared.u32 	%r3190, [%r13+16328];
	ld.shared.u32 	%r3191, [%r10+16516];
	ld.shared.u32 	%r3192, [%r27+22880];
	add.s32 	%r3193, %r3192, %r3191;
	min.s32 	%r3194, %r3190, %r3193;
	st.shared.u32 	[%r13+16328], %r3194;
	ld.shared.u32 	%r3195, [%r13+16432];
	ld.shared.u32 	%r3196, [%r10+16516];
	ld.shared.u32 	%r3197, [%r27+22984];
	add.s32 	%r3198, %r3197, %r3196;
	min.s32 	%r3199, %r3195, %r3198;
	st.shared.u32 	[%r13+16432], %r3199;
	bar.sync 	0;
	ld.shared.u32 	%r3200, [%r13];
	ld.shared.u32 	%r3201, [%r10+296];
	ld.shared.u32 	%r3202, [%r27+23088];
	add.s32 	%r3203, %r3202, %r3201;
	min.s32 	%r3204, %r3200, %r3203;
	st.shared.u32 	[%r13], %r3204;
	ld.shared.u32 	%r3205, [%r13+104];
	ld.shared.u32 	%r3206, [%r10+296];
	ld.shared.u32 	%r3207, [%r27+23192];
	add.s32 	%r3208, %r3207, %r3206;
	min.s32 	%r3209, %r3205, %r3208;
	st.shared.u32 	[%r13+104], %r3209;
	ld.shared.u32 	%r3210, [%r13+208];
	ld.shared.u32 	%r3211, [%r10+296];
	ld.shared.u32 	%r3212, [%r27+23296];
	add.s32 	%r3213, %r3212, %r3211;
	min.s32 	%r3214, %r3210, %r3213;
	st.shared.u32 	[%r13+208], %r3214;
	ld.shared.u32 	%r3215, [%r13+8112];
	ld.shared.u32 	%r3216, [%r10+8408];
	ld.shared.u32 	%r3217, [%r27+23088];
	add.s32 	%r3218, %r3217, %r3216;
	min.s32 	%r3219, %r3215, %r3218;
	st.shared.u32 	[%r13+8112], %r3219;
	ld.shared.u32 	%r3220, [%r13+8216];
	ld.shared.u32 	%r3221, [%r10+8408];
	ld.shared.u32 	%r3222, [%r27+23192];
	add.s32 	%r3223, %r3222, %r3221;
	min.s32 	%r3224, %r3220, %r3223;
	st.shared.u32 	[%r13+8216], %r3224;
	ld.shared.u32 	%r3225, [%r13+8320];
	ld.shared.u32 	%r3226, [%r10+8408];
	ld.shared.u32 	%r3227, [%r27+23296];
	add.s32 	%r3228, %r3227, %r3226;
	min.s32 	%r3229, %r3225, %r3228;
	st.shared.u32 	[%r13+8320], %r3229;
	ld.shared.u32 	%r3230, [%r13+16224];
	ld.shared.u32 	%r3231, [%r10+16520];
	ld.shared.u32 	%r3232, [%r27+23088];
	add.s32 	%r3233, %r3232, %r3231;
	min.s32 	%r3234, %r3230, %r3233;
	st.shared.u32 	[%r13+16224], %r3234;
	ld.shared.u32 	%r3235, [%r13+16328];
	ld.shared.u32 	%r3236, [%r10+16520];
	ld.shared.u32 	%r3237, [%r27+23192];
	add.s32 	%r3238, %r3237, %r3236;
	min.s32 	%r3239, %r3235, %r3238;
	st.shared.u32 	[%r13+16328], %r3239;
	ld.shared.u32 	%r3240, [%r13+16432];
	ld.shared.u32 	%r3241, [%r10+16520];
	ld.shared.u32 	%r3242, [%r27+23296];
	add.s32 	%r3243, %r3242, %r3241;
	min.s32 	%r3244, %r3240, %r3243;
	st.shared.u32 	[%r13+16432], %r3244;
	bar.sync 	0;
	ld.shared.u32 	%r3245, [%r13];
	ld.shared.u32 	%r3246, [%r10+300];
	ld.shared.u32 	%r3247, [%r27+23400];
	add.s32 	%r3248, %r3247, %r3246;
	min.s32 	%r3249, %r3245, %r3248;
	st.shared.u32 	[%r13], %r3249;
	ld.shared.u32 	%r3250, [%r13+104];
	ld.shared.u32 	%r3251, [%r10+300];
	ld.shared.u32 	%r3252, [%r27+23504];
	add.s32 	%r3253, %r3252, %r3251;
	min.s32 	%r3254, %r3250, %r3253;
	st.shared.u32 	[%r13+104], %r3254;
	ld.shared.u32 	%r3255, [%r13+208];
	ld.shared.u32 	%r3256, [%r10+300];
	ld.shared.u32 	%r3257, [%r27+23608];
	add.s32 	%r3258, %r3257, %r3256;
	min.s32 	%r3259, %r3255, %r3258;
	st.shared.u32 	[%r13+208], %r3259;
	ld.shared.u32 	%r3260, [%r13+8112];
	ld.shared.u32 	%r3261, [%r10+8412];
	ld.shared.u32 	%r3262, [%r27+23400];
	add.s32 	%r3263, %r3262, %r3261;
	min.s32 	%r3264, %r3260, %r3263;
	st.shared.u32 	[%r13+8112], %r3264;
	ld.shared.u32 	%r3265, [%r13+8216];
	ld.shared.u32 	%r3266, [%r10+8412];
	ld.shared.u32 	%r3267, [%r27+23504];
	add.s32 	%r3268, %r3267, %r3266;
	min.s32 	%r3269, %r3265, %r3268;
	st.shared.u32 	[%r13+8216], %r3269;
	ld.shared.u32 	%r3270, [%r13+8320];
	ld.shared.u32 	%r3271, [%r10+8412];
	ld.shared.u32 	%r3272, [%r27+23608];
	add.s32 	%r3273, %r3272, %r3271;
	min.s32 	%r3274, %r3270, %r3273;
	st.shared.u32 	[%r13+8320], %r3274;
	ld.shared.u32 	%r3275, [%r13+16224];
	ld.shared.u32 	%r3276, [%r10+16524];
	ld.shared.u32 	%r3277, [%r27+23400];
	add.s32 	%r3278, %r3277, %r3276;
	min.s32 	%r3279, %r3275, %r3278;
	st.shared.u32 	[%r13+16224], %r3279;
	ld.shared.u32 	%r3280, [%r13+16328];
	ld.shared.u32 	%r3281, [%r10+16524];
	ld.shared.u32 	%r3282, [%r27+23504];
	add.s32 	%r3283, %r3282, %r3281;
	min.s32 	%r3284, %r3280, %r3283;
	st.shared.u32 	[%r13+16328], %r3284;
	ld.shared.u32 	%r3285, [%r13+16432];
	ld.shared.u32 	%r3286, [%r10+16524];
	ld.shared.u32 	%r3287, [%r27+23608];
	add.s32 	%r3288, %r3287, %r3286;
	min.s32 	%r3289, %r3285, %r3288;
	st.shared.u32 	[%r13+16432], %r3289;
	bar.sync 	0;
	ld.shared.u32 	%r3290, [%r13];
	ld.shared.u32 	%r3291, [%r10+304];
	ld.shared.u32 	%r3292, [%r27+23712];
	add.s32 	%r3293, %r3292, %r3291;
	min.s32 	%r3294, %r3290, %r3293;
	st.shared.u32 	[%r13], %r3294;
	ld.shared.u32 	%r3295, [%r13+104];
	ld.shared.u32 	%r3296, [%r10+304];
	ld.shared.u32 	%r3297, [%r27+23816];
	add.s32 	%r3298, %r3297, %r3296;
	min.s32 	%r3299, %r3295, %r3298;
	st.shared.u32 	[%r13+104], %r3299;
	ld.shared.u32 	%r3300, [%r13+208];
	ld.shared.u32 	%r3301, [%r10+304];
	ld.shared.u32 	%r3302, [%r27+23920];
	add.s32 	%r3303, %r3302, %r3301;
	min.s32 	%r3304, %r3300, %r3303;
	st.shared.u32 	[%r13+208], %r3304;
	ld.shared.u32 	%r3305, [%r13+8112];
	ld.shared.u32 	%r3306, [%r10+8416];
	ld.shared.u32 	%r3307, [%r27+23712];
	add.s32 	%r3308, %r3307, %r3306;
	min.s32 	%r3309, %r3305, %r3308;
	st.shared.u32 	[%r13+8112], %r3309;
	ld.shared.u32 	%r3310, [%r13+8216];
	ld.shared.u32 	%r3311, [%r10+8416];
	ld.shared.u32 	%r3312, [%r27+23816];
	add.s32 	%r3313, %r3312, %r3311;
	min.s32 	%r3314, %r3310, %r3313;
	st.shared.u32 	[%r13+8216], %r3314;
	ld.shared.u32 	%r3315, [%r13+8320];
	ld.shared.u32 	%r3316, [%r10+8416];
	ld.shared.u32 	%r3317, [%r27+23920];
	add.s32 	%r3318, %r3317, %r3316;
	min.s32 	%r3319, %r3315, %r3318;
	st.shared.u32 	[%r13+8320], %r3319;
	ld.shared.u32 	%r3320, [%r13+16224];
	ld.shared.u32 	%r3321, [%r10+16528];
	ld.shared.u32 	%r3322, [%r27+23712];
	add.s32 	%r3323, %r3322, %r3321;
	min.s32 	%r3324, %r3320, %r3323;
	st.shared.u32 	[%r13+16224], %r3324;
	ld.shared.u32 	%r3325, [%r13+16328];
	ld.shared.u32 	%r3326, [%r10+16528];
	ld.shared.u32 	%r3327, [%r27+23816];
	add.s32 	%r3328, %r3327, %r3326;
	min.s32 	%r3329, %r3325, %r3328;
	st.shared.u32 	[%r13+16328], %r3329;
	ld.shared.u32 	%r3330, [%r13+16432];
	ld.shared.u32 	%r3331, [%r10+16528];
	ld.shared.u32 	%r3332, [%r27+23920];
	add.s32 	%r3333, %r3332, %r3331;
	min.s32 	%r3334, %r3330, %r3333;
	st.shared.u32 	[%r13+16432], %r3334;
	bar.sync 	0;
	ld.shared.u32 	%r3335, [%r13];
	ld.shared.u32 	%r3336, [%r10+308];
	ld.shared.u32 	%r3337, [%r27+24024];
	add.s32 	%r3338, %r3337, %r3336;
	min.s32 	%r3339, %r3335, %r3338;
	st.shared.u32 	[%r13], %r3339;
	ld.shared.u32 	%r3340, [%r13+104];
	ld.shared.u32 	%r3341, [%r10+308];
	ld.shared.u32 	%r3342, [%r27+24128];
	add.s32 	%r3343, %r3342, %r3341;
	min.s32 	%r3344, %r3340, %r3343;
	st.shared.u32 	[%r13+104], %r3344;
	ld.shared.u32 	%r3345, [%r13+208];
	ld.shared.u32 	%r3346, [%r10+308];
	ld.shared.u32 	%r3347, [%r27+24232];
	add.s32 	%r3348, %r3347, %r3346;
	min.s32 	%r3349, %r3345, %r3348;
	st.shared.u32 	[%r13+208], %r3349;
	ld.shared.u32 	%r3350, [%r13+8112];
	ld.shared.u32 	%r3351, [%r10+8420];
	ld.shared.u32 	%r3352, [%r27+24024];
	add.s32 	%r3353, %r3352, %r3351;
	min.s32 	%r3354, %r3350, %r3353;
	st.shared.u32 	[%r13+8112], %r3354;
	ld.shared.u32 	%r3355, [%r13+8216];
	ld.shared.u32 	%r3356, [%r10+8420];
	ld.shared.u32 	%r3357, [%r27+24128];
	add.s32 	%r3358, %r3357, %r3356;
	min.s32 	%r3359, %r3355, %r3358;
	st.shared.u32 	[%r13+8216], %r3359;
	ld.shared.u32 	%r3360, [%r13+8320];
	ld.shared.u32 	%r3361, [%r10+8420];
	ld.shared.u32 	%r3362, [%r27+24232];
	add.s32 	%r3363, %r3362, %r3361;
	min.s32 	%r3364, %r3360, %r3363;
	st.shared.u32 	[%r13+8320], %r3364;
	ld.shared.u32 	%r3365, [%r13+16224];
	ld.shared.u32 	%r3366, [%r10+16532];
	ld.shared.u32 	%r3367, [%r27+24024];
	add.s32 	%r3368, %r3367, %r3366;
	min.s32 	%r3369, %r3365, %r3368;
	st.shared.u32 	[%r13+16224], %r3369;
	ld.shared.u32 	%r3370, [%r13+16328];
	ld.shared.u32 	%r3371, [%r10+16532];
	ld.shared.u32 	%r3372, [%r27+24128];
	add.s32 	%r3373, %r3372, %r3371;
	min.s32 	%r3374, %r3370, %r3373;
	st.shared.u32 	[%r13+16328], %r3374;
	ld.shared.u32 	%r3375, [%r13+16432];
	ld.shared.u32 	%r3376, [%r10+16532];
	ld.shared.u32 	%r3377, [%r27+24232];
	add.s32 	%r3378, %r3377, %r3376;
	min.s32 	%r3379, %r3375, %r3378;
	st.shared.u32 	[%r13+16432], %r3379;
	bar.sync 	0;
	ld.shared.u32 	%r3380, [%r13];
	st.global.u32 	[%rd4], %r3380;
	ld.shared.u32 	%r3381, [%r13+104];
	st.global.u32 	[%rd4+104], %r3381;
	ld.shared.u32 	%r3382, [%r13+208];
	st.global.u32 	[%rd4+208], %r3382;
	ld.shared.u32 	%r3383, [%r13+8112];
	st.global.u32 	[%rd6], %r3383;
	ld.shared.u32 	%r3384, [%r13+8216];
	st.global.u32 	[%rd6+104], %r3384;
	ld.shared.u32 	%r3385, [%r13+8320];
	st.global.u32 	[%rd6+208], %r3385;
	ld.shared.u32 	%r3386, [%r13+16224];
	st.global.u32 	[%rd8], %r3386;
	ld.shared.u32 	%r3387, [%r13+16328];
	st.global.u32 	[%rd8+104], %r3387;
	ld.shared.u32 	%r3388, [%r13+16432];
	st.global.u32 	[%rd8+208], %r3388;
	ret;

}
	// .globl	_Z12floyd_phase2Piiii
.visible .entry _Z12floyd_phase2Piiii(
	.param .u64 .ptr .align 1 _Z12floyd_phase2Piiii_param_0,
	.param .u32 _Z12floyd_phase2Piiii_param_1,
	.param .u32 _Z12floyd_phase2Piiii_param_2,
	.param .u32 _Z12floyd_phase2Piiii_param_3
)
{
	.reg .pred 	%p<3>;
	.reg .b32 	%r<5450>;
	.reg .b64 	%rd<13>;
	// demoted variable
	.shared .align 4 .b8 _ZZ12floyd_phase2PiiiiE8share_my[24336];
	// demoted variable
	.shared .align 4 .b8 _ZZ12floyd_phase2PiiiiE12share_phase1[24336];
	ld.param.u32 	%r2, [_Z12floyd_phase2Piiii_param_2];
	mov.u32 	%r3, %ctaid.x;
	setp.eq.s32 	%p1, %r3, %r2;
	@%p1 bra 	$L__BB1_2;
	ld.param.u32 	%r5449, [_Z12floyd_phase2Piiii_param_2];
	ld.param.u32 	%r5448, [_Z12floyd_phase2Piiii_param_1];
	ld.param.u64 	%rd12, [_Z12floyd_phase2Piiii_param_0];
	cvta.to.global.u64 	%rd2, %rd12;
	mov.u32 	%r4, %tid.x;
	mov.u32 	%r5, %tid.y;
	mov.u32 	%r6, %ctaid.x;
	mul.lo.s32 	%r7, %r6, 78;
	mov.u32 	%r8, %ctaid.y;
	mul.lo.s32 	%r9, %r5449, 78;
	setp.eq.s32 	%p2, %r8, 0;
	selp.b32 	%r10, %r9, 0, %p2;
	mad.lo.s32 	%r11, %r7, %r8, %r10;
	selp.b32 	%r12, %r7, 0, %p2;
	mad.lo.s32 	%r13, %r9, %r8, %r12;
	mul.lo.s32 	%r14, %r5, 3;
	add.s32 	%r15, %r13, %r14;
	mul.lo.s32 	%r16, %r4, 3;
	add.s32 	%r17, %r11, %r16;
	add.s32 	%r18, %r9, %r14;
	add.s32 	%r19, %r9, %r16;
	mad.lo.s32 	%r20, %r15, %r5448, %r17;
	mul.lo.s32 	%r21, %r5, 936;
	mov.u32 	%r22, _ZZ12floyd_phase2PiiiiE8share_my;
	add.s32 	%r23, %r22, %r21;
	mad.lo.s32 	%r24, %r18, %r5448, %r19;
	mov.u32 	%r25, _ZZ12floyd_phase2PiiiiE12share_phase1;
	add.s32 	%r26, %r25, %r21;
	mul.wide.s32 	%rd3, %r20, 4;
	add.s64 	%rd4, %rd2, %rd3;
	ld.global.u32 	%r27, [%rd4];
	shl.b32 	%r28, %r16, 2;
	add.s32 	%r29, %r23, %r28;
	st.shared.u32 	[%r29], %r27;
	mul.wide.s32 	%rd5, %r24, 4;
	add.s64 	%rd6, %rd2, %rd5;
	ld.global.u32 	%r30, [%rd6];
	add.s32 	%r31, %r26, %r28;
	st.shared.u32 	[%r31], %r30;
	ld.global.u32 	%r32, [%rd4+4];
	add.s32 	%r33, %r16, 1;
	st.shared.u32 	[%r29+4], %r32;
	ld.global.u32 	%r34, [%rd6+4];
	st.shared.u32 	[%r31+4], %r34;
	ld.global.u32 	%r35, [%rd4+8];
	add.s32 	%r36, %r16, 2;
	st.shared.u32 	[%r29+8], %r35;
	ld.global.u32 	%r37, [%rd6+8];
	st.shared.u32 	[%r31+8], %r37;
	add.s32 	%r38, %r14, 1;
	mul.wide.s32 	%rd7, %r5448, 4;
	add.s64 	%rd8, %rd4, %rd7;
	ld.global.u32 	%r39, [%rd8];
	st.shared.u32 	[%r29+312], %r39;
	add.s64 	%rd9, %rd6, %rd7;
	ld.global.u32 	%r40, [%rd9];
	st.shared.u32 	[%r31+312], %r40;
	ld.global.u32 	%r41, [%rd8+4];
	st.shared.u32 	[%r29+316], %r41;
	ld.global.u32 	%r42, [%rd9+4];
	st.shared.u32 	[%r31+316], %r42;
	ld.global.u32 	%r43, [%rd8+8];
	st.shared.u32 	[%r29+320], %r43;
	ld.global.u32 	%r44, [%rd9+8];
	st.shared.u32 	[%r31+320], %r44;
	add.s32 	%r45, %r14, 2;
	add.s64 	%rd10, %rd8, %rd7;
	ld.global.u32 	%r46, [%rd10];
	st.shared.u32 	[%r29+624], %r46;
	add.s64 	%rd11, %rd9, %rd7;
	ld.global.u32 	%r47, [%rd11];
	st.shared.u32 	[%r31+624], %r47;
	ld.global.u32 	%r48, [%rd10+4];
	st.shared.u32 	[%r29+628], %r48;
	ld.global.u32 	%r49, [%rd11+4];
	st.shared.u32 	[%r31+628], %r49;
	ld.global.u32 	%r50, [%rd10+8];
	st.shared.u32 	[%r29+632], %r50;
	ld.global.u32 	%r51, [%rd11+8];
	st.shared.u32 	[%r31+632], %r51;
	bar.sync 	0;
	selp.b32 	%r52, %r14, 0, %p2;
	mad.lo.s32 	%r53, %r21, %r8, %r25;
	mad.lo.s32 	%r54, %r52, 312, %r22;
	selp.b32 	%r55, %r16, 0, %p2;
	mul.lo.s32 	%r56, %r16, %r8;
	ld.shared.u32 	%r57, [%r29];
	shl.b32 	%r58, %r55, 2;
	add.s32 	%r59, %r53, %r58;
	ld.shared.u32 	%r60, [%r59];
	shl.b32 	%r61, %r56, 2;
	add.s32 	%r62, %r54, %r61;
	ld.shared.u32 	%r63, [%r62];
	add.s32 	%r64, %r63, %r60;
	min.s32 	%r65, %r57, %r64;
	st.shared.u32 	[%r29], %r65;
	selp.b32 	%r66, %r33, 0, %p2;
	ld.shared.u32 	%r67, [%r29+4];
	shl.b32 	%r68, %r66, 2;
	add.s32 	%r69, %r53, %r68;
	ld.shared.u32 	%r70, [%r69];
	shl.b32 	%r71, %r8, 2;
	add.s32 	%r72, %r62, %r71;
	ld.shared.u32 	%r73, [%r72];
	add.s32 	%r74, %r73, %r70;
	min.s32 	%r75, %r67, %r74;
	st.shared.u32 	[%r29+4], %r75;
	selp.b32 	%r76, %r36, 0, %p2;
	ld.shared.u32 	%r77, [%r29+8];
	shl.b32 	%r78, %r76, 2;
	add.s32 	%r79, %r53, %r78;
	ld.shared.u32 	%r80, [%r79];
	add.s32 	%r81, %r72, %r71;
	ld.shared.u32 	%r82, [%r81];
	add.s32 	%r83, %r82, %r80;
	min.s32 	%r84, %r77, %r83;
	st.shared.u32 	[%r29+8], %r84;
	selp.b32 	%r85, %r38, 0, %p2;
	mul.lo.s32 	%r86, %r8, 312;
	add.s32 	%r87, %r53, %r86;
	mad.lo.s32 	%r88, %r85, 312, %r22;
	ld.shared.u32 	%r89, [%r29+312];
	add.s32 	%r90, %r87, %r58;
	ld.shared.u32 	%r91, [%r90];
	add.s32 	%r92, %r88, %r61;
	ld.shared.u32 	%r93, [%r92];
	add.s32 	%r94, %r93, %r91;
	min.s32 	%r95, %r89, %r94;
	st.shared.u32 	[%r29+312], %r95;
	ld.shared.u32 	%r96, [%r29+316];
	add.s32 	%r97, %r87, %r68;
	ld.shared.u32 	%r98, [%r97];
	add.s32 	%r99, %r92, %r71;
	ld.shared.u32 	%r100, [%r99];
	add.s32 	%r101, %r100, %r98;
	min.s32 	%r102, %r96, %r101;
	st.shared.u32 	[%r29+316], %r102;
	ld.shared.u32 	%r103, [%r29+320];
	add.s32 	%r104, %r87, %r78;
	ld.shared.u32 	%r105, [%r104];
	add.s32 	%r106, %r99, %r71;
	ld.shared.u32 	%r107, [%r106];
	add.s32 	%r108, %r107, %r105;
	min.s32 	%r109, %r103, %r108;
	st.shared.u32 	[%r29+320], %r109;
	selp.b32 	%r110, %r45, 0, %p2;
	add.s32 	%r111, %r87, %r86;
	mad.lo.s32 	%r112, %r110, 312, %r22;
	ld.shared.u32 	%r113, [%r29+624];
	add.s32 	%r114, %r111, %r58;
	ld.shared.u32 	%r115, [%r114];
	add.s32 	%r116, %r112, %r61;
	ld.shared.u32 	%r117, [%r116];
	add.s32 	%r118, %r117, %r115;
	min.s32 	%r119, %r113, %r118;
	st.shared.u32 	[%r29+624], %r119;
	ld.shared.u32 	%r120, [%r29+628];
	add.s32 	%r121, %r111, %r68;
	ld.shared.u32 	%r122, [%r121];
	add.s32 	%r123, %r116, %r71;
	ld.shared.u32 	%r124, [%r123];
	add.s32 	%r125, %r124, %r122;
	min.s32 	%r126, %r120, %r125;
	st.shared.u32 	[%r29+628], %r126;
	ld.shared.u32 	%r127, [%r29+632];
	add.s32 	%r128, %r111, %r78;
	ld.shared.u32 	%r129, [%r128];
	add.s32 	%r130, %r123, %r71;
	ld.shared.u32 	%r131, [%r130];
	add.s32 	%r132, %r131, %r129;
	min.s32 	%r133, %r127, %r132;
	st.shared.u32 	[%r29+632], %r133;
	selp.u32 	%r134, 1, 0, %p2;
	selp.b32 	%r135, 312, 0, %p2;
	add.s32 	%r136, %r53, %r135;
	add.s32 	%r137, %r54, %r86;
	add.s32 	%r138, %r55, %r8;
	add.s32 	%r139, %r56, %r134;
	shl.b32 	%r140, %r138, 2;
	add.s32 	%r141, %r136, %r140;
	ld.shared.u32 	%r142, [%r141];
	shl.b32 	%r143, %r139, 2;
	add.s32 	%r144, %r137, %r143;
	ld.shared.u32 	%r145, [%r144];
	add.s32 	%r146, %r145, %r142;
	min.s32 	%r147, %r65, %r146;
	st.shared.u32 	[%r29], %r147;
	add.s32 	%r148, %r66, %r8;
	shl.b32 	%r149, %r148, 2;
	add.s32 	%r150, %r136, %r149;
	ld.shared.u32 	%r151, [%r150];
	add.s32 	%r152, %r144, %r71;
	ld.shared.u32 	%r153, [%r152];
	add.s32 	%r154, %r153, %r151;
	min.s32 	%r155, %r75, %r154;
	st.shared.u32 	[%r29+4], %r155;
	add.s32 	%r156, %r76, %r8;
	shl.b32 	%r157, %r156, 2;
	add.s32 	%r158, %r136, %r157;
	ld.shared.u32 	%r159, [%r158];
	add.s32 	%r160, %r152, %r71;
	ld.shared.u32 	%r161, [%r160];
	add.s32 	%r162, %r161, %r159;
	min.s32 	%r163, %r84, %r162;
	st.shared.u32 	[%r29+8], %r163;
	add.s32 	%r164, %r136, %r86;
	add.s32 	%r165, %r88, %r86;
	add.s32 	%r166, %r164, %r140;
	ld.shared.u32 	%r167, [%r166];
	add.s32 	%r168, %r165, %r143;
	ld.shared.u32 	%r169, [%r168];
	add.s32 	%r170, %r169, %r167;
	min.s32 	%r171, %r95, %r170;
	st.shared.u32 	[%r29+312], %r171;
	add.s32 	%r172, %r164, %r149;
	ld.shared.u32 	%r173, [%r172];
	add.s32 	%r174, %r168, %r71;
	ld.shared.u32 	%r175, [%r174];
	add.s32 	%r176, %r175, %r173;
	min.s32 	%r177, %r102, %r176;
	st.shared.u32 	[%r29+316], %r177;
	add.s32 	%r178, %r164, %r157;
	ld.shared.u32 	%r179, [%r178];
	add.s32 	%r180, %r174, %r71;
	ld.shared.u32 	%r181, [%r180];
	add.s32 	%r182, %r181, %r179;
	min.s32 	%r183, %r109, %r182;
	st.shared.u32 	[%r29+320], %r183;
	add.s32 	%r184, %r164, %r86;
	add.s32 	%r185, %r112, %r86;
	add.s32 	%r186, %r184, %r140;
	ld.shared.u32 	%r187, [%r186];
	add.s32 	%r188, %r185, %r143;
	ld.shared.u32 	%r189, [%r188];
	add.s32 	%r190, %r189, %r187;
	min.s32 	%r191, %r119, %r190;
	st.shared.u32 	[%r29+624], %r191;
	add.s32 	%r192, %r184, %r149;
	ld.shared.u32 	%r193, [%r192];
	add.s32 	%r194, %r188, %r71;
	ld.shared.u32 	%r195, [%r194];
	add.s32 	%r196, %r195, %r193;
	min.s32 	%r197, %r126, %r196;
	st.shared.u32 	[%r29+628], %r197;
	add.s32 	%r198, %r184, %r157;
	ld.shared.u32 	%r199, [%r198];
	add.s32 	%r200, %r194, %r71;
	ld.shared.u32 	%r201, [%r200];
	add.s32 	%r202, %r201, %r199;
	min.s32 	%r203, %r133, %r202;
	st.shared.u32 	[%r29+632], %r203;
	selp.b32 	%r204, 2, 0, %p2;
	mad.lo.s32 	%r205, %r204, 312, %r53;
	add.s32 	%r206, %r137, %r86;
	add.s32 	%r207, %r138, %r8;
	add.s32 	%r208, %r56, %r204;
	shl.b32 	%r209, %r207, 2;
	add.s32 	%r210, %r205, %r209;
	ld.shared.u32 	%r211, [%r210];
	shl.b32 	%r212, %r208, 2;
	add.s32 	%r213, %r206, %r212;
	ld.shared.u32 	%r214, [%r213];
	add.s32 	%r215, %r214, %r211;
	min.s32 	%r216, %r147, %r215;
	st.shared.u32 	[%r29], %r216;
	add.s32 	%r217, %r148, %r8;
	shl.b32 	%r218, %r217, 2;
	add.s32 	%r219, %r205, %r218;
	ld.shared.u32 	%r220, [%r219];
	add.s32 	%r221, %r213, %r71;
	ld.shared.u32 	%r222, [%r221];
	add.s32 	%r223, %r222, %r220;
	min.s32 	%r224, %r155, %r223;
	st.shared.u32 	[%r29+4], %r224;
	add.s32 	%r225, %r156, %r8;
	shl.b32 	%r226, %r225, 2;
	add.s32 	%r227, %r205, %r226;
	ld.shared.u32 	%r228, [%r227];
	add.s32 	%r229, %r221, %r71;
	ld.shared.u32 	%r230, [%r229];
	add.s32 	%r231, %r230, %r228;
	min.s32 	%r232, %r163, %r231;
	st.shared.u32 	[%r29+8], %r232;
	add.s32 	%r233, %r205, %r86;
	add.s32 	%r234, %r165, %r86;
	add.s32 	%r235, %r233, %r209;
	ld.shared.u32 	%r236, [%r235];
	add.s32 	%r237, %r234, %r212;
	ld.shared.u32 	%r238, [%r237];
	add.s32 	%r239, %r238, %r236;
	min.s32 	%r240, %r171, %r239;
	st.shared.u32 	[%r29+312], %r240;
	add.s32 	%r241, %r233, %r218;
	ld.shared.u32 	%r242, [%r241];
	add.s32 	%r243, %r237, %r71;
	ld.shared.u32 	%r244, [%r243];
	add.s32 	%r245, %r244, %r242;
	min.s32 	%r246, %r177, %r245;
	st.shared.u32 	[%r29+316], %r246;
	add.s32 	%r247, %r233, %r226;
	ld.shared.u32 	%r248, [%r247];
	add.s32 	%r249, %r243, %r71;
	ld.shared.u32 	%r250, [%r249];
	add.s32 	%r251, %r250, %r248;
	min.s32 	%r252, %r183, %r251;
	st.shared.u32 	[%r29+320], %r252;
	add.s32 	%r253, %r233, %r86;
	add.s32 	%r254, %r185, %r86;
	add.s32 	%r255, %r253, %r209;
	ld.shared.u32 	%r256, [%r255];
	add.s32 	%r257, %r254, %r212;
	ld.shared.u32 	%r258, [%r257];
	add.s32 	%r259, %r258, %r256;
	min.s32 	%r260, %r191, %r259;
	st.shared.u32 	[%r29+624], %r260;
	add.s32 	%r261, %r253, %r218;
	ld.shared.u32 	%r262, [%r261];
	add.s32 	%r263, %r257, %r71;
	ld.shared.u32 	%r264, [%r263];
	add.s32 	%r265, %r264, %r262;
	min.s32 	%r266, %r197, %r265;
	st.shared.u32 	[%r29+628], %r266;
	add.s32 	%r267, %r253, %r226;
	ld.shared.u32 	%r268, [%r267];
	add.s32 	%r269, %r263, %r71;
	ld.shared.u32 	%r270, [%r269];
	add.s32 	%r271, %r270, %r268;
	min.s32 	%r272, %r203, %r271;
	st.shared.u32 	[%r29+632], %r272;
	selp.b32 	%r273, 3, 0, %p2;
	mad.lo.s32 	%r274, %r273, 312, %r53;
	add.s32 	%r275, %r206, %r86;
	add.s32 	%r276, %r207, %r8;
	add.s32 	%r277, %r56, %r273;
	shl.b32 	%r278, %r276, 2;
	add.s32 	%r279, %r274, %r278;
	ld.shared.u32 	%r280, [%r279];
	shl.b32 	%r281, %r277, 2;
	add.s32 	%r282, %r275, %r281;
	ld.shared.u32 	%r283, [%r282];
	add.s32 	%r284, %r283, %r280;
	min.s32 	%r285, %r216, %r284;
	st.shared.u32 	[%r29], %r285;
	add.s32 	%r286, %r217, %r8;
	shl.b32 	%r287, %r286, 2;
	add.s32 	%r288, %r274, %r287;
	ld.shared.u32 	%r289, [%r288];
	add.s32 	%r290, %r282, %r71;
	ld.shared.u32 	%r291, [%r290];
	add.s32 	%r292, %r291, %r289;
	min.s32 	%r293, %r224, %r292;
	st.shared.u32 	[%r29+4], %r293;
	add.s32 	%r294, %r225, %r8;
	shl.b32 	%r295, %r294, 2;
	add.s32 	%r296, %r274, %r295;
	ld.shared.u32 	%r297, [%r296];
	add.s32 	%r298, %r290, %r71;
	ld.shared.u32 	%r299, [%r298];
	add.s32 	%r300, %r299, %r297;
	min.s32 	%r301, %r232, %r300;
	st.shared.u32 	[%r29+8], %r301;
	add.s32 	%r302, %r274, %r86;
	add.s32 	%r303, %r234, %r86;
	add.s32 	%r304, %r302, %r278;
	ld.shared.u32 	%r305, [%r304];
	add.s32 	%r306, %r303, %r281;
	ld.shared.u32 	%r307, [%r306];
	add.s32 	%r308, %r307, %r305;
	min.s32 	%r309, %r240, %r308;
	st.shared.u32 	[%r29+312], %r309;
	add.s32 	%r310, %r302, %r287;
	ld.shared.u32 	%r311, [%r310];
	add.s32 	%r312, %r306, %r71;
	ld.shared.u32 	%r313, [%r312];
	add.s32 	%r314, %r313, %r311;
	min.s32 	%r315, %r246, %r314;
	st.shared.u32 	[%r29+316], %r315;
	add.s32 	%r316, %r302, %r295;
	ld.shared.u32 	%r317, [%r316];
	add.s32 	%r318, %r312, %r71;
	ld.shared.u32 	%r319, [%r318];
	add.s32 	%r320, %r319, %r317;
	min.s32 	%r321, %r252, %r320;
	st.shared.u32 	[%r29+320], %r321;
	add.s32 	%r322, %r302, %r86;
	add.s32 	%r323, %r254, %r86;
	add.s32 	%r324, %r322, %r278;
	ld.shared.u32 	%r325, [%r324];
	add.s32 	%r326, %r323, %r281;
	ld.shared.u32 	%r327, [%r326];
	add.s32 	%r328, %r327, %r325;
	min.s32 	%r329, %r260, %r328;
	st.shared.u32 	[%r29+624], %r329;
	add.s32 	%r330, %r322, %r287;
	ld.shared.u32 	%r331, [%r330];
	add.s32 	%r332, %r326, %r71;
	ld.shared.u32 	%r333, [%r332];
	add.s32 	%r334, %r333, %r331;
	min.s32 	%r335, %r266, %r334;
	st.shared.u32 	[%r29+628], %r335;
	add.s32 	%r336, %r322, %r295;
	ld.shared.u32 	%r337, [%r336];
	add.s32 	%r338, %r332, %r71;
	ld.shared.u32 	%r339, [%r338];
	add.s32 	%r340, %r339, %r337;
	min.s32 	%r341, %r272, %r340;
	st.shared.u32 	[%r29+632], %r341;
	selp.b32 	%r342, 4, 0, %p2;
	mad.lo.s32 	%r343, %r342, 312, %r53;
	add.s32 	%r344, %r275, %r86;
	add.s32 	%r345, %r276, %r8;
	add.s32 	%r346, %r56, %r342;
	shl.b32 	%r347, %r345, 2;
	add.s32 	%r348, %r343, %r347;
	ld.shared.u32 	%r349, [%r348];
	shl.b32 	%r350, %r346, 2;
	add.s32 	%r351, %r344, %r350;
	ld.shared.u32 	%r352, [%r351];
	add.s32 	%r353, %r352, %r349;
	min.s32 	%r354, %r285, %r353;
	st.shared.u32 	[%r29], %r354;
	add.s32 	%r355, %r286, %r8;
	shl.b32 	%r356, %r355, 2;
	add.s32 	%r357, %r343, %r356;
	ld.shared.u32 	%r358, [%r357];
	add.s32 	%r359, %r351, %r71;
	ld.shared.u32 	%r360, [%r359];
	add.s32 	%r361, %r360, %r358;
	min.s32 	%r362, %r293, %r361;
	st.shared.u32 	[%r29+4], %r362;
	add.s32 	%r363, %r294, %r8;
	shl.b32 	%r364, %r363, 2;
	add.s32 	%r365, %r343, %r364;
	ld.shared.u32 	%r366, [%r365];
	add.s32 	%r367, %r359, %r71;
	ld.shared.u32 	%r368, [%r367];
	add.s32 	%r369, %r368, %r366;
	min.s32 	%r370, %r301, %r369;
	st.shared.u32 	[%r29+8], %r370;
	add.s32 	%r371, %r343, %r86;
	add.s32 	%r372, %r303, %r86;
	add.s32 	%r373, %r371, %r347;
	ld.shared.u32 	%r374, [%r373];
	add.s32 	%r375, %r372, %r350;
	ld.shared.u32 	%r376, [%r375];
	add.s32 	%r377, %r376, %r374;
	min.s32 	%r378, %r309, %r377;
	st.shared.u32 	[%r29+312], %r378;
	add.s32 	%r379, %r371, %r356;
	ld.shared.u32 	%r380, [%r379];
	add.s32 	%r381, %r375, %r71;
	ld.shared.u32 	%r382, [%r381];
	add.s32 	%r383, %r382, %r380;
	min.s32 	%r384, %r315, %r383;
	st.shared.u32 	[%r29+316], %r384;
	add.s32 	%r385, %r371, %r364;
	ld.shared.u32 	%r386, [%r385];
	add.s32 	%r387, %r381, %r71;
	ld.shared.u32 	%r388, [%r387];
	add.s32 	%r389, %r388, %r386;
	min.s32 	%r390, %r321, %r389;
	st.shared.u32 	[%r29+320], %r390;
	add.s32 	%r391, %r371, %r86;
	add.s32 	%r392, %r323, %r86;
	add.s32 	%r393, %r391, %r347;
	ld.shared.u32 	%r394, [%r393];
	add.s32 	%r395, %r392, %r350;
	ld.shared.u32 	%r396, [%r395];
	add.s32 	%r397, %r396, %r394;
	min.s32 	%r398, %r329, %r397;
	st.shared.u32 	[%r29+624], %r398;
	add.s32 	%r399, %r391, %r356;
	ld.shared.u32 	%r400, [%r399];
	add.s32 	%r401, %r395, %r71;
	ld.shared.u32 	%r402, [%r401];
	add.s32 	%r403, %r402, %r400;
	min.s32 	%r404, %r335, %r403;
	st.shared.u32 	[%r29+628], %r404;
	add.s32 	%r405, %r391, %r364;
	ld.shared.u32 	%r406, [%r405];
	add.s32 	%r407, %r401, %r71;
	ld.shared.u32 	%r408, [%r407];
	add.s32 	%r409, %r408, %r406;
	min.s32 	%r410, %r341, %r409;
	st.shared.u32 	[%r29+632], %r410;
	selp.b32 	%r411, 5, 0, %p2;
	mad.lo.s32 	%r412, %r411, 312, %r53;
	add.s32 	%r413, %r344, %r86;
	add.s32 	%r414, %r345, %r8;
	add.s32 	%r415, %r56, %r411;
	shl.b32 	%r416, %r414, 2;
	add.s32 	%r417, %r412, %r416;
	ld.shared.u32 	%r418, [%r417];
	shl.b32 	%r419, %r415, 2;
	add.s32 	%r420, %r413, %r419;
	ld.shared.u32 	%r421, [%r420];
	add.s32 	%r422, %r421, %r418;
	min.s32 	%r423, %r354, %r422;
	st.shared.u32 	[%r29], %r423;
	add.s32 	%r424, %r355, %r8;
	shl.b32 	%r425, %r424, 2;
	add.s32 	%r426, %r412, %r425;
	ld.shared.u32 	%r427, [%r426];
	add.s32 	%r428, %r420, %r71;
	ld.shared.u32 	%r429, [%r428];
	add.s32 	%r430, %r429, %r427;
	min.s32 	%r431, %r362, %r430;
	st.shared.u32 	[%r29+4], %r431;
	add.s32 	%r432, %r363, %r8;
	shl.b32 	%r433, %r432, 2;
	add.s32 	%r434, %r412, %r433;
	ld.shared.u32 	%r435, [%r434];
	add.s32 	%r436, %r428, %r71;
	ld.shared.u32 	%r437, [%r436];
	add.s32 	%r438, %r437, %r435;
	min.s32 	%r439, %r370, %r438;
	st.shared.u32 	[%r29+8], %r439;
	add.s32 	%r440, %r412, %r86;
	add.s32 	%r441, %r372, %r86;
	add.s32 	%r442, %r440, %r416;
	ld.shared.u32 	%r443, [%r442];
	add.s32 	%r444, %r441, %r419;
	ld.shared.u32 	%r445, [%r444];
	add.s32 	%r446, %r445, %r443;
	min.s32 	%r447, %r378, %r446;
	st.shared.u32 	[%r29+312], %r447;
	add.s32 	%r448, %r440, %r425;
	ld.shared.u32 	%r449, [%r448];
	add.s32 	%r450, %r444, %r71;
	ld.shared.u32 	%r451, [%r450];
	add.s32 	%r452, %r451, %r449;
	min.s32 	%r453, %r384, %r452;
	st.shared.u32 	[%r29+316], %r453;
	add.s32 	%r454, %r440, %r433;
	ld.shared.u32 	%r455, [%r454];
	add.s32 	%r456, %r450, %r71;
	ld.shared.u32 	%r457, [%r456];
	add.s32 	%r458, %r457, %r455;
	min.s32 	%r459, %r390, %r458;
	st.shared.u32 	[%r29+320], %r459;
	add.s32 	%r460, %r440, %r86;
	add.s32 	%r461, %r392, %r86;
	add.s32 	%r462, %r460, %r416;
	ld.shared.u32 	%r463, [%r462];
	add.s32 	%r464, %r461, %r419;
	ld.shared.u32 	%r465, [%r464];
	add.s32 	%r466, %r465, %r463;
	min.s32 	%r467, %r398, %r466;
	st.shared.u32 	[%r29+624], %r467;
	add.s32 	%r468, %r460, %r425;
	ld.shared.u32 	%r469, [%r468];
	add.s32 	%r470, %r464, %r71;
	ld.shared.u32 	%r471, [%r470];
	add.s32 	%r472, %r471, %r469;
	min.s32 	%r473, %r404, %r472;
	st.shared.u32 	[%r29+628], %r473;
	add.s32 	%r474, %r460, %r433;
	ld.shared.u32 	%r475, [%r474];
	add.s32 	%r476, %r470, %r71;
	ld.shared.u32 	%r477, [%r476];
	add.s32 	%r478, %r477, %r475;
	min.s32 	%r479, %r410, %r478;
	st.shared.u32 	[%r29+632], %r479;
	selp.b32 	%r480, 6, 0, %p2;
	mad.lo.s32 	%r481, %r480, 312, %r53;
	add.s32 	%r482, %r413, %r86;
	add.s32 	%r483, %r414, %r8;
	add.s32 	%r484, %r56, %r480;
	shl.b32 	%r485, %r483, 2;
	add.s32 	%r486, %r481, %r485;
	ld.shared.u32 	%r487, [%r486];
	shl.b32 	%r488, %r484, 2;
	add.s32 	%r489, %r482, %r488;
	ld.shared.u32 	%r490, [%r489];
	add.s32 	%r491, %r490, %r487;
	min.s32 	%r492, %r423, %r491;
	st.shared.u32 	[%r29], %r492;
	add.s32 	%r493, %r424, %r8;
	shl.b32 	%r494, %r493, 2;
	add.s32 	%r495, %r481, %r494;
	ld.shared.u32 	%r496, [%r495];
	add.s32 	%r497, %r489, %r71;
	ld.shared.u32 	%r498, [%r497];
	add.s32 	%r499, %r498, %r496;
	min.s32 	%r500, %r431, %r499;
	st.shared.u32 	[%r29+4], %r500;
	add.s32 	%r501, %r432, %r8;
	shl.b32 	%r502, %r501, 2;
	add.s32 	%r503, %r481, %r502;
	ld.shared.u32 	%r504, [%r503];
	add.s32 	%r505, %r497, %r71;
	ld.shared.u32 	%r506, [%r505];
	add.s32 	%r507, %r506, %r504;
	min.s32 	%r508, %r439, %r507;
	st.shared.u32 	[%r29+8], %r508;
	add.s32 	%r509, %r481, %r86;
	add.s32 	%r510, %r441, %r86;
	add.s32 	%r511, %r509, %r485;
	ld.shared.u32 	%r512, [%r511];
	add.s32 	%r513, %r510, %r488;
	ld.shared.u32 	%r514, [%r513];
	add.s32 	%r515, %r514, %r512;
	min.s32 	%r516, %r447, %r515;
	st.shared.u32 	[%r29+312], %r516;
	add.s32 	%r517, %r509, %r494;
	ld.shared.u32 	%r518, [%r517];
	add.s32 	%r519, %r513, %r71;
	ld.shared.u32 	%r520, [%r519];
	add.s32 	%r521, %r520, %r518;
	min.s32 	%r522, %r453, %r521;
	st.shared.u32 	[%r29+316], %r522;
	add.s32 	%r523, %r509, %r502;
	ld.shared.u32 	%r524, [%r523];
	add.s32 	%r525, %r519, %r71;
	ld.shared.u32 	%r526, [%r525];
	add.s32 	%r527, %r526, %r524;
	min.s32 	%r528, %r459, %r527;
	st.shared.u32 	[%r29+320], %r528;
	add.s32 	%r529, %r509, %r86;
	add.s32 	%r530, %r461, %r86;
	add.s32 	%r531, %r529, %r485;
	ld.shared.u32 	%r532, [%r531];
	add.s32 	%r533, %r530, %r488;
	ld.shared.u32 	%r534, [%r533];
	add.s32 	%r535, %r534, %r532;
	min.s32 	%r536, %r467, %r535;
	st.shared.u32 	[%r29+624], %r536;
	add.s32 	%r537, %r529, %r494;
	ld.shared.u32 	%r538, [%r537];
	add.s32 	%r539, %r533, %r71;
	ld.shared.u32 	%r540, [%r539];
	add.s32 	%r541, %r540, %r538;
	min.s32 	%r542, %r473, %r541;
	st.shared.u32 	[%r29+628], %r542;
	add.s32 	%r543, %r529, %r502;
	ld.shared.u32 	%r544, [%r543];
	add.s32 	%r545, %r539, %r71;
	ld.shared.u32 	%r546, [%r545];
	add.s32 	%r547, %r546, %r544;
	min.s32 	%r548, %r479, %r547;
	st.shared.u32 	[%r29+632], %r548;
	selp.b32 	%r549, 7, 0, %p2;
	mad.lo.s32 	%r550, %r549, 312, %r53;
	add.s32 	%r551, %r482, %r86;
	add.s32 	%r552, %r483, %r8;
	add.s32 	%r553, %r56, %r549;
	shl.b32 	%r554, %r552, 2;
	add.s32 	%r555, %r550, %r554;
	ld.shared.u32 	%r556, [%r555];
	shl.b32 	%r557, %r553, 2;
	add.s32 	%r558, %r551, %r557;
	ld.shared.u32 	%r559, [%r558];
	add.s32 	%r560, %r559, %r556;
	min.s32 	%r561, %r492, %r560;
	st.shared.u32 	[%r29], %r561;
	add.s32 	%r562, %r493, %r8;
	shl.b32 	%r563, %r562, 2;
	add.s32 	%r564, %r550, %r563;
	ld.shared.u32 	%r565, [%r564];
	add.s32 	%r566, %r558, %r71;
	ld.shared.u32 	%r567, [%r566];
	add.s32 	%r568, %r567, %r565;
	min.s32 	%r569, %r500, %r568;
	st.shared.u32 	[%r29+4], %r569;
	add.s32 	%r570, %r501, %r8;
	shl.b32 	%r571, %r570, 2;
	add.s32 	%r572, %r550, %r571;
	ld.shared.u32 	%r573, [%r572];
	add.s32 	%r574, %r566, %r71;
	ld.shared.u32 	%r575, [%r574];
	add.s32 	%r576, %r575, %r573;
	min.s32 	%r577, %r508, %r576;
	st.shared.u32 	[%r29+8], %r577;
	add.s32 	%r578, %r550, %r86;
	add.s32 	%r579, %r510, %r86;
	add.s32 	%r580, %r578, %r554;
	ld.shared.u32 	%r581, [%r580];
	add.s32 	%r582, %r579, %r557;
	ld.shared.u32 	%r583, [%r582];
	add.s32 	%r584, %r583, %r581;
	min.s32 	%r585, %r516, %r584;
	st.shared.u32 	[%r29+312], %r585;
	add.s32 	%r586, %r578, %r563;
	ld.shared.u32 	%r587, [%r586];
	add.s32 	%r588, %r582, %r71;
	ld.shared.u32 	%r589, [%r588];
	add.s32 	%r590, %r589, %r587;
	min.s32 	%r591, %r522, %r590;
	st.shared.u32 	[%r29+316], %r591;
	add.s32 	%r592, %r578, %r571;
	ld.shared.u32 	%r593, [%r592];
	add.s32 	%r594, %r588, %r71;
	ld.shared.u32 	%r595, [%r594];
	add.s32 	%r596, %r595, %r593;
	min.s32 	%r597, %r528, %r596;
	st.shared.u32 	[%r29+320], %r597;
	add.s32 	%r598, %r578, %r86;
	add.s32 	%r599, %r530, %r86;
	add.s32 	%r600, %r598, %r554;
	ld.shared.u32 	%r601, [%r600];
	add.s32 	%r602, %r599, %r557;
	ld.shared.u32 	%r603, [%r602];
	add.s32 	%r604, %r603, %r601;
	min.s32 	%r605, %r536, %r604;
	st.shared.u32 	[%r29+624], %r605;
	add.s32 	%r606, %r598, %r563;
	ld.shared.u32 	%r607, [%r606];
	add.s32 	%r608, %r602, %r71;
	ld.shared.u32 	%r609, [%r608];
	add.s32 	%r610, %r609, %r607;
	min.s32 	%r611, %r542, %r610;
	st.shared.u32 	[%r29+628], %r611;
	add.s32 	%r612, %r598, %r571;
	ld.shared.u32 	%r613, [%r612];
	add.s32 	%r614, %r608, %r71;
	ld.shared.u32 	%r615, [%r614];
	add.s32 	%r616, %r615, %r613;
	min.s32 	%r617, %r548, %r616;
	st.shared.u32 	[%r29+632], %r617;
	selp.b32 	%r618, 8, 0, %p2;
	mad.lo.s32 	%r619, %r618, 312, %r53;
	add.s32 	%r620, %r551, %r86;
	add.s32 	%r621, %r552, %r8;
	add.s32 	%r622, %r56, %r618;
	shl.b32 	%r623, %r621, 2;
	add.s32 	%r624, %r619, %r623;
	ld.shared.u32 	%r625, [%r624];
	shl.b32 	%r626, %r622, 2;
	add.s32 	%r627, %r620, %r626;
	ld.shared.u32 	%r628, [%r627];
	add.s32 	%r629, %r628, %r625;
	min.s32 	%r630, %r561, %r629;
	st.shared.u32 	[%r29], %r630;
	add.s32 	%r631, %r562, %r8;
	shl.b32 	%r632, %r631, 2;
	add.s32 	%r633, %r619, %r632;
	ld.shared.u32 	%r634, [%r633];
	add.s32 	%r635, %r627, %r71;
	ld.shared.u32 	%r636, [%r635];
	add.s32 	%r637, %r636, %r634;
	min.s32 	%r638, %r569, %r637;
	st.shared.u32 	[%r29+4], %r638;
	add.s32 	%r639, %r570, %r8;
	shl.b32 	%r640, %r639, 2;
	add.s32 	%r641, %r619, %r640;
	ld.shared.u32 	%r642, [%r641];
	add.s32 	%r643, %r635, %r71;
	ld.shared.u32 	%r644, [%r643];
	add.s32 	%r645, %r644, %r642;
	min.s32 	%r646, %r577, %r645;
	st.shared.u32 	[%r29+8], %r646;
	add.s32 	%r647, %r619, %r86;
	add.s32 	%r648, %r579, %r86;
	add.s32 	%r649, %r647, %r623;
	ld.shared.u32 	%r650, [%r649];
	add.s32 	%r651, %r648, %r626;
	ld.shared.u32 	%r652, [%r651];
	add.s32 	%r653, %r652, %r650;
	min.s32 	%r654, %r585, %r653;
	st.shared.u32 	[%r29+312], %r654;
	add.s32 	%r655, %r647, %r632;
	ld.shared.u32 	%r656, [%r655];
	add.s32 	%r657, %r651, %r71;
	ld.shared.u32 	%r658, [%r657];
	add.s32 	%r659, %r658, %r656;
	min.s32 	%r660, %r591, %r659;
	st.shared.u32 	[%r29+316], %r660;
	add.s32 	%r661, %r647, %r640;
	ld.shared.u32 	%r662, [%r661];
	add.s32 	%r663, %r657, %r71;
	ld.shared.u32 	%r664, [%r663];
	add.s32 	%r665, %r664, %r662;
	min.s32 	%r666, %r597, %r665;
	st.shared.u32 	[%r29+320], %r666;
	add.s32 	%r667, %r647, %r86;
	add.s32 	%r668, %r599, %r86;
	add.s32 	%r669, %r667, %r623;
	ld.shared.u32 	%r670, [%r669];
	add.s32 	%r671, %r668, %r626;
	ld.shared.u32 	%r672, [%r671];
	add.s32 	%r673, %r672, %r670;
	min.s32 	%r674, %r605, %r673;
	st.shared.u32 	[%r29+624], %r674;
	add.s32 	%r675, %r667, %r632;
	ld.shared.u32 	%r676, [%r675];
	add.s32 	%r677, %r671, %r71;
	ld.shared.u32 	%r678, [%r677];
	add.s32 	%r679, %r678, %r676;
	min.s32 	%r680, %r611, %r679;
	st.shared.u32 	[%r29+628], %r680;
	add.s32 	%r681, %r667, %r640;
	ld.shared.u32 	%r682, [%r681];
	add.s32 	%r683, %r677, %r71;
	ld.shared.u32 	%r684, [%r683];
	add.s32 	%r685, %r684, %r682;
	min.s32 	%r686, %r617, %r685;
	st.shared.u32 	[%r29+632], %r686;
	selp.b32 	%r687, 9, 0, %p2;
	mad.lo.s32 	%r688, %r687, 312, %r53;
	add.s32 	%r689, %r620, %r86;
	add.s32 	%r690, %r621, %r8;
	add.s32 	%r691, %r56, %r687;
	shl.b32 	%r692, %r690, 2;
	add.s32 	%r693, %r688, %r692;
	ld.shared.u32 	%r694, [%r693];
	shl.b32 	%r695, %r691, 2;
	add.s32 	%r696, %r689, %r695;
	ld.shared.u32 	%r697, [%r696];
	add.s32 	%r698, %r697, %r694;
	min.s32 	%r699, %r630, %r698;
	st.shared.u32 	[%r29], %r699;
	add.s32 	%r700, %r631, %r8;
	shl.b32 	%r701, %r700, 2;
	add.s32 	%r702, %r688, %r701;
	ld.shared.u32 	%r703, [%r702];
	add.s32 	%r704, %r696, %r71;
	ld.shared.u32 	%r705, [%r704];
	add.s32 	%r706, %r705, %r703;
	min.s32 	%r707, %r638, %r706;
	st.shared.u32 	[%r29+4], %r707;
	add.s32 	%r708, %r639, %r8;
	shl.b32 	%r709, %r708, 2;
	add.s32 	%r710, %r688, %r709;
	ld.shared.u32 	%r711, [%r710];
	add.s32 	%r712, %r704, %r71;
	ld.shared.u32 	%r713, [%r712];
	add.s32 	%r714, %r713, %r711;
	min.s32 	%r715, %r646, %r714;
	st.shared.u32 	[%r29+8], %r715;
	add.s32 	%r716, %r688, %r86;
	add.s32 	%r717, %r648, %r86;
	add.s32 	%r718, %r716, %r692;
	ld.shared.u32 	%r719, [%r718];
	add.s32 	%r720, %r717, %r695;
	ld.shared.u32 	%r721, [%r720];
	add.s32 	%r722, %r721, %r719;
	min.s32 	%r723, %r654, %r722;
	st.shared.u32 	[%r29+312], %r723;
	add.s32 	%r724, %r716, %r701;
	ld.shared.u32 	%r725, [%r724];
	add.s32 	%r726, %r720, %r71;
	ld.shared.u32 	%r727, [%r726];
	add.s32 	%r728, %r727, %r725;
	min.s32 	%r729, %r660, %r728;
	st.shared.u32 	[%r29+316], %r729;
	add.s32 	%r730, %r716, %r709;
	ld.shared.u32 	%r731, [%r730];
	add.s32 	%r732, %r726, %r71;
	ld.shared.u32 	%r733, [%r732];
	add.s32 	%r734, %r733, %r731;
	min.s32 	%r735, %r666, %r734;
	st.shared.u32 	[%r29+320], %r735;
	add.s32 	%r736, %r716, %r86;
	add.s32 	%r737, %r668, %r86;
	add.s32 	%r738, %r736, %r692;
	ld.shared.u32 	%r739, [%r738];
	add.s32 	%r740, %r737, %r695;
	ld.shared.u32 	%r741, [%r740];
	add.s32 	%r742, %r741, %r739;
	min.s32 	%r743, %r674, %r742;
	st.shared.u32 	[%r29+624], %r743;
	add.s32 	%r744, %r736, %r701;
	ld.shared.u32 	%r745, [%r744];
	add.s32 	%r746, %r740, %r71;
	ld.shared.u32 	%r747, [%r746];
	add.s32 	%r748, %r747, %r745;
	min.s32 	%r749, %r680, %r748;
	st.shared.u32 	[%r29+628], %r749;
	add.s32 	%r750, %r736, %r709;
	ld.shared.u32 	%r751, [%r750];
	add.s32 	%r752, %r746, %r71;
	ld.shared.u32 	%r753, [%r752];
	add.s32 	%r754, %r753, %r751;
	min.s32 	%r755, %r686, %r754;
	st.shared.u32 	[%r29+632], %r755;
	selp.b32 	%r756, 10, 0, %p2;
	mad.lo.s32 	%r757, %r756, 312, %r53;
	add.s32 	%r758, %r689, %r86;
	add.s32 	%r759, %r690, %r8;
	add.s32 	%r760, %r56, %r756;
	shl.b32 	%r761, %r759, 2;
	add.s32 	%r762, %r757, %r761;
	ld.shared.u32 	%r763, [%r762];
	shl.b32 	%r764, %r760, 2;
	add.s32 	%r765, %r758, %r764;
	ld.shared.u32 	%r766, [%r765];
	add.s32 	%r767, %r766, %r763;
	min.s32 	%r768, %r699, %r767;
	st.shared.u32 	[%r29], %r768;
	add.s32 	%r769, %r700, %r8;
	shl.b32 	%r770, %r769, 2;
	add.s32 	%r771, %r757, %r770;
	ld.shared.u32 	%r772, [%r771];
	add.s32 	%r773, %r765, %r71;
	ld.shared.u32 	%r774, [%r773];
	add.s32 	%r775, %r774, %r772;
	min.s32 	%r776, %r707, %r775;
	st.shared.u32 	[%r29+4], %r776;
	add.s32 	%r777, %r708, %r8;
	shl.b32 	%r778, %r777, 2;
	add.s32 	%r779, %r757, %r778;
	ld.shared.u32 	%r780, [%r779];
	add.s32 	%r781, %r773, %r71;
	ld.shared.u32 	%r782, [%r781];
	add.s32 	%r783, %r782, %r780;
	min.s32 	%r784, %r715, %r783;
	st.shared.u32 	[%r29+8], %r784;
	add.s32 	%r785, %r757, %r86;
	add.s32 	%r786, %r717, %r86;
	add.s32 	%r787, %r785, %r761;
	ld.shared.u32 	%r788, [%r787];
	add.s32 	%r789, %r786, %r764;
	ld.shared.u32 	%r790, [%r789];
	add.s32 	%r791, %r790, %r788;
	min.s32 	%r792, %r723, %r791;
	st.shared.u32 	[%r29+312], %r792;
	add.s32 	%r793, %r785, %r770;
	ld.shared.u32 	%r794, [%r793];
	add.s32 	%r795, %r789, %r71;
	ld.shared.u32 	%r796, [%r795];
	add.s32 	%r797, %r796, %r794;
	min.s32 	%r798, %r729, %r797;
	st.shared.u32 	[%r29+316], %r798;
	add.s32 	%r799, %r785, %r778;
	ld.shared.u32 	%r800, [%r799];
	add.s32 	%r801, %r795, %r71;
	ld.shared.u32 	%r802, [%r801];
	add.s32 	%r803, %r802, %r800;
	min.s32 	%r804, %r735, %r803;
	st.shared.u32 	[%r29+320], %r804;
	add.s32 	%r805, %r785, %r86;
	add.s32 	%r806, %r737, %r86;
	add.s32 	%r807, %r805, %r761;
	ld.shared.u32 	%r808, [%r807];
	add.s32 	%r809, %r806, %r764;
	ld.shared.u32 	%r810, [%r809];
	add.s32 	%r811, %r810, %r808;
	min.s32 	%r812, %r743, %r811;
	st.shared.u32 	[%r29+624], %r812;
	add.s32 	%r813, %r805, %r770;
	ld.shared.u32 	%r814, [%r813];
	add.s32 	%r815, %r809, %r71;
	ld.shared.u32 	%r816, [%r815];
	add.s32 	%r817, %r816, %r814;
	min.s32 	%r818, %r749, %r817;
	st.shared.u32 	[%r29+628], %r818;
	add.s32 	%r819, %r805, %r778;
	ld.shared.u32 	%r820, [%r819];
	add.s32 	%r821, %r815, %r71;
	ld.shared.u32 	%r822, [%r821];
	add.s32 	%r823, %r822, %r820;
	min.s32 	%r824, %r755, %r823;
	st.shared.u32 	[%r29+632], %r824;
	selp.b32 	%r825, 11, 0, %p2;
	mad.lo.s32 	%r826, %r825, 312, %r53;
	add.s32 	%r827, %r758, %r86;
	add.s32 	%r828, %r759, %r8;
	add.s32 	%r829, %r56, %r825;
	shl.b32 	%r830, %r828, 2;
	add.s32 	%r831, %r826, %r830;
	ld.shared.u32 	%r832, [%r831];
	shl.b32 	%r833, %r829, 2;
	add.s32 	%r834, %r827, %r833;
	ld.shared.u32 	%r835, [%r834];
	add.s32 	%r836, %r835, %r832;
	min.s32 	%r837, %r768, %r836;
	st.shared.u32 	[%r29], %r837;
	add.s32 	%r838, %r769, %r8;
	shl.b32 	%r839, %r838, 2;
	add.s32 	%r840, %r826, %r839;
	ld.shared.u32 	%r841, [%r840];
	add.s32 	%r842, %r834, %r71;
	ld.shared.u32 	%r843, [%r842];
	add.s32 	%r844, %r843, %r841;
	min.s32 	%r845, %r776, %r844;
	st.shared.u32 	[%r29+4], %r845;
	add.s32 	%r846, %r777, %r8;
	shl.b32 	%r847, %r846, 2;
	add.s32 	%r848, %r826, %r847;
	ld.shared.u32 	%r849, [%r848];
	add.s32 	%r850, %r842, %r71;
	ld.shared.u32 	%r851, [%r850];
	add.s32 	%r852, %r851, %r849;
	min.s32 	%r853, %r784, %r852;
	st.shared.u32 	[%r29+8], %r853;
	add.s32 	%r854, %r826, %r86;
	add.s32 	%r855, %r786, %r86;
	add.s32 	%r856, %r854, %r830;
	ld.shared.u32 	%r857, [%r856];
	add.s32 	%r858, %r855, %r833;
	ld.shared.u32 	%r859, [%r858];
	add.s32 	%r860, %r859, %r857;
	min.s32 	%r861, %r792, %r860;
	st.shared.u32 	[%r29+312], %r861;
	add.s32 	%r862, %r854, %r839;
	ld.shared.u32 	%r863, [%r862];
	add.s32 	%r864, %r858, %r71;
	ld.shared.u32 	%r865, [%r864];
	add.s32 	%r866, %r865, %r863;
	min.s32 	%r867, %r798, %r866;
	st.shared.u32 	[%r29+316], %r867;
	add.s32 	%r868, %r854, %r847;
	ld.shared.u32 	%r869, [%r868];
	add.s32 	%r870, %r864, %r71;
	ld.shared.u32 	%r871, [%r870];
	add.s32 	%r872, %r871, %r869;
	min.s32 	%r873, %r804, %r872;
	st.shared.u32 	[%r29+320], %r873;
	add.s32 	%r874, %r854, %r86;
	add.s32 	%r875, %r806, %r86;
	add.s32 	%r876, %r874, %r830;
	ld.shared.u32 	%r877, [%r876];
	add.s32 	%r878, %r875, %r833;
	ld.shared.u32 	%r879, [%r878];
	add.s32 	%r880, %r879, %r877;
	min.s32 	%r881, %r812, %r880;
	st.shared.u32 	[%r29+624], %r881;
	add.s32 	%r882, %r874, %r839;
	ld.shared.u32 	%r883, [%r882];
	add.s32 	%r884, %r878, %r71;
	ld.shared.u32 	%r885, [%r884];
	add.s32 	%r886, %r885, %r883;
	min.s32 	%r887, %r818, %r886;
	st.shared.u32 	[%r29+628], %r887;
	add.s32 	%r888, %r874, %r847;
	ld.shared.u32 	%r889, [%r888];
	add.s32 	%r890, %r884, %r71;
	ld.shared.u32 	%r891, [%r890];
	add.s32 	%r892, %r891, %r889;
	min.s32 	%r893, %r824, %r892;
	st.shared.u32 	[%r29+632], %r893;
	selp.b32 	%r894, 12, 0, %p2;
	mad.lo.s32 	%r895, %r894, 312, %r53;
	add.s32 	%r896, %r827, %r86;
	add.s32 	%r897, %r828, %r8;
	add.s32 	%r898, %r56, %r894;
	shl.b32 	%r899, %r897, 2;
	add.s32 	%r900, %r895, %r899;
	ld.shared.u32 	%r901, [%r900];
	shl.b32 	%r902, %r898, 2;
	add.s32 	%r903, %r896, %r902;
	ld.shared.u32 	%r904, [%r903];
	add.s32 	%r905, %r904, %r901;
	min.s32 	%r906, %r837, %r905;
	st.shared.u32 	[%r29], %r906;
	add.s32 	%r907, %r838, %r8;
	shl.b32 	%r908, %r907, 2;
	add.s32 	%r909, %r895, %r908;
	ld.shared.u32 	%r910, [%r909];
	add.s32 	%r911, %r903, %r71;
	ld.shared.u32 	%r912, [%r911];
	add.s32 	%r913, %r912, %r910;
	min.s32 	%r914, %r845, %r913;
	st.shared.u32 	[%r29+4], %r914;
	add.s32 	%r915, %r846, %r8;
	shl.b32 	%r916, %r915, 2;
	add.s32 	%r917, %r895, %r916;
	ld.shared.u32 	%r918, [%r917];
	add.s32 	%r919, %r911, %r71;
	ld.shared.u32 	%r920, [%r919];
	add.s32 	%r921, %r920, %r918;
	min.s32 	%r922, %r853, %r921;
	st.shared.u32 	[%r29+8], %r922;
	add.s32 	%r923, %r895, %r86;
	add.s32 	%r924, %r855, %r86;
	add.s32 	%r925, %r923, %r899;
	ld.shared.u32 	%r926, [%r925];
	add.s32 	%r927, %r924, %r902;
	ld.shared.u32 	%r928, [%r927];
	add.s32 	%r929, %r928, %r926;
	min.s32 	%r930, %r861, %r929;
	st.shared.u32 	[%r29+312], %r930;
	add.s32 	%r931, %r923, %r908;
	ld.shared.u32 	%r932, [%r931];
	add.s32 	%r933, %r927, %r71;
	ld.shared.u32 	%r934, [%r933];
	add.s32 	%r935, %r934, %r932;
	min.s32 	%r936, %r867, %r935;
	st.shared.u32 	[%r29+316], %r936;
	add.s32 	%r937, %r923, %r916;
	ld.shared.u32 	%r938, [%r937];
	add.s32 	%r939, %r933, %r71;
	ld.shared.u32 	%r940, [%r939];
	add.s32 	%r941, %r940, %r938;
	min.s32 	%r942, %r873, %r941;
	st.shared.u32 	[%r29+320], %r942;
	add.s32 	%r943, %r923, %r86;
	add.s32 	%r944, %r875, %r86;
	add.s32 	%r945, %r943, %r899;
	ld.shared.u32 	%r946, [%r945];
	add.s32 	%r947, %r944, %r902;
	ld.shared.u32 	%r948, [%r947];
	add.s32 	%r949, %r948, %r946;
	min.s32 	%r950, %r881, %r949;
	st.shared.u32 	[%r29+624], %r950;
	add.s32 	%r951, %r943, %r908;
	ld.shared.u32 	%r952, [%r951];
	add.s32 	%r953, %r947, %r71;
	ld.shared.u32 	%r954, [%r953];
	add.s32 	%r955, %r954, %r952;
	min.s32 	%r956, %r887, %r955;
	st.shared.u32 	[%r29+628], %r956;
	add.s32 	%r957, %r943, %r916;
	ld.shared.u32 	%r958, [%r957];
	add.s32 	%r959, %r953, %r71;
	ld.shared.u32 	%r960, [%r959];
	add.s32 	%r961, %r960, %r958;
	min.s32 	%r962, %r893, %r961;
	st.shared.u32 	[%r29+632], %r962;
	selp.b32 	%r963, 13, 0, %p2;
	mad.lo.s32 	%r964, %r963, 312, %r53;
	add.s32 	%r965, %r896, %r86;
	add.s32 	%r966, %r897, %r8;
	add.s32 	%r967, %r56, %r963;
	shl.b32 	%r968, %r966, 2;
	add.s32 	%r969, %r964, %r968;
	ld.shared.u32 	%r970, [%r969];
	shl.b32 	%r971, %r967, 2;
	add.s32 	%r972, %r965, %r971;
	ld.shared.u32 	%r973, [%r972];
	add.s32 	%r974, %r973, %r970;
	min.s32 	%r975, %r906, %r974;
	st.shared.u32 	[%r29], %r975;
	add.s32 	%r976, %r907, %r8;
	shl.b32 	%r977, %r976, 2;
	add.s32 	%r978, %r964, %r977;
	ld.shared.u32 	%r979, [%r978];
	add.s32 	%r980, %r972, %r71;
	ld.shared.u32 	%r981, [%r980];
	add.s32 	%r982, %r981, %r979;
	min.s32 	%r983, %r914, %r982;
	st.shared.u32 	[%r29+4], %r983;
	add.s32 	%r984, %r915, %r8;
	shl.b32 	%r985, %r984, 2;
	add.s32 	%r986, %r964, %r985;
	ld.shared.u32 	%r987, [%r986];
	add.s32 	%r988, %r980, %r71;
	ld.shared.u32 	%r989, [%r988];
	add.s32 	%r990, %r989, %r987;
	min.s32 	%r991, %r922, %r990;
	st.shared.u32 	[%r29+8], %r991;
	add.s32 	%r992, %r964, %r86;
	add.s32 	%r993, %r924, %r86;
	add.s32 	%r994, %r992, %r968;
	ld.shared.u32 	%r995, [%r994];
	add.s32 	%r996, %r993, %r971;
	ld.shared.u32 	%r997, [%r996];
	add.s32 	%r998, %r997, %r995;
	min.s32 	%r999, %r930, %r998;
	st.shared.u32 	[%r29+312], %r999;
	add.s32 	%r1000, %r992, %r977;
	ld.shared.u32 	%r1001, [%r1000];
	add.s32 	%r1002, %r996, %r71;
	ld.shared.u32 	%r1003, [%r1002];
	add.s32 	%r1004, %r1003, %r1001;
	min.s32 	%r1005, %r936, %r1004;
	st.shared.u32 	[%r29+316], %r1005;
	add.s32 	%r1006, %r992, %r985;
	ld.shared.u32 	%r1007, [%r1006];
	add.s32 	%r1008, %r1002, %r71;
	ld.shared.u32 	%r1009, [%r1008];
	add.s32 	%r1010, %r1009, %r1007;
	min.s32 	%r1011, %r942, %r1010;
	st.shared.u32 	[%r29+320], %r1011;
	add.s32 	%r1012, %r992, %r86;
	add.s32 	%r1013, %r944, %r86;
	add.s32 	%r1014, %r1012, %r968;
	ld.shared.u32 	%r1015, [%r1014];
	add.s32 	%r1016, %r1013, %r971;
	ld.shared.u32 	%r1017, [%r1016];
	add.s32 	%r1018, %r1017, %r1015;
	min.s32 	%r1019, %r950, %r1018;
	st.shared.u32 	[%r29+624], %r1019;
	add.s32 	%r1020, %r1012, %r977;
	ld.shared.u32 	%r1021, [%r1020];
	add.s32 	%r1022, %r1016, %r71;
	ld.shared.u32 	%r1023, [%r1022];
	add.s32 	%r1024, %r1023, %r1021;
	min.s32 	%r1025, %r956, %r1024;
	st.shared.u32 	[%r29+628], %r1025;
	add.s32 	%r1026, %r1012, %r985;
	ld.shared.u32 	%r1027, [%r1026];
	add.s32 	%r1028, %r1022, %r71;
	ld.shared.u32 	%r1029, [%r1028];
	add.s32 	%r1030, %r1029, %r1027;
	min.s32 	%r1031, %r962, %r1030;
	st.shared.u32 	[%r29+632], %r1031;
	selp.b32 	%r1032, 14, 0, %p2;
	mad.lo.s32 	%r1033, %r1032, 312, %r53;
	add.s32 	%r1034, %r965, %r86;
	add.s32 	%r1035, %r966, %r8;
	add.s32 	%r1036, %r56, %r1032;
	shl.b32 	%r1037, %r1035, 2;
	add.s32 	%r1038, %r1033, %r1037;
	ld.shared.u32 	%r1039, [%r1038];
	shl.b32 	%r1040, %r1036, 2;
	add.s32 	%r1041, %r1034, %r1040;
	ld.shared.u32 	%r1042, [%r1041];
	add.s32 	%r1043, %r1042, %r1039;
	min.s32 	%r1044, %r975, %r1043;
	st.shared.u32 	[%r29], %r1044;
	add.s32 	%r1045, %r976, %r8;
	shl.b32 	%r1046, %r1045, 2;
	add.s32 	%r1047, %r1033, %r1046;
	ld.shared.u32 	%r1048, [%r1047];
	add.s32 	%r1049, %r1041, %r71;
	ld.shared.u32 	%r1050, [%r1049];
	add.s32 	%r1051, %r1050, %r1048;
	min.s32 	%r1052, %r983, %r1051;
	st.shared.u32 	[%r29+4], %r1052;
	add.s32 	%r1053, %r984, %r8;
	shl.b32 	%r1054, %r1053, 2;
	add.s32 	%r1055, %r1033, %r1054;
	ld.shared.u32 	%r1056, [%r1055];
	add.s32 	%r1057, %r1049, %r71;
	ld.shared.u32 	%r1058, [%r1057];
	add.s32 	%r1059, %r1058, %r1056;
	min.s32 	%r1060, %r991, %r1059;
	st.shared.u32 	[%r29+8], %r1060;
	add.s32 	%r1061, %r1033, %r86;
	add.s32 	%r1062, %r993, %r86;
	add.s32 	%r1063, %r1061, %r1037;
	ld.shared.u32 	%r1064, [%r1063];
	add.s32 	%r1065, %r1062, %r1040;
	ld.shared.u32 	%r1066, [%r1065];
	add.s32 	%r1067, %r1066, %r1064;
	min.s32 	%r1068, %r999, %r1067;
	st.shared.u32 	[%r29+312], %r1068;
	add.s32 	%r1069, %r1061, %r1046;
	ld.shared.u32 	%r1070, [%r1069];
	add.s32 	%r1071, %r1065, %r71;
	ld.shared.u32 	%r1072, [%r1071];
	add.s32 	%r1073, %r1072, %r1070;
	min.s32 	%r1074, %r1005, %r1073;
	st.shared.u32 	[%r29+316], %r1074;
	add.s32 	%r1075, %r1061, %r1054;
	ld.shared.u32 	%r1076, [%r1075];
	add.s32 	%r1077, %r1071, %r71;
	ld.shared.u32 	%r1078, [%r1077];
	add.s32 	%r1079, %r1078, %r1076;
	min.s32 	%r1080, %r1011, %r1079;
	st.shared.u32 	[%r29+320], %r1080;
	add.s32 	%r1081, %r1061, %r86;
	add.s32 	%r1082, %r1013, %r86;
	add.s32 	%r1083, %r1081, %r1037;
	ld.shared.u32 	%r1084, [%r1083];
	add.s32 	%r1085, %r1082, %r1040;
	ld.shared.u32 	%r1086, [%r1085];
	add.s32 	%r1087, %r1086, %r1084;
	min.s32 	%r1088, %r1019, %r1087;
	st.shared.u32 	[%r29+624], %r1088;
	add.s32 	%r1089, %r1081, %r1046;
	ld.shared.u32 	%r1090, [%r1089];
	add.s32 	%r1091, %r1085, %r71;
	ld.shared.u32 	%r1092, [%r1091];
	add.s32 	%r1093, %r1092, %r1090;
	min.s32 	%r1094, %r1025, %r1093;
	st.shared.u32 	[%r29+628], %r1094;
	add.s32 	%r1095, %r1081, %r1054;
	ld.shared.u32 	%r1096, [%r1095];
	add.s32 	%r1097, %r1091, %r71;
	ld.shared.u32 	%r1098, [%r1097];
	add.s32 	%r1099, %r1098, %r1096;
	min.s32 	%r1100, %r1031, %r1099;
	st.shared.u32 	[%r29+632], %r1100;
	selp.b32 	%r1101, 15, 0, %p2;
	mad.lo.s32 	%r1102, %r1101, 312, %r53;
	add.s32 	%r1103, %r1034, %r86;
	add.s32 	%r1104, %r1035, %r8;
	add.s32 	%r1105, %r56, %r1101;
	shl.b32 	%r1106, %r1104, 2;
	add.s32 	%r1107, %r1102, %r1106;
	ld.shared.u32 	%r1108, [%r1107];
	shl.b32 	%r1109, %r1105, 2;
	add.s32 	%r1110, %r1103, %r1109;
	ld.shared.u32 	%r1111, [%r1110];
	add.s32 	%r1112, %r1111, %r1108;
	min.s32 	%r1113, %r1044, %r1112;
	st.shared.u32 	[%r29], %r1113;
	add.s32 	%r1114, %r1045, %r8;
	shl.b32 	%r1115, %r1114, 2;
	add.s32 	%r1116, %r1102, %r1115;
	ld.shared.u32 	%r1117, [%r1116];
	add.s32 	%r1118, %r1110, %r71;
	ld.shared.u32 	%r1119, [%r1118];
	add.s32 	%r1120, %r1119, %r1117;
	min.s32 	%r1121, %r1052, %r1120;
	st.shared.u32 	[%r29+4], %r1121;
	add.s32 	%r1122, %r1053, %r8;
	shl.b32 	%r1123, %r1122, 2;
	add.s32 	%r1124, %r1102, %r1123;
	ld.shared.u32 	%r1125, [%r1124];
	add.s32 	%r1126, %r1118, %r71;
	ld.shared.u32 	%r1127, [%r1126];
	add.s32 	%r1128, %r1127, %r1125;
	min.s32 	%r1129, %r1060, %r1128;
	st.shared.u32 	[%r29+8], %r1129;
	add.s32 	%r1130, %r1102, %r86;
	add.s32 	%r1131, %r1062, %r86;
	add.s32 	%r1132, %r1130, %r1106;
	ld.shared.u32 	%r1133, [%r1132];
	add.s32 	%r1134, %r1131, %r1109;
	ld.shared.u32 	%r1135, [%r1134];
	add.s32 	%r1136, %r1135, %r1133;
	min.s32 	%r1137, %r1068, %r1136;
	st.shared.u32 	[%r29+312], %r1137;
	add.s32 	%r1138, %r1130, %r1115;
	ld.shared.u32 	%r1139, [%r1138];
	add.s32 	%r1140, %r1134, %r71;
	ld.shared.u32 	%r1141, [%r1140];
	add.s32 	%r1142, %r1141, %r1139;
	min.s32 	%r1143, %r1074, %r1142;
	st.shared.u32 	[%r29+316], %r1143;
	add.s32 	%r1144, %r1130, %r1123;
	ld.shared.u32 	%r1145, [%r1144];
	add.s32 	%r1146, %r1140, %r71;
	ld.shared.u32 	%r1147, [%r1146];
	add.s32 	%r1148, %r1147, %r1145;
	min.s32 	%r1149, %r1080, %r1148;
	st.shared.u32 	[%r29+320], %r1149;
	add.s32 	%r1150, %r1130, %r86;
	add.s32 	%r1151, %r1082, %r86;
	add.s32 	%r1152, %r1150, %r1106;
	ld.shared.u32 	%r1153, [%r1152];
	add.s32 	%r1154, %r1151, %r1109;
	ld.shared.u32 	%r1155, [%r1154];
	add.s32 	%r1156, %r1155, %r1153;
	min.s32 	%r1157, %r1088, %r1156;
	st.shared.u32 	[%r29+624], %r1157;
	add.s32 	%r1158, %r1150, %r1115;
	ld.shared.u32 	%r1159, [%r1158];
	add.s32 	%r1160, %r1154, %r71;
	ld.shared.u32 	%r1161, [%r1160];
	add.s32 	%r1162, %r1161, %r1159;
	min.s32 	%r1163, %r1094, %r1162;
	st.shared.u32 	[%r29+628], %r1163;
	add.s32 	%r1164, %r1150, %r1123;
	ld.shared.u32 	%r1165, [%r1164];
	add.s32 	%r1166, %r1160, %r71;
	ld.shared.u32 	%r1167, [%r1166];
	add.s32 	%r1168, %r1167, %r1165;
	min.s32 	%r1169, %r1100, %r1168;
	st.shared.u32 	[%r29+632], %r1169;
	selp.b32 	%r1170, 16, 0, %p2;
	mad.lo.s32 	%r1171, %r1170, 312, %r53;
	add.s32 	%r1172, %r1103, %r86;
	add.s32 	%r1173, %r1104, %r8;
	add.s32 	%r1174, %r56, %r1170;
	shl.b32 	%r1175, %r1173, 2;
	add.s32 	%r1176, %r1171, %r1175;
	ld.shared.u32 	%r1177, [%r1176];
	shl.b32 	%r1178, %r1174, 2;
	add.s32 	%r1179, %r1172, %r1178;
	ld.shared.u32 	%r1180, [%r1179];
	add.s32 	%r1181, %r1180, %r1177;
	min.s32 	%r1182, %r1113, %r1181;
	st.shared.u32 	[%r29], %r1182;
	add.s32 	%r1183, %r1114, %r8;
	shl.b32 	%r1184, %r1183, 2;
	add.s32 	%r1185, %r1171, %r1184;
	ld.shared.u32 	%r1186, [%r1185];
	add.s32 	%r1187, %r1179, %r71;
	ld.shared.u32 	%r1188, [%r1187];
	add.s32 	%r1189, %r1188, %r1186;
	min.s32 	%r1190, %r1121, %r1189;
	st.shared.u32 	[%r29+4], %r1190;
	add.s32 	%r1191, %r1122, %r8;
	shl.b32 	%r1192, %r1191, 2;
	add.s32 	%r1193, %r1171, %r1192;
	ld.shared.u32 	%r1194, [%r1193];
	add.s32 	%r1195, %r1187, %r71;
	ld.shared.u32 	%r1196, [%r1195];
	add.s32 	%r1197, %r1196, %r1194;
	min.s32 	%r1198, %r1129, %r1197;
	st.shared.u32 	[%r29+8], %r1198;
	add.s32 	%r1199, %r1171, %r86;
	add.s32 	%r1200, %r1131, %r86;
	add.s32 	%r1201, %r1199, %r1175;
	ld.shared.u32 	%r1202, [%r1201];
	add.s32 	%r1203, %r1200, %r1178;
	ld.shared.u32 	%r1204, [%r1203];
	add.s32 	%r1205, %r1204, %r1202;
	min.s32 	%r1206, %r1137, %r1205;
	st.shared.u32 	[%r29+312], %r1206;
	add.s32 	%r1207, %r1199, %r1184;
	ld.shared.u32 	%r1208, [%r1207];
	add.s32 	%r1209, %r1203, %r71;
	ld.shared.u32 	%r1210, [%r1209];
	add.s32 	%r1211, %r1210, %r1208;
	min.s32 	%r1212, %r1143, %r1211;
	st.shared.u32 	[%r29+316], %r1212;
	add.s32 	%r1213, %r1199, %r1192;
	ld.shared.u32 	%r1214, [%r1213];
	add.s32 	%r1215, %r1209, %r71;
	ld.shared.u32 	%r1216, [%r1215];
	add.s32 	%r1217, %r1216, %r1214;
	min.s32 	%r1218, %r1149, %r1217;
	st.shared.u32 	[%r29+320], %r1218;
	add.s32 	%r1219, %r1199, %r86;
	add.s32 	%r1220, %r1151, %r86;
	add.s32 	%r1221, %r1219, %r1175;
	ld.shared.u32 	%r1222, [%r1221];
	add.s32 	%r1223, %r1220, %r1178;
	ld.shared.u32 	%r1224, [%r1223];
	add.s32 	%r1225, %r1224, %r1222;
	min.s32 	%r1226, %r1157, %r1225;
	st.shared.u32 	[%r29+624], %r1226;
	add.s32 	%r1227, %r1219, %r1184;
	ld.shared.u32 	%r1228, [%r1227];
	add.s32 	%r1229, %r1223, %r71;
	ld.shared.u32 	%r1230, [%r1229];
	add.s32 	%r1231, %r1230, %r1228;
	min.s32 	%r1232, %r1163, %r1231;
	st.shared.u32 	[%r29+628], %r1232;
	add.s32 	%r1233, %r1219, %r1192;
	ld.shared.u32 	%r1234, [%r1233];
	add.s32 	%r1235, %r1229, %r71;
	ld.shared.u32 	%r1236, [%r1235];
	add.s32 	%r1237, %r1236, %r1234;
	min.s32 	%r1238, %r1169, %r1237;
	st.shared.u32 	[%r29+632], %r1238;
	selp.b32 	%r1239, 17, 0, %p2;
	mad.lo.s32 	%r1240, %r1239, 312, %r53;
	add.s32 	%r1241, %r1172, %r86;
	add.s32 	%r1242, %r1173, %r8;
	add.s32 	%r1243, %r56, %r1239;
	shl.b32 	%r1244, %r1242, 2;
	add.s32 	%r1245, %r1240, %r1244;
	ld.shared.u32 	%r1246, [%r1245];
	shl.b32 	%r1247, %r1243, 2;
	add.s32 	%r1248, %r1241, %r1247;
	ld.shared.u32 	%r1249, [%r1248];
	add.s32 	%r1250, %r1249, %r1246;
	min.s32 	%r1251, %r1182, %r1250;
	st.shared.u32 	[%r29], %r1251;
	add.s32 	%r1252, %r1183, %r8;
	shl.b32 	%r1253, %r1252, 2;
	add.s32 	%r1254, %r1240, %r1253;
	ld.shared.u32 	%r1255, [%r1254];
	add.s32 	%r1256, %r1248, %r71;
	ld.shared.u32 	%r1257, [%r1256];
	add.s32 	%r1258, %r1257, %r1255;
	min.s32 	%r1259, %r1190, %r1258;
	st.shared.u32 	[%r29+4], %r1259;
	add.s32 	%r1260, %r1191, %r8;
	shl.b32 	%r1261, %r1260, 2;
	add.s32 	%r1262, %r1240, %r1261;
	ld.shared.u32 	%r1263, [%r1262];
	add.s32 	%r1264, %r1256, %r71;
	ld.shared.u32 	%r1265, [%r1264];
	add.s32 	%r1266, %r1265, %r1263;
	min.s32 	%r1267, %r1198, %r1266;
	st.shared.u32 	[%r29+8], %r1267;
	add.s32 	%r1268, %r1240, %r86;
	add.s32 	%r1269, %r1200, %r86;
	add.s32 	%r1270, %r1268, %r1244;
	ld.shared.u32 	%r1271, [%r1270];
	add.s32 	%r1272, %r1269, %r1247;
	ld.shared.u32 	%r1273, [%r1272];
	add.s32 	%r1274, %r1273, %r1271;
	min.s32 	%r1275, %r1206, %r1274;
	st.shared.u32 	[%r29+312], %r1275;
	add.s32 	%r1276, %r1268, %r1253;
	ld.shared.u32 	%r1277, [%r1276];
	add.s32 	%r1278, %r1272, %r71;
	ld.shared.u32 	%r1279, [%r1278];
	add.s32 	%r1280, %r1279, %r1277;
	min.s32 	%r1281, %r1212, %r1280;
	st.shared.u32 	[%r29+316], %r1281;
	add.s32 	%r1282, %r1268, %r1261;
	ld.shared.u32 	%r1283, [%r1282];
	add.s32 	%r1284, %r1278, %r71;
	ld.shared.u32 	%r1285, [%r1284];
	add.s32 	%r1286, %r1285, %r1283;
	min.s32 	%r1287, %r1218, %r1286;
	st.shared.u32 	[%r29+320], %r1287;
	add.s32 	%r1288, %r1268, %r86;
	add.s32 	%r1289, %r1220, %r86;
	add.s32 	%r1290, %r1288, %r1244;
	ld.shared.u32 	%r1291, [%r1290];
	add.s32 	%r1292, %r1289, %r1247;
	ld.shared.u32 	%r1293, [%r1292];
	add.s32 	%r1294, %r1293, %r1291;
	min.s32 	%r1295, %r1226, %r1294;
	st.shared.u32 	[%r29+624], %r1295;
	add.s32 	%r1296, %r1288, %r1253;
	ld.shared.u32 	%r1297, [%r1296];
	add.s32 	%r1298, %r1292, %r71;
	ld.shared.u32 	%r1299, [%r1298];
	add.s32 	%r1300, %r1299, %r1297;
	min.s32 	%r1301, %r1232, %r1300;
	st.shared.u32 	[%r29+628], %r1301;
	add.s32 	%r1302, %r1288, %r1261;
	ld.shared.u32 	%r1303, [%r1302];
	add.s32 	%r1304, %r1298, %r71;
	ld.shared.u32 	%r1305, [%r1304];
	add.s32 	%r1306, %r1305, %r1303;
	min.s32 	%r1307, %r1238, %r1306;
	st.shared.u32 	[%r29+632], %r1307;
	selp.b32 	%r1308, 18, 0, %p2;
	mad.lo.s32 	%r1309, %r1308, 312, %r53;
	add.s32 	%r1310, %r1241, %r86;
	add.s32 	%r1311, %r1242, %r8;
	add.s32 	%r1312, %r56, %r1308;
	shl.b32 	%r1313, %r1311, 2;
	add.s32 	%r1314, %r1309, %r1313;
	ld.shared.u32 	%r1315, [%r1314];
	shl.b32 	%r1316, %r1312, 2;
	add.s32 	%r1317, %r1310, %r1316;
	ld.shared.u32 	%r1318, [%r1317];
	add.s32 	%r1319, %r1318, %r1315;
	min.s32 	%r1320, %r1251, %r1319;
	st.shared.u32 	[%r29], %r1320;
	add.s32 	%r1321, %r1252, %r8;
	shl.b32 	%r1322, %r1321, 2;
	add.s32 	%r1323, %r1309, %r1322;
	ld.shared.u32 	%r1324, [%r1323];
	add.s32 	%r1325, %r1317, %r71;
	ld.shared.u32 	%r1326, [%r1325];
	add.s32 	%r1327, %r1326, %r1324;
	min.s32 	%r1328, %r1259, %r1327;
	st.shared.u32 	[%r29+4], %r1328;
	add.s32 	%r1329, %r1260, %r8;
	shl.b32 	%r1330, %r1329, 2;
	add.s32 	%r1331, %r1309, %r1330;
	ld.shared.u32 	%r1332, [%r1331];
	add.s32 	%r1333, %r1325, %r71;
	ld.shared.u32 	%r1334, [%r1333];
	add.s32 	%r1335, %r1334, %r1332;
	min.s32 	%r1336, %r1267, %r1335;
	st.shared.u32 	[%r29+8], %r1336;
	add.s32 	%r1337, %r1309, %r86;
	add.s32 	%r1338, %r1269, %r86;
	add.s32 	%r1339, %r1337, %r1313;
	ld.shared.u32 	%r1340, [%r1339];
	add.s32 	%r1341, %r1338, %r1316;
	ld.shared.u32 	%r1342, [%r1341];
	add.s32 	%r1343, %r1342, %r1340;
	min.s32 	%r1344, %r1275, %r1343;
	st.shared.u32 	[%r29+312], %r1344;
	add.s32 	%r1345, %r1337, %r1322;
	ld.shared.u32 	%r1346, [%r1345];
	add.s32 	%r1347, %r1341, %r71;
	ld.shared.u32 	%r1348, [%r1347];
	add.s32 	%r1349, %r1348, %r1346;
	min.s32 	%r1350, %r1281, %r1349;
	st.shared.u32 	[%r29+316], %r1350;
	add.s32 	%r1351, %r1337, %r1330;
	ld.shared.u32 	%r1352, [%r1351];
	add.s32 	%r1353, %r1347, %r71;
	ld.shared.u32 	%r1354, [%r1353];
	add.s32 	%r1355, %r1354, %r1352;
	min.s32 	%r1356, %r1287, %r1355;
	st.shared.u32 	[%r29+320], %r1356;
	add.s32 	%r1357, %r1337, %r86;
	add.s32 	%r1358, %r1289, %r86;
	add.s32 	%r1359, %r1357, %r1313;
	ld.shared.u32 	%r1360, [%r1359];
	add.s32 	%r1361, %r1358, %r1316;
	ld.shared.u32 	%r1362, [%r1361];
	add.s32 	%r1363, %r1362, %r1360;
	min.s32 	%r1364, %r1295, %r1363;
	st.shared.u32 	[%r29+624], %r1364;
	add.s32 	%r1365, %r1357, %r1322;
	ld.shared.u32 	%r1366, [%r1365];
	add.s32 	%r1367, %r1361, %r71;
	ld.shared.u32 	%r1368, [%r1367];
	add.s32 	%r1369, %r1368, %r1366;
	min.s32 	%r1370, %r1301, %r1369;
	st.shared.u32 	[%r29+628], %r1370;
	add.s32 	%r1371, %r1357, %r1330;
	ld.shared.u32 	%r1372, [%r1371];
	add.s32 	%r1373, %r1367, %r71;
	ld.shared.u32 	%r1374, [%r1373];
	add.s32 	%r1375, %r1374, %r1372;
	min.s32 	%r1376, %r1307, %r1375;
	st.shared.u32 	[%r29+632], %r1376;
	selp.b32 	%r1377, 19, 0, %p2;
	mad.lo.s32 	%r1378, %r1377, 312, %r53;
	add.s32 	%r1379, %r1310, %r86;
	add.s32 	%r1380, %r1311, %r8;
	add.s32 	%r1381, %r56, %r1377;
	shl.b32 	%r1382, %r1380, 2;
	add.s32 	%r1383, %r1378, %r1382;
	ld.shared.u32 	%r1384, [%r1383];
	shl.b32 	%r1385, %r1381, 2;
	add.s32 	%r1386, %r1379, %r1385;
	ld.shared.u32 	%r1387, [%r1386];
	add.s32 	%r1388, %r1387, %r1384;
	min.s32 	%r1389, %r1320, %r1388;
	st.shared.u32 	[%r29], %r1389;
	add.s32 	%r1390, %r1321, %r8;
	shl.b32 	%r1391, %r1390, 2;
	add.s32 	%r1392, %r1378, %r1391;
	ld.shared.u32 	%r1393, [%r1392];
	add.s32 	%r1394, %r1386, %r71;
	ld.shared.u32 	%r1395, [%r1394];
	add.s32 	%r1396, %r1395, %r1393;
	min.s32 	%r1397, %r1328, %r1396;
	st.shared.u32 	[%r29+4], %r1397;
	add.s32 	%r1398, %r1329, %r8;
	shl.b32 	%r1399, %r1398, 2;
	add.s32 	%r1400, %r1378, %r1399;
	ld.shared.u32 	%r1401, [%r1400];
	add.s32 	%r1402, %r1394, %r71;
	ld.shared.u32 	%r1403, [%r1402];
	add.s32 	%r1404, %r1403, %r1401;
	min.s32 	%r1405, %r1336, %r1404;
	st.shared.u32 	[%r29+8], %r1405;
	add.s32 	%r1406, %r1378, %r86;
	add.s32 	%r1407, %r1338, %r86;
	add.s32 	%r1408, %r1406, %r1382;
	ld.shared.u32 	%r1409, [%r1408];
	add.s32 	%r1410, %r1407, %r1385;
	ld.shared.u32 	%r1411, [%r1410];
	add.s32 	%r1412, %r1411, %r1409;
	min.s32 	%r1413, %r1344, %r1412;
	st.shared.u32 	[%r29+312], %r1413;
	add.s32 	%r1414, %r1406, %r1391;
	ld.shared.u32 	%r1415, [%r1414];
	add.s32 	%r1416, %r1410, %r71;
	ld.shared.u32 	%r1417, [%r1416];
	add.s32 	%r1418, %r1417, %r1415;
	min.s32 	%r1419, %r1350, %r1418;
	st.shared.u32 	[%r29+316], %r1419;
	add.s32 	%r1420, %r1406, %r1399;
	ld.shared.u32 	%r1421, [%r1420];
	add.s32 	%r1422, %r1416, %r71;
	ld.shared.u32 	%r1423, [%r1422];
	add.s32 	%r1424, %r1423, %r1421;
	min.s32 	%r1425, %r1356, %r1424;
	st.shared.u32 	[%r29+320], %r1425;
	add.s32 	%r1426, %r1406, %r86;
	add.s32 	%r1427, %r1358, %r86;
	add.s32 	%r1428, %r1426, %r1382;
	ld.shared.u32 	%r1429, [%r1428];
	add.s32 	%r1430, %r1427, %r1385;
	ld.shared.u32 	%r1431, [%r1430];
	add.s32 	%r1432, %r1431, %r1429;
	min.s32 	%r1433, %r1364, %r1432;
	st.shared.u32 	[%r29+624], %r1433;
	add.s32 	%r1434, %r1426, %r1391;
	ld.shared.u32 	%r1435, [%r1434];
	add.s32 	%r1436, %r1430, %r71;
	ld.shared.u32 	%r1437, [%r1436];
	add.s32 	%r1438, %r1437, %r1435;
	min.s32 	%r1439, %r1370, %r1438;
	st.shared.u32 	[%r29+628], %r1439;
	add.s32 	%r1440, %r1426, %r1399;
	ld.shared.u32 	%r1441, [%r1440];
	add.s32 	%r1442, %r1436, %r71;
	ld.shared.u32 	%r1443, [%r1442];
	add.s32 	%r1444, %r1443, %r1441;
	min.s32 	%r1445, %r1376, %r1444;
	st.shared.u32 	[%r29+632], %r1445;
	selp.b32 	%r1446, 20, 0, %p2;
	mad.lo.s32 	%r1447, %r1446, 312, %r53;
	add.s32 	%r1448, %r1379, %r86;
	add.s32 	%r1449, %r1380, %r8;
	add.s32 	%r1450, %r56, %r1446;
	shl.b32 	%r1451, %r1449, 2;
	add.s32 	%r1452, %r1447, %r1451;
	ld.shared.u32 	%r1453, [%r1452];
	shl.b32 	%r1454, %r1450, 2;
	add.s32 	%r1455, %r1448, %r1454;
	ld.shared.u32 	%r1456, [%r1455];
	add.s32 	%r1457, %r1456, %r1453;
	min.s32 	%r1458, %r1389, %r1457;
	st.shared.u32 	[%r29], %r1458;
	add.s32 	%r1459, %r1390, %r8;
	shl.b32 	%r1460, %r1459, 2;
	add.s32 	%r1461, %r1447, %r1460;
	ld.shared.u32 	%r1462, [%r1461];
	add.s32 	%r1463, %r1455, %r71;
	ld.shared.u32 	%r1464, [%r1463];
	add.s32 	%r1465, %r1464, %r1462;
	min.s32 	%r1466, %r1397, %r1465;
	st.shared.u32 	[%r29+4], %r1466;
	add.s32 	%r1467, %r1398, %r8;
	shl.b32 	%r1468, %r1467, 2;
	add.s32 	%r1469, %r1447, %r1468;
	ld.shared.u32 	%r1470, [%r1469];
	add.s32 	%r1471, %r1463, %r71;
	ld.shared.u32 	%r1472, [%r1471];
	add.s32 	%r1473, %r1472, %r1470;
	min.s32 	%r1474, %r1405, %r1473;
	st.shared.u32 	[%r29+8], %r1474;
	add.s32 	%r1475, %r1447, %r86;
	add.s32 	%r1476, %r1407, %r86;
	add.s32 	%r1477, %r1475, %r1451;
	ld.shared.u32 	%r1478, [%r1477];
	add.s32 	%r1479, %r1476, %r1454;
	ld.shared.u32 	%r1480, [%r1479];
	add.s32 	%r1481, %r1480, %r1478;
	min.s32 	%r1482, %r1413, %r1481;
	st.shared.u32 	[%r29+312], %r1482;
	add.s32 	%r1483, %r1475, %r1460;
	ld.shared.u32 	%r1484, [%r1483];
	add.s32 	%r1485, %r1479, %r71;
	ld.shared.u32 	%r1486, [%r1485];
	add.s32 	%r1487, %r1486, %r1484;
	min.s32 	%r1488, %r1419, %r1487;
	st.shared.u32 	[%r29+316], %r1488;
	add.s32 	%r1489, %r1475, %r1468;
	ld.shared.u32 	%r1490, [%r1489];
	add.s32 	%r1491, %r1485, %r71;
	ld.shared.u32 	%r1492, [%r1491];
	add.s32 	%r1493, %r1492, %r1490;
	min.s32 	%r1494, %r1425, %r1493;
	st.shared.u32 	[%r29+320], %r1494;
	add.s32 	%r1495, %r1475, %r86;
	add.s32 	%r1496, %r1427, %r86;
	add.s32 	%r1497, %r1495, %r1451;
	ld.shared.u32 	%r1498, [%r1497];
	add.s32 	%r1499, %r1496, %r1454;
	ld.shared.u32 	%r1500, [%r1499];
	add.s32 	%r1501, %r1500, %r1498;
	min.s32 	%r1502, %r1433, %r1501;
	st.shared.u32 	[%r29+624], %r1502;
	add.s32 	%r1503, %r1495, %r1460;
	ld.shared.u32 	%r1504, [%r1503];
	add.s32 	%r1505, %r1499, %r71;
	ld.shared.u32 	%r1506, [%r1505];
	add.s32 	%r1507, %r1506, %r1504;
	min.s32 	%r1508, %r1439, %r1507;
	st.shared.u32 	[%r29+628], %r1508;
	add.s32 	%r1509, %r1495, %r1468;
	ld.shared.u32 	%r1510, [%r1509];
	add.s32 	%r1511, %r1505, %r71;
	ld.shared.u32 	%r1512, [%r1511];
	add.s32 	%r1513, %r1512, %r1510;
	min.s32 	%r1514, %r1445, %r1513;
	st.shared.u32 	[%r29+632], %r1514;
	selp.b32 	%r1515, 21, 0, %p2;
	mad.lo.s32 	%r1516, %r1515, 312, %r53;
	add.s32 	%r1517, %r1448, %r86;
	add.s32 	%r1518, %r1449, %r8;
	add.s32 	%r1519, %r56, %r1515;
	shl.b32 	%r1520, %r1518, 2;
	add.s32 	%r1521, %r1516, %r1520;
	ld.shared.u32 	%r1522, [%r1521];
	shl.b32 	%r1523, %r1519, 2;
	add.s32 	%r1524, %r1517, %r1523;
	ld.shared.u32 	%r1525, [%r1524];
	add.s32 	%r1526, %r1525, %r1522;
	min.s32 	%r1527, %r1458, %r1526;
	st.shared.u32 	[%r29], %r1527;
	add.s32 	%r1528, %r1459, %r8;
	shl.b32 	%r1529, %r1528, 2;
	add.s32 	%r1530, %r1516, %r1529;
	ld.shared.u32 	%r1531, [%r1530];
	add.s32 	%r1532, %r1524, %r71;
	ld.shared.u32 	%r1533, [%r1532];
	add.s32 	%r1534, %r1533, %r1531;
	min.s32 	%r1535, %r1466, %r1534;
	st.shared.u32 	[%r29+4], %r1535;
	add.s32 	%r1536, %r1467, %r8;
	shl.b32 	%r1537, %r1536, 2;
	add.s32 	%r1538, %r1516, %r1537;
	ld.shared.u32 	%r1539, [%r1538];
	add.s32 	%r1540, %r1532, %r71;
	ld.shared.u32 	%r1541, [%r1540];
	add.s32 	%r1542, %r1541, %r1539;
	min.s32 	%r1543, %r1474, %r1542;
	st.shared.u32 	[%r29+8], %r1543;
	add.s32 	%r1544, %r1516, %r86;
	add.s32 	%r1545, %r1476, %r86;
	add.s32 	%r1546, %r1544, %r1520;
	ld.shared.u32 	%r1547, [%r1546];
	add.s32 	%r1548, %r1545, %r1523;
	ld.shared.u32 	%r1549, [%r1548];
	add.s32 	%r1550, %r1549, %r1547;
	min.s32 	%r1551, %r1482, %r1550;
	st.shared.u32 	[%r29+312], %r1551;
	add.s32 	%r1552, %r1544, %r1529;
	ld.shared.u32 	%r1553, [%r1552];
	add.s32 	%r1554, %r1548, %r71;
	ld.shared.u32 	%r1555, [%r1554];
	add.s32 	%r1556, %r1555, %r1553;
	min.s32 	%r1557, %r1488, %r1556;
	st.shared.u32 	[%r29+316], %r1557;
	add.s32 	%r1558, %r1544, %r1537;
	ld.shared.u32 	%r1559, [%r1558];
	add.s32 	%r1560, %r1554, %r71;
	ld.shared.u32 	%r1561, [%r1560];
	add.s32 	%r1562, %r1561, %r1559;
	min.s32 	%r1563, %r1494, %r1562;
	st.shared.u32 	[%r29+320], %r1563;
	add.s32 	%r1564, %r1544, %r86;
	add.s32 	%r1565, %r1496, %r86;
	add.s32 	%r1566, %r1564, %r1520;
	ld.shared.u32 	%r1567, [%r1566];
	add.s32 	%r1568, %r1565, %r1523;
	ld.shared.u32 	%r1569, [%r1568];
	add.s32 	%r1570, %r1569, %r1567;
	min.s32 	%r1571, %r1502, %r1570;
	st.shared.u32 	[%r29+624], %r1571;
	add.s32 	%r1572, %r1564, %r1529;
	ld.shared.u32 	%r1573, [%r1572];
	add.s32 	%r1574, %r1568, %r71;
	ld.shared.u32 	%r1575, [%r1574];
	add.s32 	%r1576, %r1575, %r1573;
	min.s32 	%r1577, %r1508, %r1576;
	st.shared.u32 	[%r29+628], %r1577;
	add.s32 	%r1578, %r1564, %r1537;
	ld.shared.u32 	%r1579, [%r1578];
	add.s32 	%r1580, %r1574, %r71;
	ld.shared.u32 	%r1581, [%r1580];
	add.s32 	%r1582, %r1581, %r1579;
	min.s32 	%r1583, %r1514, %r1582;
	st.shared.u32 	[%r29+632], %r1583;
	selp.b32 	%r1584, 22, 0, %p2;
	mad.lo.s32 	%r1585, %r1584, 312, %r53;
	add.s32 	%r1586, %r1517, %r86;
	add.s32 	%r1587, %r1518, %r8;
	add.s32 	%r1588, %r56, %r1584;
	shl.b32 	%r1589, %r1587, 2;
	add.s32 	%r1590, %r1585, %r1589;
	ld.shared.u32 	%r1591, [%r1590];
	shl.b32 	%r1592, %r1588, 2;
	add.s32 	%r1593, %r1586, %r1592;
	ld.shared.u32 	%r1594, [%r1593];
	add.s32 	%r1595, %r1594, %r1591;
	min.s32 	%r1596, %r1527, %r1595;
	st.shared.u32 	[%r29], %r1596;
	add.s32 	%r1597, %r1528, %r8;
	shl.b32 	%r1598, %r1597, 2;
	add.s32 	%r1599, %r1585, %r1598;
	ld.shared.u32 	%r1600, [%r1599];
	add.s32 	%r1601, %r1593, %r71;
	ld.shared.u32 	%r1602, [%r1601];
	add.s32 	%r1603, %r1602, %r1600;
	min.s32 	%r1604, %r1535, %r1603;
	st.shared.u32 	[%r29+4], %r1604;
	add.s32 	%r1605, %r1536, %r8;
	shl.b32 	%r1606, %r1605, 2;
	add.s32 	%r1607, %r1585, %r1606;
	ld.shared.u32 	%r1608, [%r1607];
	add.s32 	%r1609, %r1601, %r71;
	ld.shared.u32 	%r1610, [%r1609];
	add.s32 	%r1611, %r1610, %r1608;
	min.s32 	%r1612, %r1543, %r1611;
	st.shared.u32 	[%r29+8], %r1612;
	add.s32 	%r1613, %r1585, %r86;
	add.s32 	%r1614, %r1545, %r86;
	add.s32 	%r1615, %r1613, %r1589;
	ld.shared.u32 	%r1616, [%r1615];
	add.s32 	%r1617, %r1614, %r1592;
	ld.shared.u32 	%r1618, [%r1617];
	add.s32 	%r1619, %r1618, %r1616;
	min.s32 	%r1620, %r1551, %r1619;
	st.shared.u32 	[%r29+312], %r1620;
	add.s32 	%r1621, %r1613, %r1598;
	ld.shared.u32 	%r1622, [%r1621];
	add.s32 	%r1623, %r1617, %r71;
	ld.shared.u32 	%r1624, [%r1623];
	add.s32 	%r1625, %r1624, %r1622;
	min.s32 	%r1626, %r1557, %r1625;
	st.shared.u32 	[%r29+316], %r1626;
	add.s32 	%r1627, %r1613, %r1606;
	ld.shared.u32 	%r1628, [%r1627];
	add.s32 	%r1629, %r1623, %r71;
	ld.shared.u32 	%r1630, [%r1629];
	add.s32 	%r1631, %r1630, %r1628;
	min.s32 	%r1632, %r1563, %r1631;
	st.shared.u32 	[%r29+320], %r1632;
	add.s32 	%r1633, %r1613, %r86;
	add.s32 	%r1634, %r1565, %r86;
	add.s32 	%r1635, %r1633, %r1589;
	ld.shared.u32 	%r1636, [%r1635];
	add.s32 	%r1637, %r1634, %r1592;
	ld.shared.u32 	%r1638, [%r1637];
	add.s32 	%r1639, %r1638, %r1636;
	min.s32 	%r1640, %r1571, %r1639;
	st.shared.u32 	[%r29+624], %r1640;
	add.s32 	%r1641, %r1633, %r1598;
	ld.shared.u32 	%r1642, [%r1641];
	add.s32 	%r1643, %r1637, %r71;
	ld.shared.u32 	%r1644, [%r1643];
	add.s32 	%r1645, %r1644, %r1642;
	min.s32 	%r1646, %r1577, %r1645;
	st.shared.u32 	[%r29+628], %r1646;
	add.s32 	%r1647, %r1633, %r1606;
	ld.shared.u32 	%r1648, [%r1647];
	add.s32 	%r1649, %r1643, %r71;
	ld.shared.u32 	%r1650, [%r1649];
	add.s32 	%r1651, %r1650, %r1648;
	min.s32 	%r1652, %r1583, %r1651;
	st.shared.u32 	[%r29+632], %r1652;
	selp.b32 	%r1653, 23, 0, %p2;
	mad.lo.s32 	%r1654, %r1653, 312, %r53;
	add.s32 	%r1655, %r1586, %r86;
	add.s32 	%r1656, %r1587, %r8;
	add.s32 	%r1657, %r56, %r1653;
	shl.b32 	%r1658, %r1656, 2;
	add.s32 	%r1659, %r1654, %r1658;
	ld.shared.u32 	%r1660, [%r1659];
	shl.b32 	%r1661, %r1657, 2;
	add.s32 	%r1662, %r1655, %r1661;
	ld.shared.u32 	%r1663, [%r1662];
	add.s32 	%r1664, %r1663, %r1660;
	min.s32 	%r1665, %r1596, %r1664;
	st.shared.u32 	[%r29], %r1665;
	add.s32 	%r1666, %r1597, %r8;
	shl.b32 	%r1667, %r1666, 2;
	add.s32 	%r1668, %r1654, %r1667;
	ld.shared.u32 	%r1669, [%r1668];
	add.s32 	%r1670, %r1662, %r71;
	ld.shared.u32 	%r1671, [%r1670];
	add.s32 	%r1672, %r1671, %r1669;
	min.s32 	%r1673, %r1604, %r1672;
	st.shared.u32 	[%r29+4], %r1673;
	add.s32 	%r1674, %r1605, %r8;
	shl.b32 	%r1675, %r1674, 2;
	add.s32 	%r1676, %r1654, %r1675;
	ld.shared.u32 	%r1677, [%r1676];
	add.s32 	%r1678, %r1670, %r71;
	ld.shared.u32 	%r1679, [%r1678];
	add.s32 	%r1680, %r1679, %r1677;
	min.s32 	%r1681, %r1612, %r1680;
	st.shared.u32 	[%r29+8], %r1681;
	add.s32 	%r1682, %r1654, %r86;
	add.s32 	%r1683, %r1614, %r86;
	add.s32 	%r1684, %r1682, %r1658;
	ld.shared.u32 	%r1685, [%r1684];
	add.s32 	%r1686, %r1683, %r1661;
	ld.shared.u32 	%r1687, [%r1686];
	add.s32 	%r1688, %r1687, %r1685;
	min.s32 	%r1689, %r1620, %r1688;
	st.shared.u32 	[%r29+312], %r1689;
	add.s32 	%r1690, %r1682, %r1667;
	ld.shared.u32 	%r1691, [%r1690];
	add.s32 	%r1692, %r1686, %r71;
	ld.shared.u32 	%r1693, [%r1692];
	add.s32 	%r1694, %r1693, %r1691;
	min.s32 	%r1695, %r1626, %r1694;
	st.shared.u32 	[%r29+316], %r1695;
	add.s32 	%r1696, %r1682, %r1675;
	ld.shared.u32 	%r1697, [%r1696];
	add.s32 	%r1698, %r1692, %r71;
	ld.shared.u32 	%r1699, [%r1698];
	add.s32 	%r1700, %r1699, %r1697;
	min.s32 	%r1701, %r1632, %r1700;
	st.shared.u32 	[%r29+320], %r1701;
	add.s32 	%r1702, %r1682, %r86;
	add.s32 	%r1703, %r1634, %r86;
	add.s32 	%r1704, %r1702, %r1658;
	ld.shared.u32 	%r1705, [%r1704];
	add.s32 	%r1706, %r1703, %r1661;
	ld.shared.u32 	%r1707, [%r1706];
	add.s32 	%r1708, %r1707, %r1705;
	min.s32 	%r1709, %r1640, %r1708;
	st.shared.u32 	[%r29+624], %r1709;
	add.s32 	%r1710, %r1702, %r1667;
	ld.shared.u32 	%r1711, [%r1710];
	add.s32 	%r1712, %r1706, %r71;
	ld.shared.u32 	%r1713, [%r1712];
	add.s32 	%r1714, %r1713, %r1711;
	min.s32 	%r1715, %r1646, %r1714;
	st.shared.u32 	[%r29+628], %r1715;
	add.s32 	%r1716, %r1702, %r1675;
	ld.shared.u32 	%r1717, [%r1716];
	add.s32 	%r1718, %r1712, %r71;
	ld.shared.u32 	%r1719, [%r1718];
	add.s32 	%r1720, %r1719, %r1717;
	min.s32 	%r1721, %r1652, %r1720;
	st.shared.u32 	[%r29+632], %r1721;
	selp.b32 	%r1722, 24, 0, %p2;
	mad.lo.s32 	%r1723, %r1722, 312, %r53;
	add.s32 	%r1724, %r1655, %r86;
	add.s32 	%r1725, %r1656, %r8;
	add.s32 	%r1726, %r56, %r1722;
	shl.b32 	%r1727, %r1725, 2;
	add.s32 	%r1728, %r1723, %r1727;
	ld.shared.u32 	%r1729, [%r1728];
	shl.b32 	%r1730, %r1726, 2;
	add.s32 	%r1731, %r1724, %r1730;
	ld.shared.u32 	%r1732, [%r1731];
	add.s32 	%r1733, %r1732, %r1729;
	min.s32 	%r1734, %r1665, %r1733;
	st.shared.u32 	[%r29], %r1734;
	add.s32 	%r1735, %r1666, %r8;
	shl.b32 	%r1736, %r1735, 2;
	add.s32 	%r1737, %r1723, %r1736;
	ld.shared.u32 	%r1738, [%r1737];
	add.s32 	%r1739, %r1731, %r71;
	ld.shared.u32 	%r1740, [%r1739];
	add.s32 	%r1741, %r1740, %r1738;
	min.s32 	%r1742, %r1673, %r1741;
	st.shared.u32 	[%r29+4], %r1742;
	add.s32 	%r1743, %r1674, %r8;
	shl.b32 	%r1744, %r1743, 2;
	add.s32 	%r1745, %r1723, %r1744;
	ld.shared.u32 	%r1746, [%r1745];
	add.s32 	%r1747, %r1739, %r71;
	ld.shared.u32 	%r1748, [%r1747];
	add.s32 	%r1749, %r1748, %r1746;
	min.s32 	%r1750, %r1681, %r1749;
	st.shared.u32 	[%r29+8], %r1750;
	add.s32 	%r1751, %r1723, %r86;
	add.s32 	%r1752, %r1683, %r86;
	add.s32 	%r1753, %r1751, %r1727;
	ld.shared.u32 	%r1754, [%r1753];
	add.s32 	%r1755, %r1752, %r1730;
	ld.shared.u32 	%r1756, [%r1755];
	add.s32 	%r1757, %r1756, %r1754;
	min.s32 	%r1758, %r1689, %r1757;
	st.shared.u32 	[%r29+312], %r1758;
	add.s32 	%r1759, %r1751, %r1736;
	ld.shared.u32 	%r1760, [%r1759];
	add.s32 	%r1761, %r1755, %r71;
	ld.shared.u32 	%r1762, [%r1761];
	add.s32 	%r1763, %r1762, %r1760;
	min.s32 	%r1764, %r1695, %r1763;
	st.shared.u32 	[%r29+316], %r1764;
	add.s32 	%r1765, %r1751, %r1744;
	ld.shared.u32 	%r1766, [%r1765];
	add.s32 	%r1767, %r1761, %r71;
	ld.shared.u32 	%r1768, [%r1767];
	add.s32 	%r1769, %r1768, %r1766;
	min.s32 	%r1770, %r1701, %r1769;
	st.shared.u32 	[%r29+320], %r1770;
	add.s32 	%r1771, %r1751, %r86;
	add.s32 	%r1772, %r1703, %r86;
	add.s32 	%r1773, %r1771, %r1727;
	ld.shared.u32 	%r1774, [%r1773];
	add.s32 	%r1775, %r1772, %r1730;
	ld.shared.u32 	%r1776, [%r1775];
	add.s32 	%r1777, %r1776, %r1774;
	min.s32 	%r1778, %r1709, %r1777;
	st.shared.u32 	[%r29+624], %r1778;
	add.s32 	%r1779, %r1771, %r1736;
	ld.shared.u32 	%r1780, [%r1779];
	add.s32 	%r1781, %r1775, %r71;
	ld.shared.u32 	%r1782, [%r1781];
	add.s32 	%r1783, %r1782, %r1780;
	min.s32 	%r1784, %r1715, %r1783;
	st.shared.u32 	[%r29+628], %r1784;
	add.s32 	%r1785, %r1771, %r1744;
	ld.shared.u32 	%r1786, [%r1785];
	add.s32 	%r1787, %r1781, %r71;
	ld.shared.u32 	%r1788, [%r1787];
	add.s32 	%r1789, %r1788, %r1786;
	min.s32 	%r1790, %r1721, %r1789;
	st.shared.u32 	[%r29+632], %r1790;
	selp.b32 	%r1791, 25, 0, %p2;
	mad.lo.s32 	%r1792, %r1791, 312, %r53;
	add.s32 	%r1793, %r1724, %r86;
	add.s32 	%r1794, %r1725, %r8;
	add.s32 	%r1795, %r56, %r1791;
	shl.b32 	%r1796, %r1794, 2;
	add.s32 	%r1797, %r1792, %r1796;
	ld.shared.u32 	%r1798, [%r1797];
	shl.b32 	%r1799, %r1795, 2;
	add.s32 	%r1800, %r1793, %r1799;
	ld.shared.u32 	%r1801, [%r1800];
	add.s32 	%r1802, %r1801, %r1798;
	min.s32 	%r1803, %r1734, %r1802;
	st.shared.u32 	[%r29], %r1803;
	add.s32 	%r1804, %r1735, %r8;
	shl.b32 	%r1805, %r1804, 2;
	add.s32 	%r1806, %r1792, %r1805;
	ld.shared.u32 	%r1807, [%r1806];
	add.s32 	%r1808, %r1800, %r71;
	ld.shared.u32 	%r1809, [%r1808];
	add.s32 	%r1810, %r1809, %r1807;
	min.s32 	%r1811, %r1742, %r1810;
	st.shared.u32 	[%r29+4], %r1811;
	add.s32 	%r1812, %r1743, %r8;
	shl.b32 	%r1813, %r1812, 2;
	add.s32 	%r1814, %r1792, %r1813;
	ld.shared.u32 	%r1815, [%r1814];
	add.s32 	%r1816, %r1808, %r71;
	ld.shared.u32 	%r1817, [%r1816];
	add.s32 	%r1818, %r1817, %r1815;
	min.s32 	%r1819, %r1750, %r1818;
	st.shared.u32 	[%r29+8], %r1819;
	add.s32 	%r1820, %r1792, %r86;
	add.s32 	%r1821, %r1752, %r86;
	add.s32 	%r1822, %r1820, %r1796;
	ld.shared.u32 	%r1823, [%r1822];
	add.s32 	%r1824, %r1821, %r1799;
	ld.shared.u32 	%r1825, [%r1824];
	add.s32 	%r1826, %r1825, %r1823;
	min.s32 	%r1827, %r1758, %r1826;
	st.shared.u32 	[%r29+312], %r1827;
	add.s32 	%r1828, %r1820, %r1805;
	ld.shared.u32 	%r1829, [%r1828];
	add.s32 	%r1830, %r1824, %r71;
	ld.shared.u32 	%r1831, [%r1830];
	add.s32 	%r1832, %r1831, %r1829;
	min.s32 	%r1833, %r1764, %r1832;
	st.shared.u32 	[%r29+316], %r1833;
	add.s32 	%r1834, %r1820, %r1813;
	ld.shared.u32 	%r1835, [%r1834];
	add.s32 	%r1836, %r1830, %r71;
	ld.shared.u32 	%r1837, [%r1836];
	add.s32 	%r1838, %r1837, %r1835;
	min.s32 	%r1839, %r1770, %r1838;
	st.shared.u32 	[%r29+320], %r1839;
	add.s32 	%r1840, %r1820, %r86;
	add.s32 	%r1841, %r1772, %r86;
	add.s32 	%r1842, %r1840, %r1796;
	ld.shared.u32 	%r1843, [%r1842];
	add.s32 	%r1844, %r1841, %r1799;
	ld.shared.u32 	%r1845, [%r1844];
	add.s32 	%r1846, %r1845, %r1843;
	min.s32 	%r1847, %r1778, %r1846;
	st.shared.u32 	[%r29+624], %r1847;
	add.s32 	%r1848, %r1840, %r1805;
	ld.shared.u32 	%r1849, [%r1848];
	add.s32 	%r1850, %r1844, %r71;
	ld.shared.u32 	%r1851, [%r1850];
	add.s32 	%r1852, %r1851, %r1849;
	min.s32 	%r1853, %r1784, %r1852;
	st.shared.u32 	[%r29+628], %r1853;
	add.s32 	%r1854, %r1840, %r1813;
	ld.shared.u32 	%r1855, [%r1854];
	add.s32 	%r1856, %r1850, %r71;
	ld.shared.u32 	%r1857, [%r1856];
	add.s32 	%r1858, %r1857, %r1855;
	min.s32 	%r1859, %r1790, %r1858;
	st.shared.u32 	[%r29+632], %r1859;
	selp.b32 	%r1860, 26, 0, %p2;
	mad.lo.s32 	%r1861, %r1860, 312, %r53;
	add.s32 	%r1862, %r1793, %r86;
	add.s32 	%r1863, %r1794, %r8;
	add.s32 	%r1864, %r56, %r1860;
	shl.b32 	%r1865, %r1863, 2;
	add.s32 	%r1866, %r1861, %r1865;
	ld.shared.u32 	%r1867, [%r1866];
	shl.b32 	%r1868, %r1864, 2;
	add.s32 	%r1869, %r1862, %r1868;
	ld.shared.u32 	%r1870, [%r1869];
	add.s32 	%r1871, %r1870, %r1867;
	min.s32 	%r1872, %r1803, %r1871;
	st.shared.u32 	[%r29], %r1872;
	add.s32 	%r1873, %r1804, %r8;
	shl.b32 	%r1874, %r1873, 2;
	add.s32 	%r1875, %r1861, %r1874;
	ld.shared.u32 	%r1876, [%r1875];
	add.s32 	%r1877, %r1869, %r71;
	ld.shared.u32 	%r1878, [%r1877];
	add.s32 	%r1879, %r1878, %r1876;
	min.s32 	%r1880, %r1811, %r1879;
	st.shared.u32 	[%r29+4], %r1880;
	add.s32 	%r1881, %r1812, %r8;
	shl.b32 	%r1882, %r1881, 2;
	add.s32 	%r1883, %r1861, %r1882;
	ld.shared.u32 	%r1884, [%r1883];
	add.s32 	%r1885, %r1877, %r71;
	ld.shared.u32 	%r1886, [%r1885];
	add.s32 	%r1887, %r1886, %r1884;
	min.s32 	%r1888, %r1819, %r1887;
	st.shared.u32 	[%r29+8], %r1888;
	add.s32 	%r1889, %r1861, %r86;
	add.s32 	%r1890, %r1821, %r86;
	add.s32 	%r1891, %r1889, %r1865;
	ld.shared.u32 	%r1892, [%r1891];
	add.s32 	%r1893, %r1890, %r1868;
	ld.shared.u32 	%r1894, [%r1893];
	add.s32 	%r1895, %r1894, %r1892;
	min.s32 	%r1896, %r1827, %r1895;
	st.shared.u32 	[%r29+312], %r1896;
	add.s32 	%r1897, %r1889, %r1874;
	ld.shared.u32 	%r1898, [%r1897];
	add.s32 	%r1899, %r1893, %r71;
	ld.shared.u32 	%r1900, [%r1899];
	add.s32 	%r1901, %r1900, %r1898;
	min.s32 	%r1902, %r1833, %r1901;
	st.shared.u32 	[%r29+316], %r1902;
	add.s32 	%r1903, %r1889, %r1882;
	ld.shared.u32 	%r1904, [%r1903];
	add.s32 	%r1905, %r1899, %r71;
	ld.shared.u32 	%r1906, [%r1905];
	add.s32 	%r1907, %r1906, %r1904;
	min.s32 	%r1908, %r1839, %r1907;
	st.shared.u32 	[%r29+320], %r1908;
	add.s32 	%r1909, %r1889, %r86;
	add.s32 	%r1910, %r1841, %r86;
	add.s32 	%r1911, %r1909, %r1865;
	ld.shared.u32 	%r1912, [%r1911];
	add.s32 	%r1913, %r1910, %r1868;
	ld.shared.u32 	%r1914, [%r1913];
	add.s32 	%r1915, %r1914, %r1912;
	min.s32 	%r1916, %r1847, %r1915;
	st.shared.u32 	[%r29+624], %r1916;
	add.s32 	%r1917, %r1909, %r1874;
	ld.shared.u32 	%r1918, [%r1917];
	add.s32 	%r1919, %r1913, %r71;
	ld.shared.u32 	%r1920, [%r1919];
	add.s32 	%r1921, %r1920, %r1918;
	min.s32 	%r1922, %r1853, %r1921;
	st.shared.u32 	[%r29+628], %r1922;
	add.s32 	%r1923, %r1909, %r1882;
	ld.shared.u32 	%r1924, [%r1923];
	add.s32 	%r1925, %r1919, %r71;
	ld.shared.u32 	%r1926, [%r1925];
	add.s32 	%r1927, %r1926, %r1924;
	min.s32 	%r1928, %r1859, %r1927;
	st.shared.u32 	[%r29+632], %r1928;
	selp.b32 	%r1929, 27, 0, %p2;
	mad.lo.s32 	%r1930, %r1929, 312, %r53;
	add.s32 	%r1931, %r1862, %r86;
	add.s32 	%r1932, %r1863, %r8;
	add.s32 	%r1933, %r56, %r1929;
	shl.b32 	%r1934, %r1932, 2;
	add.s32 	%r1935, %r1930, %r1934;
	ld.shared.u32 	%r1936, [%r1935];
	shl.b32 	%r1937, %r1933, 2;
	add.s32 	%r1938, %r1931, %r1937;
	ld.shared.u32 	%r1939, [%r1938];
	add.s32 	%r1940, %r1939, %r1936;
	min.s32 	%r1941, %r1872, %r1940;
	st.shared.u32 	[%r29], %r1941;
	add.s32 	%r1942, %r1873, %r8;
	shl.b32 	%r1943, %r1942, 2;
	add.s32 	%r1944, %r1930, %r1943;
	ld.shared.u32 	%r1945, [%r1944];
	add.s32 	%r1946, %r1938, %r71;
	ld.shared.u32 	%r1947, [%r1946];
	add.s32 	%r1948, %r1947, %r1945;
	min.s32 	%r1949, %r1880, %r1948;
	st.shared.u32 	[%r29+4], %r1949;
	add.s32 	%r1950, %r1881, %r8;
	shl.b32 	%r1951, %r1950, 2;
	add.s32 	%r1952, %r1930, %r1951;
	ld.shared.u32 	%r1953, [%r1952];
	add.s32 	%r1954, %r1946, %r71;
	ld.shared.u32 	%r1955, [%r1954];
	add.s32 	%r1956, %r1955, %r1953;
	min.s32 	%r1957, %r1888, %r1956;
	st.shared.u32 	[%r29+8], %r1957;
	add.s32 	%r1958, %r1930, %r86;
	add.s32 	%r1959, %r1890, %r86;
	add.s32 	%r1960, %r1958, %r1934;
	ld.shared.u32 	%r1961, [%r1960];
	add.s32 	%r1962, %r1959, %r1937;
	ld.shared.u32 	%r1963, [%r1962];
	add.s32 	%r1964, %r1963, %r1961;
	min.s32 	%r1965, %r1896, %r1964;
	st.shared.u32 	[%r29+312], %r1965;
	add.s32 	%r1966, %r1958, %r1943;
	ld.shared.u32 	%r1967, [%r1966];
	add.s32 	%r1968, %r1962, %r71;
	ld.shared.u32 	%r1969, [%r1968];
	add.s32 	%r1970, %r1969, %r1967;
	min.s32 	%r1971, %r1902, %r1970;
	st.shared.u32 	[%r29+316], %r1971;
	add.s32 	%r1972, %r1958, %r1951;
	ld.shared.u32 	%r1973, [%r1972];
	add.s32 	%r1974, %r1968, %r71;
	ld.shared.u32 	%r1975, [%r1974];
	add.s32 	%r1976, %r1975, %r1973;
	min.s32 	%r1977, %r1908, %r1976;
	st.shared.u32 	[%r29+320], %r1977;
	add.s32 	%r1978, %r1958, %r86;
	add.s32 	%r1979, %r1910, %r86;
	add.s32 	%r1980, %r1978, %r1934;
	ld.shared.u32 	%r1981, [%r1980];
	add.s32 	%r1982, %r1979, %r1937;
	ld.shared.u32 	%r1983, [%r1982];
	add.s32 	%r1984, %r1983, %r1981;
	min.s32 	%r1985, %r1916, %r1984;
	st.shared.u32 	[%r29+624], %r1985;
	add.s32 	%r1986, %r1978, %r1943;
	ld.shared.u32 	%r1987, [%r1986];
	add.s32 	%r1988, %r1982, %r71;
	ld.shared.u32 	%r1989, [%r1988];
	add.s32 	%r1990, %r1989, %r1987;
	min.s32 	%r1991, %r1922, %r1990;
	st.shared.u32 	[%r29+628], %r1991;
	add.s32 	%r1992, %r1978, %r1951;
	ld.shared.u32 	%r1993, [%r1992];
	add.s32 	%r1994, %r1988, %r71;
	ld.shared.u32 	%r1995, [%r1994];
	add.s32 	%r1996, %r1995, %r1993;
	min.s32 	%r1997, %r1928, %r1996;
	st.shared.u32 	[%r29+632], %r1997;
	selp.b32 	%r1998, 28, 0, %p2;
	mad.lo.s32 	%r1999, %r1998, 312, %r53;
	add.s32 	%r2000, %r1931, %r86;
	add.s32 	%r2001, %r1932, %r8;
	add.s32 	%r2002, %r56, %r1998;
	shl.b32 	%r2003, %r2001, 2;
	add.s32 	%r2004, %r1999, %r2003;
	ld.shared.u32 	%r2005, [%r2004];
	shl.b32 	%r2006, %r2002, 2;
	add.s32 	%r2007, %r2000, %r2006;
	ld.shared.u32 	%r2008, [%r2007];
	add.s32 	%r2009, %r2008, %r2005;
	min.s32 	%r2010, %r1941, %r2009;
	st.shared.u32 	[%r29], %r2010;
	add.s32 	%r2011, %r1942, %r8;
	shl.b32 	%r2012, %r2011, 2;
	add.s32 	%r2013, %r1999, %r2012;
	ld.shared.u32 	%r2014, [%r2013];
	add.s32 	%r2015, %r2007, %r71;
	ld.shared.u32 	%r2016, [%r2015];
	add.s32 	%r2017, %r2016, %r2014;
	min.s32 	%r2018, %r1949, %r2017;
	st.shared.u32 	[%r29+4], %r2018;
	add.s32 	%r2019, %r1950, %r8;
	shl.b32 	%r2020, %r2019, 2;
	add.s32 	%r2021, %r1999, %r2020;
	ld.shared.u32 	%r2022, [%r2021];
	add.s32 	%r2023, %r2015, %r71;
	ld.shared.u32 	%r2024, [%r2023];
	add.s32 	%r2025, %r2024, %r2022;
	min.s32 	%r2026, %r1957, %r2025;
	st.shared.u32 	[%r29+8], %r2026;
	add.s32 	%r2027, %r1999, %r86;
	add.s32 	%r2028, %r1959, %r86;
	add.s32 	%r2029, %r2027, %r2003;
	ld.shared.u32 	%r2030, [%r2029];
	add.s32 	%r2031, %r2028, %r2006;
	ld.shared.u32 	%r2032, [%r2031];
	add.s32 	%r2033, %r2032, %r2030;
	min.s32 	%r2034, %r1965, %r2033;
	st.shared.u32 	[%r29+312], %r2034;
	add.s32 	%r2035, %r2027, %r2012;
	ld.shared.u32 	%r2036, [%r2035];
	add.s32 	%r2037, %r2031, %r71;
	ld.shared.u32 	%r2038, [%r2037];
	add.s32 	%r2039, %r2038, %r2036;
	min.s32 	%r2040, %r1971, %r2039;
	st.shared.u32 	[%r29+316], %r2040;
	add.s32 	%r2041, %r2027, %r2020;
	ld.shared.u32 	%r2042, [%r2041];
	add.s32 	%r2043, %r2037, %r71;
	ld.shared.u32 	%r2044, [%r2043];
	add.s32 	%r2045, %r2044, %r2042;
	min.s32 	%r2046, %r1977, %r2045;
	st.shared.u32 	[%r29+320], %r2046;
	add.s32 	%r2047, %r2027, %r86;
	add.s32 	%r2048, %r1979, %r86;
	add.s32 	%r2049, %r2047, %r2003;
	ld.shared.u32 	%r2050, [%r2049];
	add.s32 	%r2051, %r2048, %r2006;
	ld.shared.u32 	%r2052, [%r2051];
	add.s32 	%r2053, %r2052, %r2050;
	min.s32 	%r2054, %r1985, %r2053;
	st.shared.u32 	[%r29+624], %r2054;
	add.s32 	%r2055, %r2047, %r2012;
	ld.shared.u32 	%r2056, [%r2055];
	add.s32 	%r2057, %r2051, %r71;
	ld.shared.u32 	%r2058, [%r2057];
	add.s32 	%r2059, %r2058, %r2056;
	min.s32 	%r2060, %r1991, %r2059;
	st.shared.u32 	[%r29+628], %r2060;
	add.s32 	%r2061, %r2047, %r2020;
	ld.shared.u32 	%r2062, [%r2061];
	add.s32 	%r2063, %r2057, %r71;
	ld.shared.u32 	%r2064, [%r2063];
	add.s32 	%r2065, %r2064, %r2062;
	min.s32 	%r2066, %r1997, %r2065;
	st.shared.u32 	[%r29+632], %r2066;
	selp.b32 	%r2067, 29, 0, %p2;
	mad.lo.s32 	%r2068, %r2067, 312, %r53;
	add.s32 	%r2069, %r2000, %r86;
	add.s32 	%r2070, %r2001, %r8;
	add.s32 	%r2071, %r56, %r2067;
	shl.b32 	%r2072, %r2070, 2;
	add.s32 	%r2073, %r2068, %r2072;
	ld.shared.u32 	%r2074, [%r2073];
	shl.b32 	%r2075, %r2071, 2;
	add.s32 	%r2076, %r2069, %r2075;
	ld.shared.u32 	%r2077, [%r2076];
	add.s32 	%r2078, %r2077, %r2074;
	min.s32 	%r2079, %r2010, %r2078;
	st.shared.u32 	[%r29], %r2079;
	add.s32 	%r2080, %r2011, %r8;
	shl.b32 	%r2081, %r2080, 2;
	add.s32 	%r2082, %r2068, %r2081;
	ld.shared.u32 	%r2083, [%r2082];
	add.s32 	%r2084, %r2076, %r71;
	ld.shared.u32 	%r2085, [%r2084];
	add.s32 	%r2086, %r2085, %r2083;
	min.s32 	%r2087, %r2018, %r2086;
	st.shared.u32 	[%r29+4], %r2087;
	add.s32 	%r2088, %r2019, %r8;
	shl.b32 	%r2089, %r2088, 2;
	add.s32 	%r2090, %r2068, %r2089;
	ld.shared.u32 	%r2091, [%r2090];
	add.s32 	%r2092, %r2084, %r71;
	ld.shared.u32 	%r2093, [%r2092];
	add.s32 	%r2094, %r2093, %r2091;
	min.s32 	%r2095, %r2026, %r2094;
	st.shared.u32 	[%r29+8], %r2095;
	add.s32 	%r2096, %r2068, %r86;
	add.s32 	%r2097, %r2028, %r86;
	add.s32 	%r2098, %r2096, %r2072;
	ld.shared.u32 	%r2099, [%r2098];
	add.s32 	%r2100, %r2097, %r2075;
	ld.shared.u32 	%r2101, [%r2100];
	add.s32 	%r2102, %r2101, %r2099;
	min.s32 	%r2103, %r2034, %r2102;
	st.shared.u32 	[%r29+312], %r2103;
	add.s32 	%r2104, %r2096, %r2081;
	ld.shared.u32 	%r2105, [%r2104];
	add.s32 	%r2106, %r2100, %r71;
	ld.shared.u32 	%r2107, [%r2106];
	add.s32 	%r2108, %r2107, %r2105;
	min.s32 	%r2109, %r2040, %r2108;
	st.shared.u32 	[%r29+316], %r2109;
	add.s32 	%r2110, %r2096, %r2089;
	ld.shared.u32 	%r2111, [%r2110];
	add.s32 	%r2112, %r2106, %r71;
	ld.shared.u32 	%r2113, [%r2112];
	add.s32 	%r2114, %r2113, %r2111;
	min.s32 	%r2115, %r2046, %r2114;
	st.shared.u32 	[%r29+320], %r2115;
	add.s32 	%r2116, %r2096, %r86;
	add.s32 	%r2117, %r2048, %r86;
	add.s32 	%r2118, %r2116, %r2072;
	ld.shared.u32 	%r2119, [%r2118];
	add.s32 	%r2120, %r2117, %r2075;
	ld.shared.u32 	%r2121, [%r2120];
	add.s32 	%r2122, %r2121, %r2119;
	min.s32 	%r2123, %r2054, %r2122;
	st.shared.u32 	[%r29+624], %r2123;
	add.s32 	%r2124, %r2116, %r2081;
	ld.shared.u32 	%r2125, [%r2124];
	add.s32 	%r2126, %r2120, %r71;
	ld.shared.u32 	%r2127, [%r2126];
	add.s32 	%r2128, %r2127, %r2125;
	min.s32 	%r2129, %r2060, %r2128;
	st.shared.u32 	[%r29+628], %r2129;
	add.s32 	%r2130, %r2116, %r2089;
	ld.shared.u32 	%r2131, [%r2130];
	add.s32 	%r2132, %r2126, %r71;
	ld.shared.u32 	%r2133, [%r2132];
	add.s32 	%r2134, %r2133, %r2131;
	min.s32 	%r2135, %r2066, %r2134;
	st.shared.u32 	[%r29+632], %r2135;
	selp.b32 	%r2136, 30, 0, %p2;
	mad.lo.s32 	%r2137, %r2136, 312, %r53;
	add.s32 	%r2138, %r2069, %r86;
	add.s32 	%r2139, %r2070, %r8;
	add.s32 	%r2140, %r56, %r2136;
	shl.b32 	%r2141, %r2139, 2;
	add.s32 	%r2142, %r2137, %r2141;
	ld.shared.u32 	%r2143, [%r2142];
	shl.b32 	%r2144, %r2140, 2;
	add.s32 	%r2145, %r2138, %r2144;
	ld.shared.u32 	%r2146, [%r2145];
	add.s32 	%r2147, %r2146, %r2143;
	min.s32 	%r2148, %r2079, %r2147;
	st.shared.u32 	[%r29], %r2148;
	add.s32 	%r2149, %r2080, %r8;
	shl.b32 	%r2150, %r2149, 2;
	add.s32 	%r2151, %r2137, %r2150;
	ld.shared.u32 	%r2152, [%r2151];
	add.s32 	%r2153, %r2145, %r71;
	ld.shared.u32 	%r2154, [%r2153];
	add.s32 	%r2155, %r2154, %r2152;
	min.s32 	%r2156, %r2087, %r2155;
	st.shared.u32 	[%r29+4], %r2156;
	add.s32 	%r2157, %r2088, %r8;
	shl.b32 	%r2158, %r2157, 2;
	add.s32 	%r2159, %r2137, %r2158;
	ld.shared.u32 	%r2160, [%r2159];
	add.s32 	%r2161, %r2153, %r71;
	ld.shared.u32 	%r2162, [%r2161];
	add.s32 	%r2163, %r2162, %r2160;
	min.s32 	%r2164, %r2095, %r2163;
	st.shared.u32 	[%r29+8], %r2164;
	add.s32 	%r2165, %r2137, %r86;
	add.s32 	%r2166, %r2097, %r86;
	add.s32 	%r2167, %r2165, %r2141;
	ld.shared.u32 	%r2168, [%r2167];
	add.s32 	%r2169, %r2166, %r2144;
	ld.shared.u32 	%r2170, [%r2169];
	add.s32 	%r2171, %r2170, %r2168;
	min.s32 	%r2172, %r2103, %r2171;
	st.shared.u32 	[%r29+312], %r2172;
	add.s32 	%r2173, %r2165, %r2150;
	ld.shared.u32 	%r2174, [%r2173];
	add.s32 	%r2175, %r2169, %r71;
	ld.shared.u32 	%r2176, [%r2175];
	add.s32 	%r2177, %r2176, %r2174;
	min.s32 	%r2178, %r2109, %r2177;
	st.shared.u32 	[%r29+316], %r2178;
	add.s32 	%r2179, %r2165, %r2158;
	ld.shared.u32 	%r2180, [%r2179];
	add.s32 	%r2181, %r2175, %r71;
	ld.shared.u32 	%r2182, [%r2181];
	add.s32 	%r2183, %r2182, %r2180;
	min.s32 	%r2184, %r2115, %r2183;
	st.shared.u32 	[%r29+320], %r2184;
	add.s32 	%r2185, %r2165, %r86;
	add.s32 	%r2186, %r2117, %r86;
	add.s32 	%r2187, %r2185, %r2141;
	ld.shared.u32 	%r2188, [%r2187];
	add.s32 	%r2189, %r2186, %r2144;
	ld.shared.u32 	%r2190, [%r2189];
	add.s32 	%r2191, %r2190, %r2188;
	min.s32 	%r2192, %r2123, %r2191;
	st.shared.u32 	[%r29+624], %r2192;
	add.s32 	%r2193, %r2185, %r2150;
	ld.shared.u32 	%r2194, [%r2193];
	add.s32 	%r2195, %r2189, %r71;
	ld.shared.u32 	%r2196, [%r2195];
	add.s32 	%r2197, %r2196, %r2194;
	min.s32 	%r2198, %r2129, %r2197;
	st.shared.u32 	[%r29+628], %r2198;
	add.s32 	%r2199, %r2185, %r2158;
	ld.shared.u32 	%r2200, [%r2199];
	add.s32 	%r2201, %r2195, %r71;
	ld.shared.u32 	%r2202, [%r2201];
	add.s32 	%r2203, %r2202, %r2200;
	min.s32 	%r2204, %r2135, %r2203;
	st.shared.u32 	[%r29+632], %r2204;
	selp.b32 	%r2205, 31, 0, %p2;
	mad.lo.s32 	%r2206, %r2205, 312, %r53;
	add.s32 	%r2207, %r2138, %r86;
	add.s32 	%r2208, %r2139, %r8;
	add.s32 	%r2209, %r56, %r2205;
	shl.b32 	%r2210, %r2208, 2;
	add.s32 	%r2211, %r2206, %r2210;
	ld.shared.u32 	%r2212, [%r2211];
	shl.b32 	%r2213, %r2209, 2;
	add.s32 	%r2214, %r2207, %r2213;
	ld.shared.u32 	%r2215, [%r2214];
	add.s32 	%r2216, %r2215, %r2212;
	min.s32 	%r2217, %r2148, %r2216;
	st.shared.u32 	[%r29], %r2217;
	add.s32 	%r2218, %r2149, %r8;
	shl.b32 	%r2219, %r2218, 2;
	add.s32 	%r2220, %r2206, %r2219;
	ld.shared.u32 	%r2221, [%r2220];
	add.s32 	%r2222, %r2214, %r71;
	ld.shared.u32 	%r2223, [%r2222];
	add.s32 	%r2224, %r2223, %r2221;
	min.s32 	%r2225, %r2156, %r2224;
	st.shared.u32 	[%r29+4], %r2225;
	add.s32 	%r2226, %r2157, %r8;
	shl.b32 	%r2227, %r2226, 2;
	add.s32 	%r2228, %r2206, %r2227;
	ld.shared.u32 	%r2229, [%r2228];
	add.s32 	%r2230, %r2222, %r71;
	ld.shared.u32 	%r2231, [%r2230];
	add.s32 	%r2232, %r2231, %r2229;
	min.s32 	%r2233, %r2164, %r2232;
	st.shared.u32 	[%r29+8], %r2233;
	add.s32 	%r2234, %r2206, %r86;
	add.s32 	%r2235, %r2166, %r86;
	add.s32 	%r2236, %r2234, %r2210;
	ld.shared.u32 	%r2237, [%r2236];
	add.s32 	%r2238, %r2235, %r2213;
	ld.shared.u32 	%r2239, [%r2238];
	add.s32 	%r2240, %r2239, %r2237;
	min.s32 	%r2241, %r2172, %r2240;
	st.shared.u32 	[%r29+312], %r2241;
	add.s32 	%r2242, %r2234, %r2219;
	ld.shared.u32 	%r2243, [%r2242];
	add.s32 	%r2244, %r2238, %r71;
	ld.shared.u32 	%r2245, [%r2244];
	add.s32 	%r2246, %r2245, %r2243;
	min.s32 	%r2247, %r2178, %r2246;
	st.shared.u32 	[%r29+316], %r2247;
	add.s32 	%r2248, %r2234, %r2227;
	ld.shared.u32 	%r2249, [%r2248];
	add.s32 	%r2250, %r2244, %r71;
	ld.shared.u32 	%r2251, [%r2250];
	add.s32 	%r2252, %r2251, %r2249;
	min.s32 	%r2253, %r2184, %r2252;
	st.shared.u32 	[%r29+320], %r2253;
	add.s32 	%r2254, %r2234, %r86;
	add.s32 	%r2255, %r2186, %r86;
	add.s32 	%r2256, %r2254, %r2210;
	ld.shared.u32 	%r2257, [%r2256];
	add.s32 	%r2258, %r2255, %r2213;
	ld.shared.u32 	%r2259, [%r2258];
	add.s32 	%r2260, %r2259, %r2257;
	min.s32 	%r2261, %r2192, %r2260;
	st.shared.u32 	[%r29+624], %r2261;
	add.s32 	%r2262, %r2254, %r2219;
	ld.shared.u32 	%r2263, [%r2262];
	add.s32 	%r2264, %r2258, %r71;
	ld.shared.u32 	%r2265, [%r2264];
	add.s32 	%r2266, %r2265, %r2263;
	min.s32 	%r2267, %r2198, %r2266;
	st.shared.u32 	[%r29+628], %r2267;
	add.s32 	%r2268, %r2254, %r2227;
	ld.shared.u32 	%r2269, [%r2268];
	add.s32 	%r2270, %r2264, %r71;
	ld.shared.u32 	%r2271, [%r2270];
	add.s32 	%r2272, %r2271, %r2269;
	min.s32 	%r2273, %r2204, %r2272;
	st.shared.u32 	[%r29+632], %r2273;
	selp.b32 	%r2274, 32, 0, %p2;
	mad.lo.s32 	%r2275, %r2274, 312, %r53;
	add.s32 	%r2276, %r2207, %r86;
	add.s32 	%r2277, %r2208, %r8;
	add.s32 	%r2278, %r56, %r2274;
	shl.b32 	%r2279, %r2277, 2;
	add.s32 	%r2280, %r2275, %r2279;
	ld.shared.u32 	%r2281, [%r2280];
	shl.b32 	%r2282, %r2278, 2;
	add.s32 	%r2283, %r2276, %r2282;
	ld.shared.u32 	%r2284, [%r2283];
	add.s32 	%r2285, %r2284, %r2281;
	min.s32 	%r2286, %r2217, %r2285;
	st.shared.u32 	[%r29], %r2286;
	add.s32 	%r2287, %r2218, %r8;
	shl.b32 	%r2288, %r2287, 2;
	add.s32 	%r2289, %r2275, %r2288;
	ld.shared.u32 	%r2290, [%r2289];
	add.s32 	%r2291, %r2283, %r71;
	ld.shared.u32 	%r2292, [%r2291];
	add.s32 	%r2293, %r2292, %r2290;
	min.s32 	%r2294, %r2225, %r2293;
	st.shared.u32 	[%r29+4], %r2294;
	add.s32 	%r2295, %r2226, %r8;
	shl.b32 	%r2296, %r2295, 2;
	add.s32 	%r2297, %r2275, %r2296;
	ld.shared.u32 	%r2298, [%r2297];
	add.s32 	%r2299, %r2291, %r71;
	ld.shared.u32 	%r2300, [%r2299];
	add.s32 	%r2301, %r2300, %r2298;
	min.s32 	%r2302, %r2233, %r2301;
	st.shared.u32 	[%r29+8], %r2302;
	add.s32 	%r2303, %r2275, %r86;
	add.s32 	%r2304, %r2235, %r86;
	add.s32 	%r2305, %r2303, %r2279;
	ld.shared.u32 	%r2306, [%r2305];
	add.s32 	%r2307, %r2304, %r2282;
	ld.shared.u32 	%r2308, [%r2307];
	add.s32 	%r2309, %r2308, %r2306;
	min.s32 	%r2310, %r2241, %r2309;
	st.shared.u32 	[%r29+312], %r2310;
	add.s32 	%r2311, %r2303, %r2288;
	ld.shared.u32 	%r2312, [%r2311];
	add.s32 	%r2313, %r2307, %r71;
	ld.shared.u32 	%r2314, [%r2313];
	add.s32 	%r2315, %r2314, %r2312;
	min.s32 	%r2316, %r2247, %r2315;
	st.shared.u32 	[%r29+316], %r2316;
	add.s32 	%r2317, %r2303, %r2296;
	ld.shared.u32 	%r2318, [%r2317];
	add.s32 	%r2319, %r2313, %r71;
	ld.shared.u32 	%r2320, [%r2319];
	add.s32 	%r2321, %r2320, %r2318;
	min.s32 	%r2322, %r2253, %r2321;
	st.shared.u32 	[%r29+320], %r2322;
	add.s32 	%r2323, %r2303, %r86;
	add.s32 	%r2324, %r2255, %r86;
	add.s32 	%r2325, %r2323, %r2279;
	ld.shared.u32 	%r2326, [%r2325];
	add.s32 	%r2327, %r2324, %r2282;
	ld.shared.u32 	%r2328, [%r2327];
	add.s32 	%r2329, %r2328, %r2326;
	min.s32 	%r2330, %r2261, %r2329;
	st.shared.u32 	[%r29+624], %r2330;
	add.s32 	%r2331, %r2323, %r2288;
	ld.shared.u32 	%r2332, [%r2331];
	add.s32 	%r2333, %r2327, %r71;
	ld.shared.u32 	%r2334, [%r2333];
	add.s32 	%r2335, %r2334, %r2332;
	min.s32 	%r2336, %r2267, %r2335;
	st.shared.u32 	[%r29+628], %r2336;
	add.s32 	%r2337, %r2323, %r2296;
	ld.shared.u32 	%r2338, [%r2337];
	add.s32 	%r2339, %r2333, %r71;
	ld.shared.u32 	%r2340, [%r2339];
	add.s32 	%r2341, %r2340, %r2338;
	min.s32 	%r2342, %r2273, %r2341;
	st.shared.u32 	[%r29+632], %r2342;
	selp.b32 	%r2343, 33, 0, %p2;
	mad.lo.s32 	%r2344, %r2343, 312, %r53;
	add.s32 	%r2345, %r2276, %r86;
	add.s32 	%r2346, %r2277, %r8;
	add.s32 	%r2347, %r56, %r2343;
	shl.b32 	%r2348, %r2346, 2;
	add.s32 	%r2349, %r2344, %r2348;
	ld.shared.u32 	%r2350, [%r2349];
	shl.b32 	%r2351, %r2347, 2;
	add.s32 	%r2352, %r2345, %r2351;
	ld.shared.u32 	%r2353, [%r2352];
	add.s32 	%r2354, %r2353, %r2350;
	min.s32 	%r2355, %r2286, %r2354;
	st.shared.u32 	[%r29], %r2355;
	add.s32 	%r2356, %r2287, %r8;
	shl.b32 	%r2357, %r2356, 2;
	add.s32 	%r2358, %r2344, %r2357;
	ld.shared.u32 	%r2359, [%r2358];
	add.s32 	%r2360, %r2352, %r71;
	ld.shared.u32 	%r2361, [%r2360];
	add.s32 	%r2362, %r2361, %r2359;
	min.s32 	%r2363, %r2294, %r2362;
	st.shared.u32 	[%r29+4], %r2363;
	add.s32 	%r2364, %r2295, %r8;
	shl.b32 	%r2365, %r2364, 2;
	add.s32 	%r2366, %r2344, %r2365;
	ld.shared.u32 	%r2367, [%r2366];
	add.s32 	%r2368, %r2360, %r71;
	ld.shared.u32 	%r2369, [%r2368];
	add.s32 	%r2370, %r2369, %r2367;
	min.s32 	%r2371, %r2302, %r2370;
	st.shared.u32 	[%r29+8], %r2371;
	add.s32 	%r2372, %r2344, %r86;
	add.s32 	%r2373, %r2304, %r86;
	add.s32 	%r2374, %r2372, %r2348;
	ld.shared.u32 	%r2375, [%r2374];
	add.s32 	%r2376, %r2373, %r2351;
	ld.shared.u32 	%r2377, [%r2376];
	add.s32 	%r2378, %r2377, %r2375;
	min.s32 	%r2379, %r2310, %r2378;
	st.shared.u32 	[%r29+312], %r2379;
	add.s32 	%r2380, %r2372, %r2357;
	ld.shared.u32 	%r2381, [%r2380];
	add.s32 	%r2382, %r2376, %r71;
	ld.shared.u32 	%r2383, [%r2382];
	add.s32 	%r2384, %r2383, %r2381;
	min.s32 	%r2385, %r2316, %r2384;
	st.shared.u32 	[%r29+316], %r2385;
	add.s32 	%r2386, %r2372, %r2365;
	ld.shared.u32 	%r2387, [%r2386];
	add.s32 	%r2388, %r2382, %r71;
	ld.shared.u32 	%r2389, [%r2388];
	add.s32 	%r2390, %r2389, %r2387;
	min.s32 	%r2391, %r2322, %r2390;
	st.shared.u32 	[%r29+320], %r2391;
	add.s32 	%r2392, %r2372, %r86;
	add.s32 	%r2393, %r2324, %r86;
	add.s32 	%r2394, %r2392, %r2348;
	ld.shared.u32 	%r2395, [%r2394];
	add.s32 	%r2396, %r2393, %r2351;
	ld.shared.u32 	%r2397, [%r2396];
	add.s32 	%r2398, %r2397, %r2395;
	min.s32 	%r2399, %r2330, %r2398;
	st.shared.u32 	[%r29+624], %r2399;
	add.s32 	%r2400, %r2392, %r2357;
	ld.shared.u32 	%r2401, [%r2400];
	add.s32 	%r2402, %r2396, %r71;
	ld.shared.u32 	%r2403, [%r2402];
	add.s32 	%r2404, %r2403, %r2401;
	min.s32 	%r2405, %r2336, %r2404;
	st.shared.u32 	[%r29+628], %r2405;
	add.s32 	%r2406, %r2392, %r2365;
	ld.shared.u32 	%r2407, [%r2406];
	add.s32 	%r2408, %r2402, %r71;
	ld.shared.u32 	%r2409, [%r2408];
	add.s32 	%r2410, %r2409, %r2407;
	min.s32 	%r2411, %r2342, %r2410;
	st.shared.u32 	[%r29+632], %r2411;
	selp.b32 	%r2412, 34, 0, %p2;
	mad.lo.s32 	%r2413, %r2412, 312, %r53;
	add.s32 	%r2414, %r2345, %r86;
	add.s32 	%r2415, %r2346, %r8;
	add.s32 	%r2416, %r56, %r2412;
	shl.b32 	%r2417, %r2415, 2;
	add.s32 	%r2418, %r2413, %r2417;
	ld.shared.u32 	%r2419, [%r2418];
	shl.b32 	%r2420, %r2416, 2;
	add.s32 	%r2421, %r2414, %r2420;
	ld.shared.u32 	%r2422, [%r2421];
	add.s32 	%r2423, %r2422, %r2419;
	min.s32 	%r2424, %r2355, %r2423;
	st.shared.u32 	[%r29], %r2424;
	add.s32 	%r2425, %r2356, %r8;
	shl.b32 	%r2426, %r2425, 2;
	add.s32 	%r2427, %r2413, %r2426;
	ld.shared.u32 	%r2428, [%r2427];
	add.s32 	%r2429, %r2421, %r71;
	ld.shared.u32 	%r2430, [%r2429];
	add.s32 	%r2431, %r2430, %r2428;
	min.s32 	%r2432, %r2363, %r2431;
	st.shared.u32 	[%r29+4], %r2432;
	add.s32 	%r2433, %r2364, %r8;
	shl.b32 	%r2434, %r2433, 2;
	add.s32 	%r2435, %r2413, %r2434;
	ld.shared.u32 	%r2436, [%r2435];
	add.s32 	%r2437, %r2429, %r71;
	ld.shared.u32 	%r2438, [%r2437];
	add.s32 	%r2439, %r2438, %r2436;
	min.s32 	%r2440, %r2371, %r2439;
	st.shared.u32 	[%r29+8], %r2440;
	add.s32 	%r2441, %r2413, %r86;
	add.s32 	%r2442, %r2373, %r86;
	add.s32 	%r2443, %r2441, %r2417;
	ld.shared.u32 	%r2444, [%r2443];
	add.s32 	%r2445, %r2442, %r2420;
	ld.shared.u32 	%r2446, [%r2445];
	add.s32 	%r2447, %r2446, %r2444;
	min.s32 	%r2448, %r2379, %r2447;
	st.shared.u32 	[%r29+312], %r2448;
	add.s32 	%r2449, %r2441, %r2426;
	ld.shared.u32 	%r2450, [%r2449];
	add.s32 	%r2451, %r2445, %r71;
	ld.shared.u32 	%r2452, [%r2451];
	add.s32 	%r2453, %r2452, %r2450;
	min.s32 	%r2454, %r2385, %r2453;
	st.shared.u32 	[%r29+316], %r2454;
	add.s32 	%r2455, %r2441, %r2434;
	ld.shared.u32 	%r2456, [%r2455];
	add.s32 	%r2457, %r2451, %r71;
	ld.shared.u32 	%r2458, [%r2457];
	add.s32 	%r2459, %r2458, %r2456;
	min.s32 	%r2460, %r2391, %r2459;
	st.shared.u32 	[%r29+320], %r2460;
	add.s32 	%r2461, %r2441, %r86;
	add.s32 	%r2462, %r2393, %r86;
	add.s32 	%r2463, %r2461, %r2417;
	ld.shared.u32 	%r2464, [%r2463];
	add.s32 	%r2465, %r2462, %r2420;
	ld.shared.u32 	%r2466, [%r2465];
	add.s32 	%r2467, %r2466, %r2464;
	min.s32 	%r2468, %r2399, %r2467;
	st.shared.u32 	[%r29+624], %r2468;
	add.s32 	%r2469, %r2461, %r2426;
	ld.shared.u32 	%r2470, [%r2469];
	add.s32 	%r2471, %r2465, %r71;
	ld.shared.u32 	%r2472, [%r2471];
	add.s32 	%r2473, %r2472, %r2470;
	min.s32 	%r2474, %r2405, %r2473;
	st.shared.u32 	[%r29+628], %r2474;
	add.s32 	%r2475, %r2461, %r2434;
	ld.shared.u32 	%r2476, [%r2475];
	add.s32 	%r2477, %r2471, %r71;
	ld.shared.u32 	%r2478, [%r2477];
	add.s32 	%r2479, %r2478, %r2476;
	min.s32 	%r2480, %r2411, %r2479;
	st.shared.u32 	[%r29+632], %r2480;
	selp.b32 	%r2481, 35, 0, %p2;
	mad.lo.s32 	%r2482, %r2481, 312, %r53;
	add.s32 	%r2483, %r2414, %r86;
	add.s32 	%r2484, %r2415, %r8;
	add.s32 	%r2485, %r56, %r2481;
	shl.b32 	%r2486, %r2484, 2;
	add.s32 	%r2487, %r2482, %r2486;
	ld.shared.u32 	%r2488, [%r2487];
	shl.b32 	%r2489, %r2485, 2;
	add.s32 	%r2490, %r2483, %r2489;
	ld.shared.u32 	%r2491, [%r2490];
	add.s32 	%r2492, %r2491, %r2488;
	min.s32 	%r2493, %r2424, %r2492;
	st.shared.u32 	[%r29], %r2493;
	add.s32 	%r2494, %r2425, %r8;
	shl.b32 	%r2495, %r2494, 2;
	add.s32 	%r2496, %r2482, %r2495;
	ld.shared.u32 	%r2497, [%r2496];
	add.s32 	%r2498, %r2490, %r71;
	ld.shared.u32 	%r2499, [%r2498];
	add.s32 	%r2500, %r2499, %r2497;
	min.s32 	%r2501, %r2432, %r2500;
	st.shared.u32 	[%r29+4], %r2501;
	add.s32 	%r2502, %r2433, %r8;
	shl.b32 	%r2503, %r2502, 2;
	add.s32 	%r2504, %r2482, %r2503;
	ld.shared.u32 	%r2505, [%r2504];
	add.s32 	%r2506, %r2498, %r71;
	ld.shared.u32 	%r2507, [%r2506];
	add.s32 	%r2508, %r2507, %r2505;
	min.s32 	%r2509, %r2440, %r2508;
	st.shared.u32 	[%r29+8], %r2509;
	add.s32 	%r2510, %r2482, %r86;
	add.s32 	%r2511, %r2442, %r86;
	add.s32 	%r2512, %r2510, %r2486;
	ld.shared.u32 	%r2513, [%r2512];
	add.s32 	%r2514, %r2511, %r2489;
	ld.shared.u32 	%r2515, [%r2514];
	add.s32 	%r2516, %r2515, %r2513;
	min.s32 	%r2517, %r2448, %r2516;
	st.shared.u32 	[%r29+312], %r2517;
	add.s32 	%r2518, %r2510, %r2495;
	ld.shared.u32 	%r2519, [%r2518];
	add.s32 	%r2520, %r2514, %r71;
	ld.shared.u32 	%r2521, [%r2520];
	add.s32 	%r2522, %r2521, %r2519;
	min.s32 	%r2523, %r2454, %r2522;
	st.shared.u32 	[%r29+316], %r2523;
	add.s32 	%r2524, %r2510, %r2503;
	ld.shared.u32 	%r2525, [%r2524];
	add.s32 	%r2526, %r2520, %r71;
	ld.shared.u32 	%r2527, [%r2526];
	add.s32 	%r2528, %r2527, %r2525;
	min.s32 	%r2529, %r2460, %r2528;
	st.shared.u32 	[%r29+320], %r2529;
	add.s32 	%r2530, %r2510, %r86;
	add.s32 	%r2531, %r2462, %r86;
	add.s32 	%r2532, %r2530, %r2486;
	ld.shared.u32 	%r2533, [%r2532];
	add.s32 	%r2534, %r2531, %r2489;
	ld.shared.u32 	%r2535, [%r2534];
	add.s32 	%r2536, %r2535, %r2533;
	min.s32 	%r2537, %r2468, %r2536;
	st.shared.u32 	[%r29+624], %r2537;
	add.s32 	%r2538, %r2530, %r2495;
	ld.shared.u32 	%r2539, [%r2538];
	add.s32 	%r2540, %r2534, %r71;
	ld.shared.u32 	%r2541, [%r2540];
	add.s32 	%r2542, %r2541, %r2539;
	min.s32 	%r2543, %r2474, %r2542;
	st.shared.u32 	[%r29+628], %r2543;
	add.s32 	%r2544, %r2530, %r2503;
	ld.shared.u32 	%r2545, [%r2544];
	add.s32 	%r2546, %r2540, %r71;
	ld.shared.u32 	%r2547, [%r2546];
	add.s32 	%r2548, %r2547, %r2545;
	min.s32 	%r2549, %r2480, %r2548;
	st.shared.u32 	[%r29+632], %r2549;
	selp.b32 	%r2550, 36, 0, %p2;
	mad.lo.s32 	%r2551, %r2550, 312, %r53;
	add.s32 	%r2552, %r2483, %r86;
	add.s32 	%r2553, %r2484, %r8;
	add.s32 	%r2554, %r56, %r2550;
	shl.b32 	%r2555, %r2553, 2;
	add.s32 	%r2556, %r2551, %r2555;
	ld.shared.u32 	%r2557, [%r2556];
	shl.b32 	%r2558, %r2554, 2;
	add.s32 	%r2559, %r2552, %r2558;
	ld.shared.u32 	%r2560, [%r2559];
	add.s32 	%r2561, %r2560, %r2557;
	min.s32 	%r2562, %r2493, %r2561;
	st.shared.u32 	[%r29], %r2562;
	add.s32 	%r2563, %r2494, %r8;
	shl.b32 	%r2564, %r2563, 2;
	add.s32 	%r2565, %r2551, %r2564;
	ld.shared.u32 	%r2566, [%r2565];
	add.s32 	%r2567, %r2559, %r71;
	ld.shared.u32 	%r2568, [%r2567];
	add.s32 	%r2569, %r2568, %r2566;
	min.s32 	%r2570, %r2501, %r2569;
	st.shared.u32 	[%r29+4], %r2570;
	add.s32 	%r2571, %r2502, %r8;
	shl.b32 	%r2572, %r2571, 2;
	add.s32 	%r2573, %r2551, %r2572;
	ld.shared.u32 	%r2574, [%r2573];
	add.s32 	%r2575, %r2567, %r71;
	ld.shared.u32 	%r2576, [%r2575];
	add.s32 	%r2577, %r2576, %r2574;
	min.s32 	%r2578, %r2509, %r2577;
	st.shared.u32 	[%r29+8], %r2578;
	add.s32 	%r2579, %r2551, %r86;
	add.s32 	%r2580, %r2511, %r86;
	add.s32 	%r2581, %r2579, %r2555;
	ld.shared.u32 	%r2582, [%r2581];
	add.s32 	%r2583, %r2580, %r2558;
	ld.shared.u32 	%r2584, [%r2583];
	add.s32 	%r2585, %r2584, %r2582;
	min.s32 	%r2586, %r2517, %r2585;
	st.shared.u32 	[%r29+312], %r2586;
	add.s32 	%r2587, %r2579, %r2564;
	ld.shared.u32 	%r2588, [%r2587];
	add.s32 	%r2589, %r2583, %r71;
	ld.shared.u32 	%r2590, [%r2589];
	add.s32 	%r2591, %r2590, %r2588;
	min.s32 	%r2592, %r2523, %r2591;
	st.shared.u32 	[%r29+316], %r2592;
	add.s32 	%r2593, %r2579, %r2572;
	ld.shared.u32 	%r2594, [%r2593];
	add.s32 	%r2595, %r2589, %r71;
	ld.shared.u32 	%r2596, [%r2595];
	add.s32 	%r2597, %r2596, %r2594;
	min.s32 	%r2598, %r2529, %r2597;
	st.shared.u32 	[%r29+320], %r2598;
	add.s32 	%r2599, %r2579, %r86;
	add.s32 	%r2600, %r2531, %r86;
	add.s32 	%r2601, %r2599, %r2555;
	ld.shared.u32 	%r2602, [%r2601];
	add.s32 	%r2603, %r2600, %r2558;
	ld.shared.u32 	%r2604, [%r2603];
	add.s32 	%r2605, %r2604, %r2602;
	min.s32 	%r2606, %r2537, %r2605;
	st.shared.u32 	[%r29+624], %r2606;
	add.s32 	%r2607, %r2599, %r2564;
	ld.shared.u32 	%r2608, [%r2607];
	add.s32 	%r2609, %r2603, %r71;
	ld.shared.u32 	%r2610, [%r2609];
	add.s32 	%r2611, %r2610, %r2608;
	min.s32 	%r2612, %r2543, %r2611;
	st.shared.u32 	[%r29+628], %r2612;
	add.s32 	%r2613, %r2599, %r2572;
	ld.shared.u32 	%r2614, [%r2613];
	add.s32 	%r2615, %r2609, %r71;
	ld.shared.u32 	%r2616, [%r2615];
	add.s32 	%r2617, %r2616, %r2614;
	min.s32 	%r2618, %r2549, %r2617;
	st.shared.u32 	[%r29+632], %r2618;
	selp.b32 	%r2619, 37, 0, %p2;
	mad.lo.s32 	%r2620, %r2619, 312, %r53;
	add.s32 	%r2621, %r2552, %r86;
	add.s32 	%r2622, %r2553, %r8;
	add.s32 	%r2623, %r56, %r2619;
	shl.b32 	%r2624, %r2622, 2;
	add.s32 	%r2625, %r2620, %r2624;
	ld.shared.u32 	%r2626, [%r2625];
	shl.b32 	%r2627, %r2623, 2;
	add.s32 	%r2628, %r2621, %r2627;
	ld.shared.u32 	%r2629, [%r2628];
	add.s32 	%r2630, %r2629, %r2626;
	min.s32 	%r2631, %r2562, %r2630;
	st.shared.u32 	[%r29], %r2631;
	add.s32 	%r2632, %r2563, %r8;
	shl.b32 	%r2633, %r2632, 2;
	add.s32 	%r2634, %r2620, %r2633;
	ld.shared.u32 	%r2635, [%r2634];
	add.s32 	%r2636, %r2628, %r71;
	ld.shared.u32 	%r2637, [%r2636];
	add.s32 	%r2638, %r2637, %r2635;
	min.s32 	%r2639, %r2570, %r2638;
	st.shared.u32 	[%r29+4], %r2639;
	add.s32 	%r2640, %r2571, %r8;
	shl.b32 	%r2641, %r2640, 2;
	add.s32 	%r2642, %r2620, %r2641;
	ld.shared.u32 	%r2643, [%r2642];
	add.s32 	%r2644, %r2636, %r71;
	ld.shared.u32 	%r2645, [%r2644];
	add.s32 	%r2646, %r2645, %r2643;
	min.s32 	%r2647, %r2578, %r2646;
	st.shared.u32 	[%r29+8], %r2647;
	add.s32 	%r2648, %r2620, %r86;
	add.s32 	%r2649, %r2580, %r86;
	add.s32 	%r2650, %r2648, %r2624;
	ld.shared.u32 	%r2651, [%r2650];
	add.s32 	%r2652, %r2649, %r2627;
	ld.shared.u32 	%r2653, [%r2652];
	add.s32 	%r2654, %r2653, %r2651;
	min.s32 	%r2655, %r2586, %r2654;
	st.shared.u32 	[%r29+312], %r2655;
	add.s32 	%r2656, %r2648, %r2633;
	ld.shared.u32 	%r2657, [%r2656];
	add.s32 	%r2658, %r2652, %r71;
	ld.shared.u32 	%r2659, [%r2658];
	add.s32 	%r2660, %r2659, %r2657;
	min.s32 	%r2661, %r2592, %r2660;
	st.shared.u32 	[%r29+316], %r2661;
	add.s32 	%r2662, %r2648, %r2641;
	ld.shared.u32 	%r2663, [%r2662];
	add.s32 	%r2664, %r2658, %r71;
	ld.shared.u32 	%r2665, [%r2664];
	add.s32 	%r2666, %r2665, %r2663;
	min.s32 	%r2667, %r2598, %r2666;
	st.shared.u32 	[%r29+320], %r2667;
	add.s32 	%r2668, %r2648, %r86;
	add.s32 	%r2669, %r2600, %r86;
	add.s32 	%r2670, %r2668, %r2624;
	ld.shared.u32 	%r2671, [%r2670];
	add.s32 	%r2672, %r2669, %r2627;
	ld.shared.u32 	%r2673, [%r2672];
	add.s32 	%r2674, %r2673, %r2671;
	min.s32 	%r2675, %r2606, %r2674;
	st.shared.u32 	[%r29+624], %r2675;
	add.s32 	%r2676, %r2668, %r2633;
	ld.shared.u32 	%r2677, [%r2676];
	add.s32 	%r2678, %r2672, %r71;
	ld.shared.u32 	%r2679, [%r2678];
	add.s32 	%r2680, %r2679, %r2677;
	min.s32 	%r2681, %r2612, %r2680;
	st.shared.u32 	[%r29+628], %r2681;
	add.s32 	%r2682, %r2668, %r2641;
	ld.shared.u32 	%r2683, [%r2682];
	add.s32 	%r2684, %r2678, %r71;
	ld.shared.u32 	%r2685, [%r2684];
	add.s32 	%r2686, %r2685, %r2683;
	min.s32 	%r2687, %r2618, %r2686;
	st.shared.u32 	[%r29+632], %r2687;
	selp.b32 	%r2688, 38, 0, %p2;
	mad.lo.s32 	%r2689, %r2688, 312, %r53;
	add.s32 	%r2690, %r2621, %r86;
	add.s32 	%r2691, %r2622, %r8;
	add.s32 	%r2692, %r56, %r2688;
	shl.b32 	%r2693, %r2691, 2;
	add.s32 	%r2694, %r2689, %r2693;
	ld.shared.u32 	%r2695, [%r2694];
	shl.b32 	%r2696, %r2692, 2;
	add.s32 	%r2697, %r2690, %r2696;
	ld.shared.u32 	%r2698, [%r2697];
	add.s32 	%r2699, %r2698, %r2695;
	min.s32 	%r2700, %r2631, %r2699;
	st.shared.u32 	[%r29], %r2700;
	add.s32 	%r2701, %r2632, %r8;
	shl.b32 	%r2702, %r2701, 2;
	add.s32 	%r2703, %r2689, %r2702;
	ld.shared.u32 	%r2704, [%r2703];
	add.s32 	%r2705, %r2697, %r71;
	ld.shared.u32 	%r2706, [%r2705];
	add.s32 	%r2707, %r2706, %r2704;
	min.s32 	%r2708, %r2639, %r2707;
	st.shared.u32 	[%r29+4], %r2708;
	add.s32 	%r2709, %r2640, %r8;
	shl.b32 	%r2710, %r2709, 2;
	add.s32 	%r2711, %r2689, %r2710;
	ld.shared.u32 	%r2712, [%r2711];
	add.s32 	%r2713, %r2705, %r71;
	ld.shared.u32 	%r2714, [%r2713];
	add.s32 	%r2715, %r2714, %r2712;
	min.s32 	%r2716, %r2647, %r2715;
	st.shared.u32 	[%r29+8], %r2716;
	add.s32 	%r2717, %r2689, %r86;
	add.s32 	%r2718, %r2649, %r86;
	add.s32 	%r2719, %r2717, %r2693;
	ld.shared.u32 	%r2720, [%r2719];
	add.s32 	%r2721, %r2718, %r2696;
	ld.shared.u32 	%r2722, [%r2721];
	add.s32 	%r2723, %r2722, %r2720;
	min.s32 	%r2724, %r2655, %r2723;
	st.shared.u32 	[%r29+312], %r2724;
	add.s32 	%r2725, %r2717, %r2702;
	ld.shared.u32 	%r2726, [%r2725];
	add.s32 	%r2727, %r2721, %r71;
	ld.shared.u32 	%r2728, [%r2727];
	add.s32 	%r2729, %r2728, %r2726;
	min.s32 	%r2730, %r2661, %r2729;
	st.shared.u32 	[%r29+316], %r2730;
	add.s32 	%r2731, %r2717, %r2710;
	ld.shared.u32 	%r2732, [%r2731];
	add.s32 	%r2733, %r2727, %r71;
	ld.shared.u32 	%r2734, [%r2733];
	add.s32 	%r2735, %r2734, %r2732;
	min.s32 	%r2736, %r2667, %r2735;
	st.shared.u32 	[%r29+320], %r2736;
	add.s32 	%r2737, %r2717, %r86;
	add.s32 	%r2738, %r2669, %r86;
	add.s32 	%r2739, %r2737, %r2693;
	ld.shared.u32 	%r2740, [%r2739];
	add.s32 	%r2741, %r2738, %r2696;
	ld.shared.u32 	%r2742, [%r2741];
	add.s32 	%r2743, %r2742, %r2740;
	min.s32 	%r2744, %r2675, %r2743;
	st.shared.u32 	[%r29+624], %r2744;
	add.s32 	%r2745, %r2737, %r2702;
	ld.shared.u32 	%r2746, [%r2745];
	add.s32 	%r2747, %r2741, %r71;
	ld.shared.u32 	%r2748, [%r2747];
	add.s32 	%r2749, %r2748, %r2746;
	min.s32 	%r2750, %r2681, %r2749;
	st.shared.u32 	[%r29+628], %r2750;
	add.s32 	%r2751, %r2737, %r2710;
	ld.shared.u32 	%r2752, [%r2751];
	add.s32 	%r2753, %r2747, %r71;
	ld.shared.u32 	%r2754, [%r2753];
	add.s32 	%r2755, %r2754, %r2752;
	min.s32 	%r2756, %r2687, %r2755;
	st.shared.u32 	[%r29+632], %r2756;
	selp.b32 	%r2757, 39, 0, %p2;
	mad.lo.s32 	%r2758, %r2757, 312, %r53;
	add.s32 	%r2759, %r2690, %r86;
	add.s32 	%r2760, %r2691, %r8;
	add.s32 	%r2761, %r56, %r2757;
	shl.b32 	%r2762, %r2760, 2;
	add.s32 	%r2763, %r2758, %r2762;
	ld.shared.u32 	%r2764, [%r2763];
	shl.b32 	%r2765, %r2761, 2;
	add.s32 	%r2766, %r2759, %r2765;
	ld.shared.u32 	%r2767, [%r2766];
	add.s32 	%r2768, %r2767, %r2764;
	min.s32 	%r2769, %r2700, %r2768;
	st.shared.u32 	[%r29], %r2769;
	add.s32 	%r2770, %r2701, %r8;
	shl.b32 	%r2771, %r2770, 2;
	add.s32 	%r2772, %r2758, %r2771;
	ld.shared.u32 	%r2773, [%r2772];
	add.s32 	%r2774, %r2766, %r71;
	ld.shared.u32 	%r2775, [%r2774];
	add.s32 	%r2776, %r2775, %r2773;
	min.s32 	%r2777, %r2708, %r2776;
	st.shared.u32 	[%r29+4], %r2777;
	add.s32 	%r2778, %r2709, %r8;
	shl.b32 	%r2779, %r2778, 2;
	add.s32 	%r2780, %r2758, %r2779;
	ld.shared.u32 	%r2781, [%r2780];
	add.s32 	%r2782, %r2774, %r71;
	ld.shared.u32 	%r2783, [%r2782];
	add.s32 	%r2784, %r2783, %r2781;
	min.s32 	%r2785, %r2716, %r2784;
	st.shared.u32 	[%r29+8], %r2785;
	add.s32 	%r2786, %r2758, %r86;
	add.s32 	%r2787, %r2718, %r86;
	add.s32 	%r2788, %r2786, %r2762;
	ld.shared.u32 	%r2789, [%r2788];
	add.s32 	%r2790, %r2787, %r2765;
	ld.shared.u32 	%r2791, [%r2790];
	add.s32 	%r2792, %r2791, %r2789;
	min.s32 	%r2793, %r2724, %r2792;
	st.shared.u32 	[%r29+312], %r2793;
	add.s32 	%r2794, %r2786, %r2771;
	ld.shared.u32 	%r2795, [%r2794];
	add.s32 	%r2796, %r2790, %r71;
	ld.shared.u32 	%r2797, [%r2796];
	add.s32 	%r2798, %r2797, %r2795;
	min.s32 	%r2799, %r2730, %r2798;
	st.shared.u32 	[%r29+316], %r2799;
	add.s32 	%r2800, %r2786, %r2779;
	ld.shared.u32 	%r2801, [%r2800];
	add.s32 	%r2802, %r2796, %r71;
	ld.shared.u32 	%r2803, [%r2802];
	add.s32 	%r2804, %r2803, %r2801;
	min.s32 	%r2805, %r2736, %r2804;
	st.shared.u32 	[%r29+320], %r2805;
	add.s32 	%r2806, %r2786, %r86;
	add.s32 	%r2807, %r2738, %r86;
	add.s32 	%r2808, %r2806, %r2762;
	ld.shared.u32 	%r2809, [%r2808];
	add.s32 	%r2810, %r2807, %r2765;
	ld.shared.u32 	%r2811, [%r2810];
	add.s32 	%r2812, %r2811, %r2809;
	min.s32 	%r2813, %r2744, %r2812;
	st.shared.u32 	[%r29+624], %r2813;
	add.s32 	%r2814, %r2806, %r2771;
	ld.shared.u32 	%r2815, [%r2814];
	add.s32 	%r2816, %r2810, %r71;
	ld.shared.u32 	%r2817, [%r2816];
	add.s32 	%r2818, %r2817, %r2815;
	min.s32 	%r2819, %r2750, %r2818;
	st.shared.u32 	[%r29+628], %r2819;
	add.s32 	%r2820, %r2806, %r2779;
	ld.shared.u32 	%r2821, [%r2820];
	add.s32 	%r2822, %r2816, %r71;
	ld.shared.u32 	%r2823, [%r2822];
	add.s32 	%r2824, %r2823, %r2821;
	min.s32 	%r2825, %r2756, %r2824;
	st.shared.u32 	[%r29+632], %r2825;
	selp.b32 	%r2826, 40, 0, %p2;
	mad.lo.s32 	%r2827, %r2826, 312, %r53;
	add.s32 	%r2828, %r2759, %r86;
	add.s32 	%r2829, %r2760, %r8;
	add.s32 	%r2830, %r56, %r2826;
	shl.b32 	%r2831, %r2829, 2;
	add.s32 	%r2832, %r2827, %r2831;
	ld.shared.u32 	%r2833, [%r2832];
	shl.b32 	%r2834, %r2830, 2;
	add.s32 	%r2835, %r2828, %r2834;
	ld.shared.u32 	%r2836, [%r2835];
	add.s32 	%r2837, %r2836, %r2833;
	min.s32 	%r2838, %r2769, %r2837;
	st.shared.u32 	[%r29], %r2838;
	add.s32 	%r2839, %r2770, %r8;
	shl.b32 	%r2840, %r2839, 2;
	add.s32 	%r2841, %r2827, %r2840;
	ld.shared.u32 	%r2842, [%r2841];
	add.s32 	%r2843, %r2835, %r71;
	ld.shared.u32 	%r2844, [%r2843];
	add.s32 	%r2845, %r2844, %r2842;
	min.s32 	%r2846, %r2777, %r2845;
	st.shared.u32 	[%r29+4], %r2846;
	add.s32 	%r2847, %r2778, %r8;
	shl.b32 	%r2848, %r2847, 2;
	add.s32 	%r2849, %r2827, %r2848;
	ld.shared.u32 	%r2850, [%r2849];
	add.s32 	%r2851, %r2843, %r71;
	ld.shared.u32 	%r2852, [%r2851];
	add.s32 	%r2853, %r2852, %r2850;
	min.s32 	%r2854, %r2785, %r2853;
	st.shared.u32 	[%r29+8], %r2854;
	add.s32 	%r2855, %r2827, %r86;
	add.s32 	%r2856, %r2787, %r86;
	add.s32 	%r2857, %r2855, %r2831;
	ld.shared.u32 	%r2858, [%r2857];
	add.s32 	%r2859, %r2856, %r2834;
	ld.shared.u32 	%r2860, [%r2859];
	add.s32 	%r2861, %r2860, %r2858;
	min.s32 	%r2862, %r2793, %r2861;
	st.shared.u32 	[%r29+312], %r2862;
	add.s32 	%r2863, %r2855, %r2840;
	ld.shared.u32 	%r2864, [%r2863];
	add.s32 	%r2865, %r2859, %r71;
	ld.shared.u32 	%r2866, [%r2865];
	add.s32 	%r2867, %r2866, %r2864;
	min.s32 	%r2868, %r2799, %r2867;
	st.shared.u32 	[%r29+316], %r2868;
	add.s32 	%r2869, %r2855, %r2848;
	ld.shared.u32 	%r2870, [%r2869];
	add.s32 	%r2871, %r2865, %r71;
	ld.shared.u32 	%r2872, [%r2871];
	add.s32 	%r2873, %r2872, %r2870;
	min.s32 	%r2874, %r2805, %r2873;
	st.shared.u32 	[%r29+320], %r2874;
	add.s32 	%r2875, %r2855, %r86;
	add.s32 	%r2876, %r2807, %r86;
	add.s32 	%r2877, %r2875, %r2831;
	ld.shared.u32 	%r2878, [%r2877];
	add.s32 	%r2879, %r2876, %r2834;
	ld.shared.u32 	%r2880, [%r2879];
	add.s32 	%r2881, %r2880, %r2878;
	min.s32 	%r2882, %r2813, %r2881;
	st.shared.u32 	[%r29+624], %r2882;
	add.s32 	%r2883, %r2875, %r2840;
	ld.shared.u32 	%r2884, [%r2883];
	add.s32 	%r2885, %r2879, %r71;
	ld.shared.u32 	%r2886, [%r2885];
	add.s32 	%r2887, %r2886, %r2884;
	min.s32 	%r2888, %r2819, %r2887;
	st.shared.u32 	[%r29+628], %r2888;
	add.s32 	%r2889, %r2875, %r2848;
	ld.shared.u32 	%r2890, [%r2889];
	add.s32 	%r2891, %r2885, %r71;
	ld.shared.u32 	%r2892, [%r2891];
	add.s32 	%r2893, %r2892, %r2890;
	min.s32 	%r2894, %r2825, %r2893;
	st.shared.u32 	[%r29+632], %r2894;
	selp.b32 	%r2895, 41, 0, %p2;
	mad.lo.s32 	%r2896, %r2895, 312, %r53;
	add.s32 	%r2897, %r2828, %r86;
	add.s32 	%r2898, %r2829, %r8;
	add.s32 	%r2899, %r56, %r2895;
	shl.b32 	%r2900, %r2898, 2;
	add.s32 	%r2901, %r2896, %r2900;
	ld.shared.u32 	%r2902, [%r2901];
	shl.b32 	%r2903, %r2899, 2;
	add.s32 	%r2904, %r2897, %r2903;
	ld.shared.u32 	%r2905, [%r2904];
	add.s32 	%r2906, %r2905, %r2902;
	min.s32 	%r2907, %r2838, %r2906;
	st.shared.u32 	[%r29], %r2907;
	add.s32 	%r2908, %r2839, %r8;
	shl.b32 	%r2909, %r2908, 2;
	add.s32 	%r2910, %r2896, %r2909;
	ld.shared.u32 	%r2911, [%r2910];
	add.s32 	%r2912, %r2904, %r71;
	ld.shared.u32 	%r2913, [%r2912];
	add.s32 	%r2914, %r2913, %r2911;
	min.s32 	%r2915, %r2846, %r2914;
	st.shared.u32 	[%r29+4], %r2915;
	add.s32 	%r2916, %r2847, %r8;
	shl.b32 	%r2917, %r2916, 2;
	add.s32 	%r2918, %r2896, %r2917;
	ld.shared.u32 	%r2919, [%r2918];
	add.s32 	%r2920, %r2912, %r71;
	ld.shared.u32 	%r2921, [%r2920];
	add.s32 	%r2922, %r2921, %r2919;
	min.s32 	%r2923, %r2854, %r2922;
	st.shared.u32 	[%r29+8], %r2923;
	add.s32 	%r2924, %r2896, %r86;
	add.s32 	%r2925, %r2856, %r86;
	add.s32 	%r2926, %r2924, %r2900;
	ld.shared.u32 	%r2927, [%r2926];
	add.s32 	%r2928, %r2925, %r2903;
	ld.shared.u32 	%r2929, [%r2928];
	add.s32 	%r2930, %r2929, %r2927;
	min.s32 	%r2931, %r2862, %r2930;
	st.shared.u32 	[%r29+312], %r2931;
	add.s32 	%r2932, %r2924, %r2909;
	ld.shared.u32 	%r2933, [%r2932];
	add.s32 	%r2934, %r2928, %r71;
	ld.shared.u32 	%r2935, [%r2934];
	add.s32 	%r2936, %r2935, %r2933;
	min.s32 	%r2937, %r2868, %r2936;
	st.shared.u32 	[%r29+316], %r2937;
	add.s32 	%r2938, %r2924, %r2917;
	ld.shared.u32 	%r2939, [%r2938];
	add.s32 	%r2940, %r2934, %r71;
	ld.shared.u32 	%r2941, [%r2940];
	add.s32 	%r2942, %r2941, %r2939;
	min.s32 	%r2943, %r2874, %r2942;
	st.shared.u32 	[%r29+320], %r2943;
	add.s32 	%r2944, %r2924, %r86;
	add.s32 	%r2945, %r2876, %r86;
	add.s32 	%r2946, %r2944, %r2900;
	ld.shared.u32 	%r2947, [%r2946];
	add.s32 	%r2948, %r2945, %r2903;
	ld.shared.u32 	%r2949, [%r2948];
	add.s32 	%r2950, %r2949, %r2947;
	min.s32 	%r2951, %r2882, %r2950;
	st.shared.u32 	[%r29+624], %r2951;
	add.s32 	%r2952, %r2944, %r2909;
	ld.shared.u32 	%r2953, [%r2952];
	add.s32 	%r2954, %r2948, %r71;
	ld.shared.u32 	%r2955, [%r2954];
	add.s32 	%r2956, %r2955, %r2953;
	min.s32 	%r2957, %r2888, %r2956;
	st.shared.u32 	[%r29+628], %r2957;
	add.s32 	%r2958, %r2944, %r2917;
	ld.shared.u32 	%r2959, [%r2958];
	add.s32 	%r2960, %r2954, %r71;
	ld.shared.u32 	%r2961, [%r2960];
	add.s32 	%r2962, %r2961, %r2959;
	min.s32 	%r2963, %r2894, %r2962;
	st.shared.u32 	[%r29+632], %r2963;
	selp.b32 	%r2964, 42, 0, %p2;
	mad.lo.s32 	%r2965, %r2964, 312, %r53;
	add.s32 	%r2966, %r2897, %r86;
	add.s32 	%r2967, %r2898, %r8;
	add.s32 	%r2968, %r56, %r2964;
	shl.b32 	%r2969, %r2967, 2;
	add.s32 	%r2970, %r2965, %r2969;
	ld.shared.u32 	%r2971, [%r2970];
	shl.b32 	%r2972, %r2968, 2;
	add.s32 	%r2973, %r2966, %r2972;
	ld.shared.u32 	%r2974, [%r2973];
	add.s32 	%r2975, %r2974, %r2971;
	min.s32 	%r2976, %r2907, %r2975;
	st.shared.u32 	[%r29], %r2976;
	add.s32 	%r2977, %r2908, %r8;
	shl.b32 	%r2978, %r2977, 2;
	add.s32 	%r2979, %r2965, %r2978;
	ld.shared.u32 	%r2980, [%r2979];
	add.s32 	%r2981, %r2973, %r71;
	ld.shared.u32 	%r2982, [%r2981];
	add.s32 	%r2983, %r2982, %r2980;
	min.s32 	%r2984, %r2915, %r2983;
	st.shared.u32 	[%r29+4], %r2984;
	add.s32 	%r2985, %r2916, %r8;
	shl.b32 	%r2986, %r2985, 2;
	add.s32 	%r2987, %r2965, %r2986;
	ld.shared.u32 	%r2988, [%r2987];
	add.s32 	%r2989, %r2981, %r71;
	ld.shared.u32 	%r2990, [%r2989];
	add.s32 	%r2991, %r2990, %r2988;
	min.s32 	%r2992, %r2923, %r2991;
	st.shared.u32 	[%r29+8], %r2992;
	add.s32 	%r2993, %r2965, %r86;
	add.s32 	%r2994, %r2925, %r86;
	add.s32 	%r2995, %r2993, %r2969;
	ld.shared.u32 	%r2996, [%r2995];
	add.s32 	%r2997, %r2994, %r2972;
	ld.shared.u32 	%r2998, [%r2997];
	add.s32 	%r2999, %r2998, %r2996;
	min.s32 	%r3000, %r2931, %r2999;
	st.shared.u32 	[%r29+312], %r3000;
	add.s32 	%r3001, %r2993, %r2978;
	ld.shared.u32 	%r3002, [%r3001];
	add.s32 	%r3003, %r2997, %r71;
	ld.shared.u32 	%r3004, [%r3003];
	add.s32 	%r3005, %r3004, %r3002;
	min.s32 	%r3006, %r2937, %r3005;
	st.shared.u32 	[%r29+316], %r3006;
	add.s32 	%r3007, %r2993, %r2986;
	ld.shared.u32 	%r3008, [%r3007];
	add.s32 	%r3009, %r3003, %r71;
	ld.shared.u32 	%r3010, [%r3009];
	add.s32 	%r3011, %r3010, %r3008;
	min.s32 	%r3012, %r2943, %r3011;
	st.shared.u32 	[%r29+320], %r3012;
	add.s32 	%r3013, %r2993, %r86;
	add.s32 	%r3014, %r2945, %r86;
	add.s32 	%r3015, %r3013, %r2969;
	ld.shared.u32 	%r3016, [%r3015];
	add.s32 	%r3017, %r3014, %r2972;
	ld.shared.u32 	%r3018, [%r3017];
	add.s32 	%r3019, %r3018, %r3016;
	min.s32 	%r3020, %r2951, %r3019;
	st.shared.u32 	[%r29+624], %r3020;
	add.s32 	%r3021, %r3013, %r2978;
	ld.shared.u32 	%r3022, [%r3021];
	add.s32 	%r3023, %r3017, %r71;
	ld.shared.u32 	%r3024, [%r3023];
	add.s32 	%r3025, %r3024, %r3022;
	min.s32 	%r3026, %r2957, %r3025;
	st.shared.u32 	[%r29+628], %r3026;
	add.s32 	%r3027, %r3013, %r2986;
	ld.shared.u32 	%r3028, [%r3027];
	add.s32 	%r3029, %r3023, %r71;
	ld.shared.u32 	%r3030, [%r3029];
	add.s32 	%r3031, %r3030, %r3028;
	min.s32 	%r3032, %r2963, %r3031;
	st.shared.u32 	[%r29+632], %r3032;
	selp.b32 	%r3033, 43, 0, %p2;
	mad.lo.s32 	%r3034, %r3033, 312, %r53;
	add.s32 	%r3035, %r2966, %r86;
	add.s32 	%r3036, %r2967, %r8;
	add.s32 	%r3037, %r56, %r3033;
	shl.b32 	%r3038, %r3036, 2;
	add.s32 	%r3039, %r3034, %r3038;
	ld.shared.u32 	%r3040, [%r3039];
	shl.b32 	%r3041, %r3037, 2;
	add.s32 	%r3042, %r3035, %r3041;
	ld.shared.u32 	%r3043, [%r3042];
	add.s32 	%r3044, %r3043, %r3040;
	min.s32 	%r3045, %r2976, %r3044;
	st.shared.u32 	[%r29], %r3045;
	add.s32 	%r3046, %r2977, %r8;
	shl.b32 	%r3047, %r3046, 2;
	add.s32 	%r3048, %r3034, %r3047;
	ld.shared.u32 	%r3049, [%r3048];
	add.s32 	%r3050, %r3042, %r71;
	ld.shared.u32 	%r3051, [%r3050];
	add.s32 	%r3052, %r3051, %r3049;
	min.s32 	%r3053, %r2984, %r3052;
	st.shared.u32 	[%r29+4], %r3053;
	add.s32 	%r3054, %r2985, %r8;
	shl.b32 	%r3055, %r3054, 2;
	add.s32 	%r3056, %r3034, %r3055;
	ld.shared.u32 	%r3057, [%r3056];
	add.s32 	%r3058, %r3050, %r71;
	ld.shared.u32 	%r3059, [%r3058];
	add.s32 	%r3060, %r3059, %r3057;
	min.s32 	%r3061, %r2992, %r3060;
	st.shared.u32 	[%r29+8], %r3061;
	add.s32 	%r3062, %r3034, %r86;
	add.s32 	%r3063, %r2994, %r86;
	add.s32 	%r3064, %r3062, %r3038;
	ld.shared.u32 	%r3065, [%r3064];
	add.s32 	%r3066, %r3063, %r3041;
	ld.shared.u32 	%r3067, [%r3066];
	add.s32 	%r3068, %r3067, %r3065;
	min.s32 	%r3069, %r3000, %r3068;
	st.shared.u32 	[%r29+312], %r3069;
	add.s32 	%r3070, %r3062, %r3047;
	ld.shared.u32 	%r3071, [%r3070];
	add.s32 	%r3072, %r3066, %r71;
	ld.shared.u32 	%r3073, [%r3072];
	add.s32 	%r3074, %r3073, %r3071;
	min.s32 	%r3075, %r3006, %r3074;
	st.shared.u32 	[%r29+316], %r3075;
	add.s32 	%r3076, %r3062, %r3055;
	ld.shared.u32 	%r3077, [%r3076];
	add.s32 	%r3078, %r3072, %r71;
	ld.shared.u32 	%r3079, [%r3078];
	add.s32 	%r3080, %r3079, %r3077;
	min.s32 	%r3081, %r3012, %r3080;
	st.shared.u32 	[%r29+320], %r3081;
	add.s32 	%r3082, %r3062, %r86;
	add.s32 	%r3083, %r3014, %r86;
	add.s32 	%r3084, %r3082, %r3038;
	ld.shared.u32 	%r3085, [%r3084];
	add.s32 	%r3086, %r3083, %r3041;
	ld.shared.u32 	%r3087, [%r3086];
	add.s32 	%r3088, %r3087, %r3085;
	min.s32 	%r3089, %r3020, %r3088;
	st.shared.u32 	[%r29+624], %r3089;
	add.s32 	%r3090, %r3082, %r3047;
	ld.shared.u32 	%r3091, [%r3090];
	add.s32 	%r3092, %r3086, %r71;
	ld.shared.u32 	%r3093, [%r3092];
	add.s32 	%r3094, %r3093, %r3091;
	min.s32 	%r3095, %r3026, %r3094;
	st.shared.u32 	[%r29+628], %r3095;
	add.s32 	%r3096, %r3082, %r3055;
	ld.shared.u32 	%r3097, [%r3096];
	add.s32 	%r3098, %r3092, %r71;
	ld.shared.u32 	%r3099, [%r3098];
	add.s32 	%r3100, %r3099, %r3097;
	min.s32 	%r3101, %r3032, %r3100;
	st.shared.u32 	[%r29+632], %r3101;
	selp.b32 	%r3102, 44, 0, %p2;
	mad.lo.s32 	%r3103, %r3102, 312, %r53;
	add.s32 	%r3104, %r3035, %r86;
	add.s32 	%r3105, %r3036, %r8;
	add.s32 	%r3106, %r56, %r3102;
	shl.b32 	%r3107, %r3105, 2;
	add.s32 	%r3108, %r3103, %r3107;
	ld.shared.u32 	%r3109, [%r3108];
	shl.b32 	%r3110, %r3106, 2;
	add.s32 	%r3111, %r3104, %r3110;
	ld.shared.u32 	%r3112, [%r3111];
	add.s32 	%r3113, %r3112, %r3109;
	min.s32 	%r3114, %r3045, %r3113;
	st.shared.u32 	[%r29], %r3114;
	add.s32 	%r3115, %r3046, %r8;
	shl.b32 	%r3116, %r3115, 2;
	add.s32 	%r3117, %r3103, %r3116;
	ld.shared.u32 	%r3118, [%r3117];
	add.s32 	%r3119, %r3111, %r71;
	ld.shared.u32 	%r3120, [%r3119];
	add.s32 	%r3121, %r3120, %r3118;
	min.s32 	%r3122, %r3053, %r3121;
	st.shared.u32 	[%r29+4], %r3122;
	add.s32 	%r3123, %r3054, %r8;
	shl.b32 	%r3124, %r3123, 2;
	add.s32 	%r3125, %r3103, %r3124;
	ld.shared.u32 	%r3126, [%r3125];
	add.s32 	%r3127, %r3119, %r71;
	ld.shared.u32 	%r3128, [%r3127];
	add.s32 	%r3129, %r3128, %r3126;
	min.s32 	%r3130, %r3061, %r3129;
	st.shared.u32 	[%r29+8], %r3130;
	add.s32 	%r3131, %r3103, %r86;
	add.s32 	%r3132, %r3063, %r86;
	add.s32 	%r3133, %r3131, %r3107;
	ld.shared.u32 	%r3134, [%r3133];
	add.s32 	%r3135, %r3132, %r3110;
	ld.shared.u32 	%r3136, [%r3135];
	add.s32 	%r3137, %r3136, %r3134;
	min.s32 	%r3138, %r3069, %r3137;
	st.shared.u32 	[%r29+312], %r3138;
	add.s32 	%r3139, %r3131, %r3116;
	ld.shared.u32 	%r3140, [%r3139];
	add.s32 	%r3141, %r3135, %r71;
	ld.shared.u32 	%r3142, [%r3141];
	add.s32 	%r3143, %r3142, %r3140;
	min.s32 	%r3144, %r3075, %r3143;
	st.shared.u32 	[%r29+316], %r3144;
	add.s32 	%r3145, %r3131, %r3124;
	ld.shared.u32 	%r3146, [%r3145];
	add.s32 	%r3147, %r3141, %r71;
	ld.shared.u32 	%r3148, [%r3147];
	add.s32 	%r3149, %r3148, %r3146;
	min.s32 	%r3150, %r3081, %r3149;
	st.shared.u32 	[%r29+320], %r3150;
	add.s32 	%r3151, %r3131, %r86;
	add.s32 	%r3152, %r3083, %r86;
	add.s32 	%r3153, %r3151, %r3107;
	ld.shared.u32 	%r3154, [%r3153];
	add.s32 	%r3155, %r3152, %r3110;
	ld.shared.u32 	%r3156, [%r3155];
	add.s32 	%r3157, %r3156, %r3154;
	min.s32 	%r3158, %r3089, %r3157;
	st.shared.u32 	[%r29+624], %r3158;
	add.s32 	%r3159, %r3151, %r3116;
	ld.shared.u32 	%r3160, [%r3159];
	add.s32 	%r3161, %r3155, %r71;
	ld.shared.u32 	%r3162, [%r3161];
	add.s32 	%r3163, %r3162, %r3160;
	min.s32 	%r3164, %r3095, %r3163;
	st.shared.u32 	[%r29+628], %r3164;
	add.s32 	%r3165, %r3151, %r3124;
	ld.shared.u32 	%r3166, [%r3165];
	add.s32 	%r3167, %r3161, %r71;
	ld.shared.u32 	%r3168, [%r3167];
	add.s32 	%r3169, %r3168, %r3166;
	min.s32 	%r3170, %r3101, %r3169;
	st.shared.u32 	[%r29+632], %r3170;
	selp.b32 	%r3171, 45, 0, %p2;
	mad.lo.s32 	%r3172, %r3171, 312, %r53;
	add.s32 	%r3173, %r3104, %r86;
	add.s32 	%r3174, %r3105, %r8;
	add.s32 	%r3175, %r56, %r3171;
	shl.b32 	%r3176, %r3174, 2;
	add.s32 	%r3177, %r3172, %r3176;
	ld.shared.u32 	%r3178, [%r3177];
	shl.b32 	%r3179, %r3175, 2;
	add.s32 	%r3180, %r3173, %r3179;
	ld.shared.u32 	%r3181, [%r3180];
	add.s32 	%r3182, %r3181, %r3178;
	min.s32 	%r3183, %r3114, %r3182;
	st.shared.u32 	[%r29], %r3183;
	add.s32 	%r3184, %r3115, %r8;
	shl.b32 	%r3185, %r3184, 2;
	add.s32 	%r3186, %r3172, %r3185;
	ld.shared.u32 	%r3187, [%r3186];
	add.s32 	%r3188, %r3180, %r71;
	ld.shared.u32 	%r3189, [%r3188];
	add.s32 	%r3190, %r3189, %r3187;
	min.s32 	%r3191, %r3122, %r3190;
	st.shared.u32 	[%r29+4], %r3191;
	add.s32 	%r3192, %r3123, %r8;
	shl.b32 	%r3193, %r3192, 2;
	add.s32 	%r3194, %r3172, %r3193;
	ld.shared.u32 	%r3195, [%r3194];
	add.s32 	%r3196, %r3188, %r71;
	ld.shared.u32 	%r3197, [%r3196];
	add.s32 	%r3198, %r3197, %r3195;
	min.s32 	%r3199, %r3130, %r3198;
	st.shared.u32 	[%r29+8], %r3199;
	add.s32 	%r3200, %r3172, %r86;
	add.s32 	%r3201, %r3132, %r86;
	add.s32 	%r3202, %r3200, %r3176;
	ld.shared.u32 	%r3203, [%r3202];
	add.s32 	%r3204, %r3201, %r3179;
	ld.shared.u32 	%r3205, [%r3204];
	add.s32 	%r3206, %r3205, %r3203;
	min.s32 	%r3207, %r3138, %r3206;
	st.shared.u32 	[%r29+312], %r3207;
	add.s32 	%r3208, %r3200, %r3185;
	ld.shared.u32 	%r3209, [%r3208];
	add.s32 	%r3210, %r3204, %r71;
	ld.shared.u32 	%r3211, [%r3210];
	add.s32 	%r3212, %r3211, %r3209;
	min.s32 	%r3213, %r3144, %r3212;
	st.shared.u32 	[%r29+316], %r3213;
	add.s32 	%r3214, %r3200, %r3193;
	ld.shared.u32 	%r3215, [%r3214];
	add.s32 	%r3216, %r3210, %r71;
	ld.shared.u32 	%r3217, [%r3216];
	add.s32 	%r3218, %r3217, %r3215;
	min.s32 	%r3219, %r3150, %r3218;
	st.shared.u32 	[%r29+320], %r3219;
	add.s32 	%r3220, %r3200, %r86;
	add.s32 	%r3221, %r3152, %r86;
	add.s32 	%r3222, %r3220, %r3176;
	ld.shared.u32 	%r3223, [%r3222];
	add.s32 	%r3224, %r3221, %r3179;
	ld.shared.u32 	%r3225, [%r3224];
	add.s32 	%r3226, %r3225, %r3223;
	min.s32 	%r3227, %r3158, %r3226;
	st.shared.u32 	[%r29+624], %r3227;
	add.s32 	%r3228, %r3220, %r3185;
	ld.shared.u32 	%r3229, [%r3228];
	add.s32 	%r3230, %r3224, %r71;
	ld.shared.u32 	%r3231, [%r3230];
	add.s32 	%r3232, %r3231, %r3229;
	min.s32 	%r3233, %r3164, %r3232;
	st.shared.u32 	[%r29+628], %r3233;
	add.s32 	%r3234, %r3220, %r3193;
	ld.shared.u32 	%r3235, [%r3234];
	add.s32 	%r3236, %r3230, %r71;
	ld.shared.u32 	%r3237, [%r3236];
	add.s32 	%r3238, %r3237, %r3235;
	min.s32 	%r3239, %r3170, %r3238;
	st.shared.u32 	[%r29+632], %r3239;
	selp.b32 	%r3240, 46, 0, %p2;
	mad.lo.s32 	%r3241, %r3240, 312, %r53;
	add.s32 	%r3242, %r3173, %r86;
	add.s32 	%r3243, %r3174, %r8;
	add.s32 	%r3244, %r56, %r3240;
	shl.b32 	%r3245, %r3243, 2;
	add.s32 	%r3246, %r3241, %r3245;
	ld.shared.u32 	%r3247, [%r3246];
	shl.b32 	%r3248, %r3244, 2;
	add.s32 	%r3249, %r3242, %r3248;
	ld.shared.u32 	%r3250, [%r3249];
	add.s32 	%r3251, %r3250, %r3247;
	min.s32 	%r3252, %r3183, %r3251;
	st.shared.u32 	[%r29], %r3252;
	add.s32 	%r3253, %r3184, %r8;
	shl.b32 	%r3254, %r3253, 2;
	add.s32 	%r3255, %r3241, %r3254;
	ld.shared.u32 	%r3256, [%r3255];
	add.s32 	%r3257, %r3249, %r71;
	ld.shared.u32 	%r3258, [%r3257];
	add.s32 	%r3259, %r3258, %r3256;
	min.s32 	%r3260, %r3191, %r3259;
	st.shared.u32 	[%r29+4], %r3260;
	add.s32 	%r3261, %r3192, %r8;
	shl.b32 	%r3262, %r3261, 2;
	add.s32 	%r3263, %r3241, %r3262;
	ld.shared.u32 	%r3264, [%r3263];
	add.s32 	%r3265, %r3257, %r71;
	ld.shared.u32 	%r3266, [%r3265];
	add.s32 	%r3267, %r3266, %r3264;
	min.s32 	%r3268, %r3199, %r3267;
	st.shared.u32 	[%r29+8], %r3268;
	add.s32 	%r3269, %r3241, %r86;
	add.s32 	%r3270, %r3201, %r86;
	add.s32 	%r3271, %r3269, %r3245;
	ld.shared.u32 	%r3272, [%r3271];
	add.s32 	%r3273, %r3270, %r3248;
	ld.shared.u32 	%r3274, [%r3273];
	add.s32 	%r3275, %r3274, %r3272;
	min.s32 	%r3276, %r3207, %r3275;
	st.shared.u32 	[%r29+312], %r3276;
	add.s32 	%r3277, %r3269, %r3254;
	ld.shared.u32 	%r3278, [%r3277];
	add.s32 	%r3279, %r3273, %r71;
	ld.shared.u32 	%r3280, [%r3279];
	add.s32 	%r3281, %r3280, %r3278;
	min.s32 	%r3282, %r3213, %r3281;
	st.shared.u32 	[%r29+316], %r3282;
	add.s32 	%r3283, %r3269, %r3262;
	ld.shared.u32 	%r3284, [%r3283];
	add.s32 	%r3285, %r3279, %r71;
	ld.shared.u32 	%r3286, [%r3285];
	add.s32 	%r3287, %r3286, %r3284;
	min.s32 	%r3288, %r3219, %r3287;
	st.shared.u32 	[%r29+320], %r3288;
	add.s32 	%r3289, %r3269, %r86;
	add.s32 	%r3290, %r3221, %r86;
	add.s32 	%r3291, %r3289, %r3245;
	ld.shared.u32 	%r3292, [%r3291];
	add.s32 	%r3293, %r3290, %r3248;
	ld.shared.u32 	%r3294, [%r3293];
	add.s32 	%r3295, %r3294, %r3292;
	min.s32 	%r3296, %r3227, %r3295;
	st.shared.u32 	[%r29+624], %r3296;
	add.s32 	%r3297, %r3289, %r3254;
	ld.shared.u32 	%r3298, [%r3297];
	add.s32 	%r3299, %r3293, %r71;
	ld.shared.u32 	%r3300, [%r3299];
	add.s32 	%r3301, %r3300, %r3298;
	min.s32 	%r3302, %r3233, %r3301;
	st.shared.u32 	[%r29+628], %r3302;
	add.s32 	%r3303, %r3289, %r3262;
	ld.shared.u32 	%r3304, [%r3303];
	add.s32 	%r3305, %r3299, %r71;
	ld.shared.u32 	%r3306, [%r3305];
	add.s32 	%r3307, %r3306, %r3304;
	min.s32 	%r3308, %r3239, %r3307;
	st.shared.u32 	[%r29+632], %r3308;
	selp.b32 	%r3309, 47, 0, %p2;
	mad.lo.s32 	%r3310, %r3309, 312, %r53;
	add.s32 	%r3311, %r3242, %r86;
	add.s32 	%r3312, %r3243, %r8;
	add.s32 	%r3313, %r56, %r3309;
	shl.b32 	%r3314, %r3312, 2;
	add.s32 	%r3315, %r3310, %r3314;
	ld.shared.u32 	%r3316, [%r3315];
	shl.b32 	%r3317, %r3313, 2;
	add.s32 	%r3318, %r3311, %r3317;
	ld.shared.u32 	%r3319, [%r3318];
	add.s32 	%r3320, %r3319, %r3316;
	min.s32 	%r3321, %r3252, %r3320;
	st.shared.u32 	[%r29], %r3321;
	add.s32 	%r3322, %r3253, %r8;
	shl.b32 	%r3323, %r3322, 2;
	add.s32 	%r3324, %r3310, %r3323;
	ld.shared.u32 	%r3325, [%r3324];
	add.s32 	%r3326, %r3318, %r71;
	ld.shared.u32 	%r3327, [%r3326];
	add.s32 	%r3328, %r3327, %r3325;
	min.s32 	%r3329, %r3260, %r3328;
	st.shared.u32 	[%r29+4], %r3329;
	add.s32 	%r3330, %r3261, %r8;
	shl.b32 	%r3331, %r3330, 2;
	add.s32 	%r3332, %r3310, %r3331;
	ld.shared.u32 	%r3333, [%r3332];
	add.s32 	%r3334, %r3326, %r71;
	ld.shared.u32 	%r3335, [%r3334];
	add.s32 	%r3336, %r3335, %r3333;
	min.s32 	%r3337, %r3268, %r3336;
	st.shared.u32 	[%r29+8], %r3337;
	add.s32 	%r3338, %r3310, %r86;
	add.s32 	%r3339, %r3270, %r86;
	add.s32 	%r3340, %r3338, %r3314;
	ld.shared.u32 	%r3341, [%r3340];
	add.s32 	%r3342, %r3339, %r3317;
	ld.shared.u32 	%r3343, [%r3342];
	add.s32 	%r3344, %r3343, %r3341;
	min.s32 	%r3345, %r3276, %r3344;
	st.shared.u32 	[%r29+312], %r3345;
	add.s32 	%r3346, %r3338, %r3323;
	ld.shared.u32 	%r3347, [%r3346];
	add.s32 	%r3348, %r3342, %r71;
	ld.shared.u32 	%r3349, [%r3348];
	add.s32 	%r3350, %r3349, %r3347;
	min.s32 	%r3351, %r3282, %r3350;
	st.shared.u32 	[%r29+316], %r3351;
	add.s32 	%r3352, %r3338, %r3331;
	ld.shared.u32 	%r3353, [%r3352];
	add.s32 	%r3354, %r3348, %r71;
	ld.shared.u32 	%r3355, [%r3354];
	add.s32 	%r3356, %r3355, %r3353;
	min.s32 	%r3357, %r3288, %r3356;
	st.shared.u32 	[%r29+320], %r3357;
	add.s32 	%r3358, %r3338, %r86;
	add.s32 	%r3359, %r3290, %r86;
	add.s32 	%r3360, %r3358, %r3314;
	ld.shared.u32 	%r3361, [%r3360];
	add.s32 	%r3362, %r3359, %r3317;
	ld.shared.u32 	%r3363, [%r3362];
	add.s32 	%r3364, %r3363, %r3361;
	min.s32 	%r3365, %r3296, %r3364;
	st.shared.u32 	[%r29+624], %r3365;
	add.s32 	%r3366, %r3358, %r3323;
	ld.shared.u32 	%r3367, [%r3366];
	add.s32 	%r3368, %r3362, %r71;
	ld.shared.u32 	%r3369, [%r3368];
	add.s32 	%r3370, %r3369, %r3367;
	min.s32 	%r3371, %r3302, %r3370;
	st.shared.u32 	[%r29+628], %r3371;
	add.s32 	%r3372, %r3358, %r3331;
	ld.shared.u32 	%r3373, [%r3372];
	add.s32 	%r3374, %r3368, %r71;
	ld.shared.u32 	%r3375, [%r3374];
	add.s32 	%r3376, %r3375, %r3373;
	min.s32 	%r3377, %r3308, %r3376;
	st.shared.u32 	[%r29+632], %r3377;
	selp.b32 	%r3378, 48, 0, %p2;
	mad.lo.s32 	%r3379, %r3378, 312, %r53;
	add.s32 	%r3380, %r3311, %r86;
	add.s32 	%r3381, %r3312, %r8;
	add.s32 	%r3382, %r56, %r3378;
	shl.b32 	%r3383, %r3381, 2;
	add.s32 	%r3384, %r3379, %r3383;
	ld.shared.u32 	%r3385, [%r3384];
	shl.b32 	%r3386, %r3382, 2;
	add.s32 	%r3387, %r3380, %r3386;
	ld.shared.u32 	%r3388, [%r3387];
	add.s32 	%r3389, %r3388, %r3385;
	min.s32 	%r3390, %r3321, %r3389;
	st.shared.u32 	[%r29], %r3390;
	add.s32 	%r3391, %r3322, %r8;
	shl.b32 	%r3392, %r3391, 2;
	add.s32 	%r3393, %r3379, %r3392;
	ld.shared.u32 	%r3394, [%r3393];
	add.s32 	%r3395, %r3387, %r71;
	ld.shared.u32 	%r3396, [%r3395];
	add.s32 	%r3397, %r3396, %r3394;
	min.s32 	%r3398, %r3329, %r3397;
	st.shared.u32 	[%r29+4], %r3398;
	add.s32 	%r3399, %r3330, %r8;
	shl.b32 	%r3400, %r3399, 2;
	add.s32 	%r3401, %r3379, %r3400;
	ld.shared.u32 	%r3402, [%r3401];
	add.s32 	%r3403, %r3395, %r71;
	ld.shared.u32 	%r3404, [%r3403];
	add.s32 	%r3405, %r3404, %r3402;
	min.s32 	%r3406, %r3337, %r3405;
	st.shared.u32 	[%r29+8], %r3406;
	add.s32 	%r3407, %r3379, %r86;
	add.s32 	%r3408, %r3339, %r86;
	add.s32 	%r3409, %r3407, %r3383;
	ld.shared.u32 	%r3410, [%r3409];
	add.s32 	%r3411, %r3408, %r3386;
	ld.shared.u32 	%r3412, [%r3411];
	add.s32 	%r3413, %r3412, %r3410;
	min.s32 	%r3414, %r3345, %r3413;
	st.shared.u32 	[%r29+312], %r3414;
	add.s32 	%r3415, %r3407, %r3392;
	ld.shared.u32 	%r3416, [%r3415];
	add.s32 	%r3417, %r3411, %r71;
	ld.shared.u32 	%r3418, [%r3417];
	add.s32 	%r3419, %r3418, %r3416;
	min.s32 	%r3420, %r3351, %r3419;
	st.shared.u32 	[%r29+316], %r3420;
	add.s32 	%r3421, %r3407, %r3400;
	ld.shared.u32 	%r3422, [%r3421];
	add.s32 	%r3423, %r3417, %r71;
	ld.shared.u32 	%r3424, [%r3423];
	add.s32 	%r3425, %r3424, %r3422;
	min.s32 	%r3426, %r3357, %r3425;
	st.shared.u32 	[%r29+320], %r3426;
	add.s32 	%r3427, %r3407, %r86;
	add.s32 	%r3428, %r3359, %r86;
	add.s32 	%r3429, %r3427, %r3383;
	ld.shared.u32 	%r3430, [%r3429];
	add.s32 	%r3431, %r3428, %r3386;
	ld.shared.u32 	%r3432, [%r3431];
	add.s32 	%r3433, %r3432, %r3430;
	min.s32 	%r3434, %r3365, %r3433;
	st.shared.u32 	[%r29+624], %r3434;
	add.s32 	%r3435, %r3427, %r3392;
	ld.shared.u32 	%r3436, [%r3435];
	add.s32 	%r3437, %r3431, %r71;
	ld.shared.u32 	%r3438, [%r3437];
	add.s32 	%r3439, %r3438, %r3436;
	min.s32 	%r3440, %r3371, %r3439;
	st.shared.u32 	[%r29+628], %r3440;
	add.s32 	%r3441, %r3427, %r3400;
	ld.shared.u32 	%r3442, [%r3441];
	add.s32 	%r3443, %r3437, %r71;
	ld.shared.u32 	%r3444, [%r3443];
	add.s32 	%r3445, %r3444, %r3442;
	min.s32 	%r3446, %r3377, %r3445;
	st.shared.u32 	[%r29+632], %r3446;
	selp.b32 	%r3447, 49, 0, %p2;
	mad.lo.s32 	%r3448, %r3447, 312, %r53;
	add.s32 	%r3449, %r3380, %r86;
	add.s32 	%r3450, %r3381, %r8;
	add.s32 	%r3451, %r56, %r3447;
	shl.b32 	%r3452, %r3450, 2;
	add.s32 	%r3453, %r3448, %r3452;
	ld.shared.u32 	%r3454, [%r3453];
	shl.b32 	%r3455, %r3451, 2;
	add.s32 	%r3456, %r3449, %r3455;
	ld.shared.u32 	%r3457, [%r3456];
	add.s32 	%r3458, %r3457, %r3454;
	min.s32 	%r3459, %r3390, %r3458;
	st.shared.u32 	[%r29], %r3459;
	add.s32 	%r3460, %r3391, %r8;
	shl.b32 	%r3461, %r3460, 2;
	add.s32 	%r3462, %r3448, %r3461;
	ld.shared.u32 	%r3463, [%r3462];
	add.s32 	%r3464, %r3456, %r71;
	ld.shared.u32 	%r3465, [%r3464];
	add.s32 	%r3466, %r3465, %r3463;
	min.s32 	%r3467, %r3398, %r3466;
	st.shared.u32 	[%r29+4], %r3467;
	add.s32 	%r3468, %r3399, %r8;
	shl.b32 	%r3469, %r3468, 2;
	add.s32 	%r3470, %r3448, %r3469;
	ld.shared.u32 	%r3471, [%r3470];
	add.s32 	%r3472, %r3464, %r71;
	ld.shared.u32 	%r3473, [%r3472];
	add.s32 	%r3474, %r3473, %r3471;
	min.s32 	%r3475, %r3406, %r3474;
	st.shared.u32 	[%r29+8], %r3475;
	add.s32 	%r3476, %r3448, %r86;
	add.s32 	%r3477, %r3408, %r86;
	add.s32 	%r3478, %r3476, %r3452;
	ld.shared.u32 	%r3479, [%r3478];
	add.s32 	%r3480, %r3477, %r3455;
	ld.shared.u32 	%r3481, [%r3480];
	add.s32 	%r3482, %r3481, %r3479;
	min.s32 	%r3483, %r3414, %r3482;
	st.shared.u32 	[%r29+312], %r3483;
	add.s32 	%r3484, %r3476, %r3461;
	ld.shared.u32 	%r3485, [%r3484];
	add.s32 	%r3486, %r3480, %r71;
	ld.shared.u32 	%r3487, [%r3486];
	add.s32 	%r3488, %r3487, %r3485;
	min.s32 	%r3489, %r3420, %r3488;
	st.shared.u32 	[%r29+316], %r3489;
	add.s32 	%r3490, %r3476, %r3469;
	ld.shared.u32 	%r3491, [%r3490];
	add.s32 	%r3492, %r3486, %r71;
	ld.shared.u32 	%r3493, [%r3492];
	add.s32 	%r3494, %r3493, %r3491;
	min.s32 	%r3495, %r3426, %r3494;
	st.shared.u32 	[%r29+320], %r3495;
	add.s32 	%r3496, %r3476, %r86;
	add.s32 	%r3497, %r3428, %r86;
	add.s32 	%r3498, %r3496, %r3452;
	ld.shared.u32 	%r3499, [%r3498];
	add.s32 	%r3500, %r3497, %r3455;
	ld.shared.u32 	%r3501, [%r3500];
	add.s32 	%r3502, %r3501, %r3499;
	min.s32 	%r3503, %r3434, %r3502;
	st.shared.u32 	[%r29+624], %r3503;
	add.s32 	%r3504, %r3496, %r3461;
	ld.shared.u32 	%r3505, [%r3504];
	add.s32 	%r3506, %r3500, %r71;
	ld.shared.u32 	%r3507, [%r3506];
	add.s32 	%r3508, %r3507, %r3505;
	min.s32 	%r3509, %r3440, %r3508;
	st.shared.u32 	[%r29+628], %r3509;
	add.s32 	%r3510, %r3496, %r3469;
	ld.shared.u32 	%r3511, [%r3510];
	add.s32 	%r3512, %r3506, %r71;
	ld.shared.u32 	%r3513, [%r3512];
	add.s32 	%r3514, %r3513, %r3511;
	min.s32 	%r3515, %r3446, %r3514;
	st.shared.u32 	[%r29+632], %r3515;
	selp.b32 	%r3516, 50, 0, %p2;
	mad.lo.s32 	%r3517, %r3516, 312, %r53;
	add.s32 	%r3518, %r3449, %r86;
	add.s32 	%r3519, %r3450, %r8;
	add.s32 	%r3520, %r56, %r3516;
	shl.b32 	%r3521, %r3519, 2;
	add.s32 	%r3522, %r3517, %r3521;
	ld.shared.u32 	%r3523, [%r3522];
	shl.b32 	%r3524, %r3520, 2;
	add.s32 	%r3525, %r3518, %r3524;
	ld.shared.u32 	%r3526, [%r3525];
	add.s32 	%r3527, %r3526, %r3523;
	min.s32 	%r3528, %r3459, %r3527;
	st.shared.u32 	[%r29], %r3528;
	add.s32 	%r3529, %r3460, %r8;
	shl.b32 	%r3530, %r3529, 2;
	add.s32 	%r3531, %r3517, %r3530;
	ld.shared.u32 	%r3532, [%r3531];
	add.s32 	%r3533, %r3525, %r71;
	ld.shared.u32 	%r3534, [%r3533];
	add.s32 	%r3535, %r3534, %r3532;
	min.s32 	%r3536, %r3467, %r3535;
	st.shared.u32 	[%r29+4], %r3536;
	add.s32 	%r3537, %r3468, %r8;
	shl.b32 	%r3538, %r3537, 2;
	add.s32 	%r3539, %r3517, %r3538;
	ld.shared.u32 	%r3540, [%r3539];
	add.s32 	%r3541, %r3533, %r71;
	ld.shared.u32 	%r3542, [%r3541];
	add.s32 	%r3543, %r3542, %r3540;
	min.s32 	%r3544, %r3475, %r3543;
	st.shared.u32 	[%r29+8], %r3544;
	add.s32 	%r3545, %r3517, %r86;
	add.s32 	%r3546, %r3477, %r86;
	add.s32 	%r3547, %r3545, %r3521;
	ld.shared.u32 	%r3548, [%r3547];
	add.s32 	%r3549, %r3546, %r3524;
	ld.shared.u32 	%r3550, [%r3549];
	add.s32 	%r3551, %r3550, %r3548;
	min.s32 	%r3552, %r3483, %r3551;
	st.shared.u32 	[%r29+312], %r3552;
	add.s32 	%r3553, %r3545, %r3530;
	ld.shared.u32 	%r3554, [%r3553];
	add.s32 	%r3555, %r3549, %r71;
	ld.shared.u32 	%r3556, [%r3555];
	add.s32 	%r3557, %r3556, %r3554;
	min.s32 	%r3558, %r3489, %r3557;
	st.shared.u32 	[%r29+316], %r3558;
	add.s32 	%r3559, %r3545, %r3538;
	ld.shared.u32 	%r3560, [%r3559];
	add.s32 	%r3561, %r3555, %r71;
	ld.shared.u32 	%r3562, [%r3561];
	add.s32 	%r3563, %r3562, %r3560;
	min.s32 	%r3564, %r3495, %r3563;
	st.shared.u32 	[%r29+320], %r3564;
	add.s32 	%r3565, %r3545, %r86;
	add.s32 	%r3566, %r3497, %r86;
	add.s32 	%r3567, %r3565, %r3521;
	ld.shared.u32 	%r3568, [%r3567];
	add.s32 	%r3569, %r3566, %r3524;
	ld.shared.u32 	%r3570, [%r3569];
	add.s32 	%r3571, %r3570, %r3568;
	min.s32 	%r3572, %r3503, %r3571;
	st.shared.u32 	[%r29+624], %r3572;
	add.s32 	%r3573, %r3565, %r3530;
	ld.shared.u32 	%r3574, [%r3573];
	add.s32 	%r3575, %r3569, %r71;
	ld.shared.u32 	%r3576, [%r3575];
	add.s32 	%r3577, %r3576, %r3574;
	min.s32 	%r3578, %r3509, %r3577;
	st.shared.u32 	[%r29+628], %r3578;
	add.s32 	%r3579, %r3565, %r3538;
	ld.shared.u32 	%r3580, [%r3579];
	add.s32 	%r3581, %r3575, %r71;
	ld.shared.u32 	%r3582, [%r3581];
	add.s32 	%r3583, %r3582, %r3580;
	min.s32 	%r3584, %r3515, %r3583;
	st.shared.u32 	[%r29+632], %r3584;
	selp.b32 	%r3585, 51, 0, %p2;
	mad.lo.s32 	%r3586, %r3585, 312, %r53;
	add.s32 	%r3587, %r3518, %r86;
	add.s32 	%r3588, %r3519, %r8;
	add.s32 	%r3589, %r56, %r3585;
	shl.b32 	%r3590, %r3588, 2;
	add.s32 	%r3591, %r3586, %r3590;
	ld.shared.u32 	%r3592, [%r3591];
	shl.b32 	%r3593, %r3589, 2;
	add.s32 	%r3594, %r3587, %r3593;
	ld.shared.u32 	%r3595, [%r3594];
	add.s32 	%r3596, %r3595, %r3592;
	min.s32 	%r3597, %r3528, %r3596;
	st.shared.u32 	[%r29], %r3597;
	add.s32 	%r3598, %r3529, %r8;
	shl.b32 	%r3599, %r3598, 2;
	add.s32 	%r3600, %r3586, %r3599;
	ld.shared.u32 	%r3601, [%r3600];
	add.s32 	%r3602, %r3594, %r71;
	ld.shared.u32 	%r3603, [%r3602];
	add.s32 	%r3604, %r3603, %r3601;
	min.s32 	%r3605, %r3536, %r3604;
	st.shared.u32 	[%r29+4], %r3605;
	add.s32 	%r3606, %r3537, %r8;
	shl.b32 	%r3607, %r3606, 2;
	add.s32 	%r3608, %r3586, %r3607;
	ld.shared.u32 	%r3609, [%r3608];
	add.s32 	%r3610, %r3602, %r71;
	ld.shared.u32 	%r3611, [%r3610];
	add.s32 	%r3612, %r3611, %r3609;
	min.s32 	%r3613, %r3544, %r3612;
	st.shared.u32 	[%r29+8], %r3613;
	add.s32 	%r3614, %r3586, %r86;
	add.s32 	%r3615, %r3546, %r86;
	add.s32 	%r3616, %r3614, %r3590;
	ld.shared.u32 	%r3617, [%r3616];
	add.s32 	%r3618, %r3615, %r3593;
	ld.shared.u32 	%r3619, [%r3618];
	add.s32 	%r3620, %r3619, %r3617;
	min.s32 	%r3621, %r3552, %r3620;
	st.shared.u32 	[%r29+312], %r3621;
	add.s32 	%r3622, %r3614, %r3599;
	ld.shared.u32 	%r3623, [%r3622];
	add.s32 	%r3624, %r3618, %r71;
	ld.shared.u32 	%r3625, [%r3624];
	add.s32 	%r3626, %r3625, %r3623;
	min.s32 	%r3627, %r3558, %r3626;
	st.shared.u32 	[%r29+316], %r3627;
	add.s32 	%r3628, %r3614, %r3607;
	ld.shared.u32 	%r3629, [%r3628];
	add.s32 	%r3630, %r3624, %r71;
	ld.shared.u32 	%r3631, [%r3630];
	add.s32 	%r3632, %r3631, %r3629;
	min.s32 	%r3633, %r3564, %r3632;
	st.shared.u32 	[%r29+320], %r3633;
	add.s32 	%r3634, %r3614, %r86;
	add.s32 	%r3635, %r3566, %r86;
	add.s32 	%r3636, %r3634, %r3590;
	ld.shared.u32 	%r3637, [%r3636];
	add.s32 	%r3638, %r3635, %r3593;
	ld.shared.u32 	%r3639, [%r3638];
	add.s32 	%r3640, %r3639, %r3637;
	min.s32 	%r3641, %r3572, %r3640;
	st.shared.u32 	[%r29+624], %r3641;
	add.s32 	%r3642, %r3634, %r3599;
	ld.shared.u32 	%r3643, [%r3642];
	add.s32 	%r3644, %r3638, %r71;
	ld.shared.u32 	%r3645, [%r3644];
	add.s32 	%r3646, %r3645, %r3643;
	min.s32 	%r3647, %r3578, %r3646;
	st.shared.u32 	[%r29+628], %r3647;
	add.s32 	%r3648, %r3634, %r3607;
	ld.shared.u32 	%r3649, [%r3648];
	add.s32 	%r3650, %r3644, %r71;
	ld.shared.u32 	%r3651, [%r3650];
	add.s32 	%r3652, %r3651, %r3649;
	min.s32 	%r3653, %r3584, %r3652;
	st.shared.u32 	[%r29+632], %r3653;
	selp.b32 	%r3654, 52, 0, %p2;
	mad.lo.s32 	%r3655, %r3654, 312, %r53;
	add.s32 	%r3656, %r3587, %r86;
	add.s32 	%r3657, %r3588, %r8;
	add.s32 	%r3658, %r56, %r3654;
	shl.b32 	%r3659, %r3657, 2;
	add.s32 	%r3660, %r3655, %r3659;
	ld.shared.u32 	%r3661, [%r3660];
	shl.b32 	%r3662, %r3658, 2;
	add.s32 	%r3663, %r3656, %r3662;
	ld.shared.u32 	%r3664, [%r3663];
	add.s32 	%r3665, %r3664, %r3661;
	min.s32 	%r3666, %r3597, %r3665;
	st.shared.u32 	[%r29], %r3666;
	add.s32 	%r3667, %r3598, %r8;
	shl.b32 	%r3668, %r3667, 2;
	add.s32 	%r3669, %r3655, %r3668;
	ld.shared.u32 	%r3670, [%r3669];
	add.s32 	%r3671, %r3663, %r71;
	ld.shared.u32 	%r3672, [%r3671];
	add.s32 	%r3673, %r3672, %r3670;
	min.s32 	%r3674, %r3605, %r3673;
	st.shared.u32 	[%r29+4], %r3674;
	add.s32 	%r3675, %r3606, %r8;
	shl.b32 	%r3676, %r3675, 2;
	add.s32 	%r3677, %r3655, %r3676;
	ld.shared.u32 	%r3678, [%r3677];
	add.s32 	%r3679, %r3671, %r71;
	ld.shared.u32 	%r3680, [%r3679];
	add.s32 	%r3681, %r3680, %r3678;
	min.s32 	%r3682, %r3613, %r3681;
	st.shared.u32 	[%r29+8], %r3682;
	add.s32 	%r3683, %r3655, %r86;
	add.s32 	%r3684, %r3615, %r86;
	add.s32 	%r3685, %r3683, %r3659;
	ld.shared.u32 	%r3686, [%r3685];
	add.s32 	%r3687, %r3684, %r3662;
	ld.shared.u32 	%r3688, [%r3687];
	add.s32 	%r3689, %r3688, %r3686;
	min.s32 	%r3690, %r3621, %r3689;
	st.shared.u32 	[%r29+312], %r3690;
	add.s32 	%r3691, %r3683, %r3668;
	ld.shared.u32 	%r3692, [%r3691];
	add.s32 	%r3693, %r3687, %r71;
	ld.shared.u32 	%r3694, [%r3693];
	add.s32 	%r3695, %r3694, %r3692;
	min.s32 	%r3696, %r3627, %r3695;
	st.shared.u32 	[%r29+316], %r3696;
	add.s32 	%r3697, %r3683, %r3676;
	ld.shared.u32 	%r3698, [%r3697];
	add.s32 	%r3699, %r3693, %r71;
	ld.shared.u32 	%r3700, [%r3699];
	add.s32 	%r3701, %r3700, %r3698;
	min.s32 	%r3702, %r3633, %r3701;
	st.shared.u32 	[%r29+320], %r3702;
	add.s32 	%r3703, %r3683, %r86;
	add.s32 	%r3704, %r3635, %r86;
	add.s32 	%r3705, %r3703, %r3659;
	ld.shared.u32 	%r3706, [%r3705];
	add.s32 	%r3707, %r3704, %r3662;
	ld.shared.u32 	%r3708, [%r3707];
	add.s32 	%r3709, %r3708, %r3706;
	min.s32 	%r3710, %r3641, %r3709;
	st.shared.u32 	[%r29+624], %r3710;
	add.s32 	%r3711, %r3703, %r3668;
	ld.shared.u32 	%r3712, [%r3711];
	add.s32 	%r3713, %r3707, %r71;
	ld.shared.u32 	%r3714, [%r3713];
	add.s32 	%r3715, %r3714, %r3712;
	min.s32 	%r3716, %r3647, %r3715;
	st.shared.u32 	[%r29+628], %r3716;
	add.s32 	%r3717, %r3703, %r3676;
	ld.shared.u32 	%r3718, [%r3717];
	add.s32 	%r3719, %r3713, %r71;
	ld.shared.u32 	%r3720, [%r3719];
	add.s32 	%r3721, %r3720, %r3718;
	min.s32 	%r3722, %r3653, %r3721;
	st.shared.u32 	[%r29+632], %r3722;
	selp.b32 	%r3723, 53, 0, %p2;
	mad.lo.s32 	%r3724, %r3723, 312, %r53;
	add.s32 	%r3725, %r3656, %r86;
	add.s32 	%r3726, %r3657, %r8;
	add.s32 	%r3727, %r56, %r3723;
	shl.b32 	%r3728, %r3726, 2;
	add.s32 	%r3729, %r3724, %r3728;
	ld.shared.u32 	%r3730, [%r3729];
	shl.b32 	%r3731, %r3727, 2;
	add.s32 	%r3732, %r3725, %r3731;
	ld.shared.u32 	%r3733, [%r3732];
	add.s32 	%r3734, %r3733, %r3730;
	min.s32 	%r3735, %r3666, %r3734;
	st.shared.u32 	[%r29], %r3735;
	add.s32 	%r3736, %r3667, %r8;
	shl.b32 	%r3737, %r3736, 2;
	add.s32 	%r3738, %r3724, %r3737;
	ld.shared.u32 	%r3739, [%r3738];
	add.s32 	%r3740, %r3732, %r71;
	ld.shared.u32 	%r3741, [%r3740];
	add.s32 	%r3742, %r3741, %r3739;
	min.s32 	%r3743, %r3674, %r3742;
	st.shared.u32 	[%r29+4], %r3743;
	add.s32 	%r3744, %r3675, %r8;
	shl.b32 	%r3745, %r3744, 2;
	add.s32 	%r3746, %r3724, %r3745;
	ld.shared.u32 	%r3747, [%r3746];
	add.s32 	%r3748, %r3740, %r71;
	ld.shared.u32 	%r3749, [%r3748];
	add.s32 	%r3750, %r3749, %r3747;
	min.s32 	%r3751, %r3682, %r3750;
	st.shared.u32 	[%r29+8], %r3751;
	add.s32 	%r3752, %r3724, %r86;
	add.s32 	%r3753, %r3684, %r86;
	add.s32 	%r3754, %r3752, %r3728;
	ld.shared.u32 	%r3755, [%r3754];
	add.s32 	%r3756, %r3753, %r3731;
	ld.shared.u32 	%r3757, [%r3756];
	add.s32 	%r3758, %r3757, %r3755;
	min.s32 	%r3759, %r3690, %r3758;
	st.shared.u32 	[%r29+312], %r3759;
	add.s32 	%r3760, %r3752, %r3737;
	ld.shared.u32 	%r3761, [%r3760];
	add.s32 	%r3762, %r3756, %r71;
	ld.shared.u32 	%r3763, [%r3762];
	add.s32 	%r3764, %r3763, %r3761;
	min.s32 	%r3765, %r3696, %r3764;
	st.shared.u32 	[%r29+316], %r3765;
	add.s32 	%r3766, %r3752, %r3745;
	ld.shared.u32 	%r3767, [%r3766];
	add.s32 	%r3768, %r3762, %r71;
	ld.shared.u32 	%r3769, [%r3768];
	add.s32 	%r3770, %r3769, %r3767;
	min.s32 	%r3771, %r3702, %r3770;
	st.shared.u32 	[%r29+320], %r3771;
	add.s32 	%r3772, %r3752, %r86;
	add.s32 	%r3773, %r3704, %r86;
	add.s32 	%r3774, %r3772, %r3728;
	ld.shared.u32 	%r3775, [%r3774];
	add.s32 	%r3776, %r3773, %r3731;
	ld.shared.u32 	%r3777, [%r3776];
	add.s32 	%r3778, %r3777, %r3775;
	min.s32 	%r3779, %r3710, %r3778;
	st.shared.u32 	[%r29+624], %r3779;
	add.s32 	%r3780, %r3772, %r3737;
	ld.shared.u32 	%r3781, [%r3780];
	add.s32 	%r3782, %r3776, %r71;
	ld.shared.u32 	%r3783, [%r3782];
	add.s32 	%r3784, %r3783, %r3781;
	min.s32 	%r3785, %r3716, %r3784;
	st.shared.u32 	[%r29+628], %r3785;
	add.s32 	%r3786, %r3772, %r3745;
	ld.shared.u32 	%r3787, [%r3786];
	add.s32 	%r3788, %r3782, %r71;
	ld.shared.u32 	%r3789, [%r3788];
	add.s32 	%r3790, %r3789, %r3787;
	min.s32 	%r3791, %r3722, %r3790;
	st.shared.u32 	[%r29+632], %r3791;
	selp.b32 	%r3792, 54, 0, %p2;
	mad.lo.s32 	%r3793, %r3792, 312, %r53;
	add.s32 	%r3794, %r3725, %r86;
	add.s32 	%r3795, %r3726, %r8;
	add.s32 	%r3796, %r56, %r3792;
	shl.b32 	%r3797, %r3795, 2;
	add.s32 	%r3798, %r3793, %r3797;
	ld.shared.u32 	%r3799, [%r3798];
	shl.b32 	%r3800, %r3796, 2;
	add.s32 	%r3801, %r3794, %r3800;
	ld.shared.u32 	%r3802, [%r3801];
	add.s32 	%r3803, %r3802, %r3799;
	min.s32 	%r3804, %r3735, %r3803;
	st.shared.u32 	[%r29], %r3804;
	add.s32 	%r3805, %r3736, %r8;
	shl.b32 	%r3806, %r3805, 2;
	add.s32 	%r3807, %r3793, %r3806;
	ld.shared.u32 	%r3808, [%r3807];
	add.s32 	%r3809, %r3801, %r71;
	ld.shared.u32 	%r3810, [%r3809];
	add.s32 	%r3811, %r3810, %r3808;
	min.s32 	%r3812, %r3743, %r3811;
	st.shared.u32 	[%r29+4], %r3812;
	add.s32 	%r3813, %r3744, %r8;
	shl.b32 	%r3814, %r3813, 2;
	add.s32 	%r3815, %r3793, %r3814;
	ld.shared.u32 	%r3816, [%r3815];
	add.s32 	%r3817, %r3809, %r71;
	ld.shared.u32 	%r3818, [%r3817];
	add.s32 	%r3819, %r3818, %r3816;
	min.s32 	%r3820, %r3751, %r3819;
	st.shared.u32 	[%r29+8], %r3820;
	add.s32 	%r3821, %r3793, %r86;
	add.s32 	%r3822, %r3753, %r86;
	add.s32 	%r3823, %r3821, %r3797;
	ld.shared.u32 	%r3824, [%r3823];
	add.s32 	%r3825, %r3822, %r3800;
	ld.shared.u32 	%r3826, [%r3825];
	add.s32 	%r3827, %r3826, %r3824;
	min.s32 	%r3828, %r3759, %r3827;
	st.shared.u32 	[%r29+312], %r3828;
	add.s32 	%r3829, %r3821, %r3806;
	ld.shared.u32 	%r3830, [%r3829];
	add.s32 	%r3831, %r3825, %r71;
	ld.shared.u32 	%r3832, [%r3831];
	add.s32 	%r3833, %r3832, %r3830;
	min.s32 	%r3834, %r3765, %r3833;
	st.shared.u32 	[%r29+316], %r3834;
	add.s32 	%r3835, %r3821, %r3814;
	ld.shared.u32 	%r3836, [%r3835];
	add.s32 	%r3837, %r3831, %r71;
	ld.shared.u32 	%r3838, [%r3837];
	add.s32 	%r3839, %r3838, %r3836;
	min.s32 	%r3840, %r3771, %r3839;
	st.shared.u32 	[%r29+320], %r3840;
	add.s32 	%r3841, %r3821, %r86;
	add.s32 	%r3842, %r3773, %r86;
	add.s32 	%r3843, %r3841, %r3797;
	ld.shared.u32 	%r3844, [%r3843];
	add.s32 	%r3845, %r3842, %r3800;
	ld.shared.u32 	%r3846, [%r3845];
	add.s32 	%r3847, %r3846, %r3844;
	min.s32 	%r3848, %r3779, %r3847;
	st.shared.u32 	[%r29+624], %r3848;
	add.s32 	%r3849, %r3841, %r3806;
	ld.shared.u32 	%r3850, [%r3849];
	add.s32 	%r3851, %r3845, %r71;
	ld.shared.u32 	%r3852, [%r3851];
	add.s32 	%r3853, %r3852, %r3850;
	min.s32 	%r3854, %r3785, %r3853;
	st.shared.u32 	[%r29+628], %r3854;
	add.s32 	%r3855, %r3841, %r3814;
	ld.shared.u32 	%r3856, [%r3855];
	add.s32 	%r3857, %r3851, %r71;
	ld.shared.u32 	%r3858, [%r3857];
	add.s32 	%r3859, %r3858, %r3856;
	min.s32 	%r3860, %r3791, %r3859;
	st.shared.u32 	[%r29+632], %r3860;
	selp.b32 	%r3861, 55, 0, %p2;
	mad.lo.s32 	%r3862, %r3861, 312, %r53;
	add.s32 	%r3863, %r3794, %r86;
	add.s32 	%r3864, %r3795, %r8;
	add.s32 	%r3865, %r56, %r3861;
	shl.b32 	%r3866, %r3864, 2;
	add.s32 	%r3867, %r3862, %r3866;
	ld.shared.u32 	%r3868, [%r3867];
	shl.b32 	%r3869, %r3865, 2;
	add.s32 	%r3870, %r3863, %r3869;
	ld.shared.u32 	%r3871, [%r3870];
	add.s32 	%r3872, %r3871, %r3868;
	min.s32 	%r3873, %r3804, %r3872;
	st.shared.u32 	[%r29], %r3873;
	add.s32 	%r3874, %r3805, %r8;
	shl.b32 	%r3875, %r3874, 2;
	add.s32 	%r3876, %r3862, %r3875;
	ld.shared.u32 	%r3877, [%r3876];
	add.s32 	%r3878, %r3870, %r71;
	ld.shared.u32 	%r3879, [%r3878];
	add.s32 	%r3880, %r3879, %r3877;
	min.s32 	%r3881, %r3812, %r3880;
	st.shared.u32 	[%r29+4], %r3881;
	add.s32 	%r3882, %r3813, %r8;
	shl.b32 	%r3883, %r3882, 2;
	add.s32 	%r3884, %r3862, %r3883;
	ld.shared.u32 	%r3885, [%r3884];
	add.s32 	%r3886, %r3878, %r71;
	ld.shared.u32 	%r3887, [%r3886];
	add.s32 	%r3888, %r3887, %r3885;
	min.s32 	%r3889, %r3820, %r3888;
	st.shared.u32 	[%r29+8], %r3889;
	add.s32 	%r3890, %r3862, %r86;
	add.s32 	%r3891, %r3822, %r86;
	add.s32 	%r3892, %r3890, %r3866;
	ld.shared.u32 	%r3893, [%r3892];
	add.s32 	%r3894, %r3891, %r3869;
	ld.shared.u32 	%r3895, [%r3894];
	add.s32 	%r3896, %r3895, %r3893;
	min.s32 	%r3897, %r3828, %r3896;
	st.shared.u32 	[%r29+312], %r3897;
	add.s32 	%r3898, %r3890, %r3875;
	ld.shared.u32 	%r3899, [%r3898];
	add.s32 	%r3900, %r3894, %r71;
	ld.shared.u32 	%r3901, [%r3900];
	add.s32 	%r3902, %r3901, %r3899;
	min.s32 	%r3903, %r3834, %r3902;
	st.shared.u32 	[%r29+316], %r3903;
	add.s32 	%r3904, %r3890, %r3883;
	ld.shared.u32 	%r3905, [%r3904];
	add.s32 	%r3906, %r3900, %r71;
	ld.shared.u32 	%r3907, [%r3906];
	add.s32 	%r3908, %r3907, %r3905;
	min.s32 	%r3909, %r3840, %r3908;
	st.shared.u32 	[%r29+320], %r3909;
	add.s32 	%r3910, %r3890, %r86;
	add.s32 	%r3911, %r3842, %r86;
	add.s32 	%r3912, %r3910, %r3866;
	ld.shared.u32 	%r3913, [%r3912];
	add.s32 	%r3914, %r3911, %r3869;
	ld.shared.u32 	%r3915, [%r3914];
	add.s32 	%r3916, %r3915, %r3913;
	min.s32 	%r3917, %r3848, %r3916;
	st.shared.u32 	[%r29+624], %r3917;
	add.s32 	%r3918, %r3910, %r3875;
	ld.shared.u32 	%r3919, [%r3918];
	add.s32 	%r3920, %r3914, %r71;
	ld.shared.u32 	%r3921, [%r3920];
	add.s32 	%r3922, %r3921, %r3919;
	min.s32 	%r3923, %r3854, %r3922;
	st.shared.u32 	[%r29+628], %r3923;
	add.s32 	%r3924, %r3910, %r3883;
	ld.shared.u32 	%r3925, [%r3924];
	add.s32 	%r3926, %r3920, %r71;
	ld.shared.u32 	%r3927, [%r3926];
	add.s32 	%r3928, %r3927, %r3925;
	min.s32 	%r3929, %r3860, %r3928;
	st.shared.u32 	[%r29+632], %r3929;
	selp.b32 	%r3930, 56, 0, %p2;
	mad.lo.s32 	%r3931, %r3930, 312, %r53;
	add.s32 	%r3932, %r3863, %r86;
	add.s32 	%r3933, %r3864, %r8;
	add.s32 	%r3934, %r56, %r3930;
	shl.b32 	%r3935, %r3933, 2;
	add.s32 	%r3936, %r3931, %r3935;
	ld.shared.u32 	%r3937, [%r3936];
	shl.b32 	%r3938, %r3934, 2;
	add.s32 	%r3939, %r3932, %r3938;
	ld.shared.u32 	%r3940, [%r3939];
	add.s32 	%r3941, %r3940, %r3937;
	min.s32 	%r3942, %r3873, %r3941;
	st.shared.u32 	[%r29], %r3942;
	add.s32 	%r3943, %r3874, %r8;
	shl.b32 	%r3944, %r3943, 2;
	add.s32 	%r3945, %r3931, %r3944;
	ld.shared.u32 	%r3946, [%r3945];
	add.s32 	%r3947, %r3939, %r71;
	ld.shared.u32 	%r3948, [%r3947];
	add.s32 	%r3949, %r3948, %r3946;
	min.s32 	%r3950, %r3881, %r3949;
	st.shared.u32 	[%r29+4], %r3950;
	add.s32 	%r3951, %r3882, %r8;
	shl.b32 	%r3952, %r3951, 2;
	add.s32 	%r3953, %r3931, %r3952;
	ld.shared.u32 	%r3954, [%r3953];
	add.s32 	%r3955, %r3947, %r71;
	ld.shared.u32 	%r3956, [%r3955];
	add.s32 	%r3957, %r3956, %r3954;
	min.s32 	%r3958, %r3889, %r3957;
	st.shared.u32 	[%r29+8], %r3958;
	add.s32 	%r3959, %r3931, %r86;
	add.s32 	%r3960, %r3891, %r86;
	add.s32 	%r3961, %r3959, %r3935;
	ld.shared.u32 	%r3962, [%r3961];
	add.s32 	%r3963, %r3960, %r3938;
	ld.shared.u32 	%r3964, [%r3963];
	add.s32 	%r3965, %r3964, %r3962;
	min.s32 	%r3966, %r3897, %r3965;
	st.shared.u32 	[%r29+312], %r3966;
	add.s32 	%r3967, %r3959, %r3944;
	ld.shared.u32 	%r3968, [%r3967];
	add.s32 	%r3969, %r3963, %r71;
	ld.shared.u32 	%r3970, [%r3969];
	add.s32 	%r3971, %r3970, %r3968;
	min.s32 	%r3972, %r3903, %r3971;
	st.shared.u32 	[%r29+316], %r3972;
	add.s32 	%r3973, %r3959, %r3952;
	ld.shared.u32 	%r3974, [%r3973];
	add.s32 	%r3975, %r3969, %r71;
	ld.shared.u32 	%r3976, [%r3975];
	add.s32 	%r3977, %r3976, %r3974;
	min.s32 	%r3978, %r3909, %r3977;
	st.shared.u32 	[%r29+320], %r3978;
	add.s32 	%r3979, %r3959, %r86;
	add.s32 	%r3980, %r3911, %r86;
	add.s32 	%r3981, %r3979, %r3935;
	ld.shared.u32 	%r3982, [%r3981];
	add.s32 	%r3983, %r3980, %r3938;
	ld.shared.u32 	%r3984, [%r3983];
	add.s32 	%r3985, %r3984, %r3982;
	min.s32 	%r3986, %r3917, %r3985;
	st.shared.u32 	[%r29+624], %r3986;
	add.s32 	%r3987, %r3979, %r3944;
	ld.shared.u32 	%r3988, [%r3987];
	add.s32 	%r3989, %r3983, %r71;
	ld.shared.u32 	%r3990, [%r3989];
	add.s32 	%r3991, %r3990, %r3988;
	min.s32 	%r3992, %r3923, %r3991;
	st.shared.u32 	[%r29+628], %r3992;
	add.s32 	%r3993, %r3979, %r3952;
	ld.shared.u32 	%r3994, [%r3993];
	add.s32 	%r3995, %r3989, %r71;
	ld.shared.u32 	%r3996, [%r3995];
	add.s32 	%r3997, %r3996, %r3994;
	min.s32 	%r3998, %r3929, %r3997;
	st.shared.u32 	[%r29+632], %r3998;
	selp.b32 	%r3999, 57, 0, %p2;
	mad.lo.s32 	%r4000, %r3999, 312, %r53;
	add.s32 	%r4001, %r3932, %r86;
	add.s32 	%r4002, %r3933, %r8;
	add.s32 	%r4003, %r56, %r3999;
	shl.b32 	%r4004, %r4002, 2;
	add.s32 	%r4005, %r4000, %r4004;
	ld.shared.u32 	%r4006, [%r4005];
	shl.b32 	%r4007, %r4003, 2;
	add.s32 	%r4008, %r4001, %r4007;
	ld.shared.u32 	%r4009, [%r4008];
	add.s32 	%r4010, %r4009, %r4006;
	min.s32 	%r4011, %r3942, %r4010;
	st.shared.u32 	[%r29], %r4011;
	add.s32 	%r4012, %r3943, %r8;
	shl.b32 	%r4013, %r4012, 2;
	add.s32 	%r4014, %r4000, %r4013;
	ld.shared.u32 	%r4015, [%r4014];
	add.s32 	%r4016, %r4008, %r71;
	ld.shared.u32 	%r4017, [%r4016];
	add.s32 	%r4018, %r4017, %r4015;
	min.s32 	%r4019, %r3950, %r4018;
	st.shared.u32 	[%r29+4], %r4019;
	add.s32 	%r4020, %r3951, %r8;
	shl.b32 	%r4021, %r4020, 2;
	add.s32 	%r4022, %r4000, %r4021;
	ld.shared.u32 	%r4023, [%r4022];
	add.s32 	%r4024, %r4016, %r71;
	ld.shared.u32 	%r4025, [%r4024];
	add.s32 	%r4026, %r4025, %r4023;
	min.s32 	%r4027, %r3958, %r4026;
	st.shared.u32 	[%r29+8], %r4027;
	add.s32 	%r4028, %r4000, %r86;
	add.s32 	%r4029, %r3960, %r86;
	add.s32 	%r4030, %r4028, %r4004;
	ld.shared.u32 	%r4031, [%r4030];
	add.s32 	%r4032, %r4029, %r4007;
	ld.shared.u32 	%r4033, [%r4032];
	add.s32 	%r4034, %r4033, %r4031;
	min.s32 	%r4035, %r3966, %r4034;
	st.shared.u32 	[%r29+312], %r4035;
	add.s32 	%r4036, %r4028, %r4013;
	ld.shared.u32 	%r4037, [%r4036];
	add.s32 	%r4038, %r4032, %r71;
	ld.shared.u32 	%r4039, [%r4038];
	add.s32 	%r4040, %r4039, %r4037;
	min.s32 	%r4041, %r3972, %r4040;
	st.shared.u32 	[%r29+316], %r4041;
	add.s32 	%r4042, %r4028, %r4021;
	ld.shared.u32 	%r4043, [%r4042];
	add.s32 	%r4044, %r4038, %r71;
	ld.shared.u32 	%r4045, [%r4044];
	add.s32 	%r4046, %r4045, %r4043;
	min.s32 	%r4047, %r3978, %r4046;
	st.shared.u32 	[%r29+320], %r4047;
	add.s32 	%r4048, %r4028, %r86;
	add.s32 	%r4049, %r3980, %r86;
	add.s32 	%r4050, %r4048, %r4004;
	ld.shared.u32 	%r4051, [%r4050];
	add.s32 	%r4052, %r4049, %r4007;
	ld.shared.u32 	%r4053, [%r4052];
	add.s32 	%r4054, %r4053, %r4051;
	min.s32 	%r4055, %r3986, %r4054;
	st.shared.u32 	[%r29+624], %r4055;
	add.s32 	%r4056, %r4048, %r4013;
	ld.shared.u32 	%r4057, [%r4056];
	add.s32 	%r4058, %r4052, %r71;
	ld.shared.u32 	%r4059, [%r4058];
	add.s32 	%r4060, %r4059, %r4057;
	min.s32 	%r4061, %r3992, %r4060;
	st.shared.u32 	[%r29+628], %r4061;
	add.s32 	%r4062, %r4048, %r4021;
	ld.shared.u32 	%r4063, [%r4062];
	add.s32 	%r4064, %r4058, %r71;
	ld.shared.u32 	%r4065, [%r4064];
	add.s32 	%r4066, %r4065, %r4063;
	min.s32 	%r4067, %r3998, %r4066;
	st.shared.u32 	[%r29+632], %r4067;
	selp.b32 	%r4068, 58, 0, %p2;
	mad.lo.s32 	%r4069, %r4068, 312, %r53;
	add.s32 	%r4070, %r4001, %r86;
	add.s32 	%r4071, %r4002, %r8;
	add.s32 	%r4072, %r56, %r4068;
	shl.b32 	%r4073, %r4071, 2;
	add.s32 	%r4074, %r4069, %r4073;
	ld.shared.u32 	%r4075, [%r4074];
	shl.b32 	%r4076, %r4072, 2;
	add.s32 	%r4077, %r4070, %r4076;
	ld.shared.u32 	%r4078, [%r4077];
	add.s32 	%r4079, %r4078, %r4075;
	min.s32 	%r4080, %r4011, %r4079;
	st.shared.u32 	[%r29], %r4080;
	add.s32 	%r4081, %r4012, %r8;
	shl.b32 	%r4082, %r4081, 2;
	add.s32 	%r4083, %r4069, %r4082;
	ld.shared.u32 	%r4084, [%r4083];
	add.s32 	%r4085, %r4077, %r71;
	ld.shared.u32 	%r4086, [%r4085];
	add.s32 	%r4087, %r4086, %r4084;
	min.s32 	%r4088, %r4019, %r4087;
	st.shared.u32 	[%r29+4], %r4088;
	add.s32 	%r4089, %r4020, %r8;
	shl.b32 	%r4090, %r4089, 2;
	add.s32 	%r4091, %r4069, %r4090;
	ld.shared.u32 	%r4092, [%r4091];
	add.s32 	%r4093, %r4085, %r71;
	ld.shared.u32 	%r4094, [%r4093];
	add.s32 	%r4095, %r4094, %r4092;
	min.s32 	%r4096, %r4027, %r4095;
	st.shared.u32 	[%r29+8], %r4096;
	add.s32 	%r4097, %r4069, %r86;
	add.s32 	%r4098, %r4029, %r86;
	add.s32 	%r4099, %r4097, %r4073;
	ld.shared.u32 	%r4100, [%r4099];
	add.s32 	%r4101, %r4098, %r4076;
	ld.shared.u32 	%r4102, [%r4101];
	add.s32 	%r4103, %r4102, %r4100;
	min.s32 	%r4104, %r4035, %r4103;
	st.shared.u32 	[%r29+312], %r4104;
	add.s32 	%r4105, %r4097, %r4082;
	ld.shared.u32 	%r4106, [%r4105];
	add.s32 	%r4107, %r4101, %r71;
	ld.shared.u32 	%r4108, [%r4107];
	add.s32 	%r4109, %r4108, %r4106;
	min.s32 	%r4110, %r4041, %r4109;
	st.shared.u32 	[%r29+316], %r4110;
	add.s32 	%r4111, %r4097, %r4090;
	ld.shared.u32 	%r4112, [%r4111];
	add.s32 	%r4113, %r4107, %r71;
	ld.shared.u32 	%r4114, [%r4113];
	add.s32 	%r4115, %r4114, %r4112;
	min.s32 	%r4116, %r4047, %r4115;
	st.shared.u32 	[%r29+320], %r4116;
	add.s32 	%r4117, %r4097, %r86;
	add.s32 	%r4118, %r4049, %r86;
	add.s32 	%r4119, %r4117, %r4073;
	ld.shared.u32 	%r4120, [%r4119];
	add.s32 	%r4121, %r4118, %r4076;
	ld.shared.u32 	%r4122, [%r4121];
	add.s32 	%r4123, %r4122, %r4120;
	min.s32 	%r4124, %r4055, %r4123;
	st.shared.u32 	[%r29+624], %r4124;
	add.s32 	%r4125, %r4117, %r4082;
	ld.shared.u32 	%r4126, [%r4125];
	add.s32 	%r4127, %r4121, %r71;
	ld.shared.u32 	%r4128, [%r4127];
	add.s32 	%r4129, %r4128, %r4126;
	min.s32 	%r4130, %r4061, %r4129;
	st.shared.u32 	[%r29+628], %r4130;
	add.s32 	%r4131, %r4117, %r4090;
	ld.shared.u32 	%r4132, [%r4131];
	add.s32 	%r4133, %r4127, %r71;
	ld.shared.u32 	%r4134, [%r4133];
	add.s32 	%r4135, %r4134, %r4132;
	min.s32 	%r4136, %r4067, %r4135;
	st.shared.u32 	[%r29+632], %r4136;
	selp.b32 	%r4137, 59, 0, %p2;
	mad.lo.s32 	%r4138, %r4137, 312, %r53;
	add.s32 	%r4139, %r4070, %r86;
	add.s32 	%r4140, %r4071, %r8;
	add.s32 	%r4141, %r56, %r4137;
	shl.b32 	%r4142, %r4140, 2;
	add.s32 	%r4143, %r4138, %r4142;
	ld.shared.u32 	%r4144, [%r4143];
	shl.b32 	%r4145, %r4141, 2;
	add.s32 	%r4146, %r4139, %r4145;
	ld.shared.u32 	%r4147, [%r4146];
	add.s32 	%r4148, %r4147, %r4144;
	min.s32 	%r4149, %r4080, %r4148;
	st.shared.u32 	[%r29], %r4149;
	add.s32 	%r4150, %r4081, %r8;
	shl.b32 	%r4151, %r4150, 2;
	add.s32 	%r4152, %r4138, %r4151;
	ld.shared.u32 	%r4153, [%r4152];
	add.s32 	%r4154, %r4146, %r71;
	ld.shared.u32 	%r4155, [%r4154];
	add.s32 	%r4156, %r4155, %r4153;
	min.s32 	%r4157, %r4088, %r4156;
	st.shared.u32 	[%r29+4], %r4157;
	add.s32 	%r4158, %r4089, %r8;
	shl.b32 	%r4159, %r4158, 2;
	add.s32 	%r4160, %r4138, %r4159;
	ld.shared.u32 	%r4161, [%r4160];
	add.s32 	%r4162, %r4154, %r71;
	ld.shared.u32 	%r4163, [%r4162];
	add.s32 	%r4164, %r4163, %r4161;
	min.s32 	%r4165, %r4096, %r4164;
	st.shared.u32 	[%r29+8], %r4165;
	add.s32 	%r4166, %r4138, %r86;
	add.s32 	%r4167, %r4098, %r86;
	add.s32 	%r4168, %r4166, %r4142;
	ld.shared.u32 	%r4169, [%r4168];
	add.s32 	%r4170, %r4167, %r4145;
	ld.shared.u32 	%r4171, [%r4170];
	add.s32 	%r4172, %r4171, %r4169;
	min.s32 	%r4173, %r4104, %r4172;
	st.shared.u32 	[%r29+312], %r4173;
	add.s32 	%r4174, %r4166, %r4151;
	ld.shared.u32 	%r4175, [%r4174];
	add.s32 	%r4176, %r4170, %r71;
	ld.shared.u32 	%r4177, [%r4176];
	add.s32 	%r4178, %r4177, %r4175;
	min.s32 	%r4179, %r4110, %r4178;
	st.shared.u32 	[%r29+316], %r4179;
	add.s32 	%r4180, %r4166, %r4159;
	ld.shared.u32 	%r4181, [%r4180];
	add.s32 	%r4182, %r4176, %r71;
	ld.shared.u32 	%r4183, [%r4182];
	add.s32 	%r4184, %r4183, %r4181;
	min.s32 	%r4185, %r4116, %r4184;
	st.shared.u32 	[%r29+320], %r4185;
	add.s32 	%r4186, %r4166, %r86;
	add.s32 	%r4187, %r4118, %r86;
	add.s32 	%r4188, %r4186, %r4142;
	ld.shared.u32 	%r4189, [%r4188];
	add.s32 	%r4190, %r4187, %r4145;
	ld.shared.u32 	%r4191, [%r4190];
	add.s32 	%r4192, %r4191, %r4189;
	min.s32 	%r4193, %r4124, %r4192;
	st.shared.u32 	[%r29+624], %r4193;
	add.s32 	%r4194, %r4186, %r4151;
	ld.shared.u32 	%r4195, [%r4194];
	add.s32 	%r4196, %r4190, %r71;
	ld.shared.u32 	%r4197, [%r4196];
	add.s32 	%r4198, %r4197, %r4195;
	min.s32 	%r4199, %r4130, %r4198;
	st.shared.u32 	[%r29+628], %r4199;
	add.s32 	%r4200, %r4186, %r4159;
	ld.shared.u32 	%r4201, [%r4200];
	add.s32 	%r4202, %r4196, %r71;
	ld.shared.u32 	%r4203, [%r4202];
	add.s32 	%r4204, %r4203, %r4201;
	min.s32 	%r4205, %r4136, %r4204;
	st.shared.u32 	[%r29+632], %r4205;
	selp.b32 	%r4206, 60, 0, %p2;
	mad.lo.s32 	%r4207, %r4206, 312, %r53;
	add.s32 	%r4208, %r4139, %r86;
	add.s32 	%r4209, %r4140, %r8;
	add.s32 	%r4210, %r56, %r4206;
	shl.b32 	%r4211, %r4209, 2;
	add.s32 	%r4212, %r4207, %r4211;
	ld.shared.u32 	%r4213, [%r4212];
	shl.b32 	%r4214, %r4210, 2;
	add.s32 	%r4215, %r4208, %r4214;
	ld.shared.u32 	%r4216, [%r4215];
	add.s32 	%r4217, %r4216, %r4213;
	min.s32 	%r4218, %r4149, %r4217;
	st.shared.u32 	[%r29], %r4218;
	add.s32 	%r4219, %r4150, %r8;
	shl.b32 	%r4220, %r4219, 2;
	add.s32 	%r4221, %r4207, %r4220;
	ld.shared.u32 	%r4222, [%r4221];
	add.s32 	%r4223, %r4215, %r71;
	ld.shared.u32 	%r4224, [%r4223];
	add.s32 	%r4225, %r4224, %r4222;
	min.s32 	%r4226, %r4157, %r4225;
	st.shared.u32 	[%r29+4], %r4226;
	add.s32 	%r4227, %r4158, %r8;
	shl.b32 	%r4228, %r4227, 2;
	add.s32 	%r4229, %r4207, %r4228;
	ld.shared.u32 	%r4230, [%r4229];
	add.s32 	%r4231, %r4223, %r71;
	ld.shared.u32 	%r4232, [%r4231];
	add.s32 	%r4233, %r4232, %r4230;
	min.s32 	%r4234, %r4165, %r4233;
	st.shared.u32 	[%r29+8], %r4234;
	add.s32 	%r4235, %r4207, %r86;
	add.s32 	%r4236, %r4167, %r86;
	add.s32 	%r4237, %r4235, %r4211;
	ld.shared.u32 	%r4238, [%r4237];
	add.s32 	%r4239, %r4236, %r4214;
	ld.shared.u32 	%r4240, [%r4239];
	add.s32 	%r4241, %r4240, %r4238;
	min.s32 	%r4242, %r4173, %r4241;
	st.shared.u32 	[%r29+312], %r4242;
	add.s32 	%r4243, %r4235, %r4220;
	ld.shared.u32 	%r4244, [%r4243];
	add.s32 	%r4245, %r4239, %r71;
	ld.shared.u32 	%r4246, [%r4245];
	add.s32 	%r4247, %r4246, %r4244;
	min.s32 	%r4248, %r4179, %r4247;
	st.shared.u32 	[%r29+316], %r4248;
	add.s32 	%r4249, %r4235, %r4228;
	ld.shared.u32 	%r4250, [%r4249];
	add.s32 	%r4251, %r4245, %r71;
	ld.shared.u32 	%r4252, [%r4251];
	add.s32 	%r4253, %r4252, %r4250;
	min.s32 	%r4254, %r4185, %r4253;
	st.shared.u32 	[%r29+320], %r4254;
	add.s32 	%r4255, %r4235, %r86;
	add.s32 	%r4256, %r4187, %r86;
	add.s32 	%r4257, %r4255, %r4211;
	ld.shared.u32 	%r4258, [%r4257];
	add.s32 	%r4259, %r4256, %r4214;
	ld.shared.u32 	%r4260, [%r4259];
	add.s32 	%r4261, %r4260, %r4258;
	min.s32 	%r4262, %r4193, %r4261;
	st.shared.u32 	[%r29+624], %r4262;
	add.s32 	%r4263, %r4255, %r4220;
	ld.shared.u32 	%r4264, [%r4263];
	add.s32 	%r4265, %r4259, %r71;
	ld.shared.u32 	%r4266, [%r4265];
	add.s32 	%r4267, %r4266, %r4264;
	min.s32 	%r4268, %r4199, %r4267;
	st.shared.u32 	[%r29+628], %r4268;
	add.s32 	%r4269, %r4255, %r4228;
	ld.shared.u32 	%r4270, [%r4269];
	add.s32 	%r4271, %r4265, %r71;
	ld.shared.u32 	%r4272, [%r4271];
	add.s32 	%r4273, %r4272, %r4270;
	min.s32 	%r4274, %r4205, %r4273;
	st.shared.u32 	[%r29+632], %r4274;
	selp.b32 	%r4275, 61, 0, %p2;
	mad.lo.s32 	%r4276, %r4275, 312, %r53;
	add.s32 	%r4277, %r4208, %r86;
	add.s32 	%r4278, %r4209, %r8;
	add.s32 	%r4279, %r56, %r4275;
	shl.b32 	%r4280, %r4278, 2;
	add.s32 	%r4281, %r4276, %r4280;
	ld.shared.u32 	%r4282, [%r4281];
	shl.b32 	%r4283, %r4279, 2;
	add.s32 	%r4284, %r4277, %r4283;
	ld.shared.u32 	%r4285, [%r4284];
	add.s32 	%r4286, %r4285, %r4282;
	min.s32 	%r4287, %r4218, %r4286;
	st.shared.u32 	[%r29], %r4287;
	add.s32 	%r4288, %r4219, %r8;
	shl.b32 	%r4289, %r4288, 2;
	add.s32 	%r4290, %r4276, %r4289;
	ld.shared.u32 	%r4291, [%r4290];
	add.s32 	%r4292, %r4284, %r71;
	ld.shared.u32 	%r4293, [%r4292];
	add.s32 	%r4294, %r4293, %r4291;
	min.s32 	%r4295, %r4226, %r4294;
	st.shared.u32 	[%r29+4], %r4295;
	add.s32 	%r4296, %r4227, %r8;
	shl.b32 	%r4297, %r4296, 2;
	add.s32 	%r4298, %r4276, %r4297;
	ld.shared.u32 	%r4299, [%r4298];
	add.s32 	%r4300, %r4292, %r71;
	ld.shared.u32 	%r4301, [%r4300];
	add.s32 	%r4302, %r4301, %r4299;
	min.s32 	%r4303, %r4234, %r4302;
	st.shared.u32 	[%r29+8], %r4303;
	add.s32 	%r4304, %r4276, %r86;
	add.s32 	%r4305, %r4236, %r86;
	add.s32 	%r4306, %r4304, %r4280;
	ld.shared.u32 	%r4307, [%r4306];
	add.s32 	%r4308, %r4305, %r4283;
	ld.shared.u32 	%r4309, [%r4308];
	add.s32 	%r4310, %r4309, %r4307;
	min.s32 	%r4311, %r4242, %r4310;
	st.shared.u32 	[%r29+312], %r4311;
	add.s32 	%r4312, %r4304, %r4289;
	ld.shared.u32 	%r4313, [%r4312];
	add.s32 	%r4314, %r4308, %r71;
	ld.shared.u32 	%r4315, [%r4314];
	add.s32 	%r4316, %r4315, %r4313;
	min.s32 	%r4317, %r4248, %r4316;
	st.shared.u32 	[%r29+316], %r4317;
	add.s32 	%r4318, %r4304, %r4297;
	ld.shared.u32 	%r4319, [%r4318];
	add.s32 	%r4320, %r4314, %r71;
	ld.shared.u32 	%r4321, [%r4320];
	add.s32 	%r4322, %r4321, %r4319;
	min.s32 	%r4323, %r4254, %r4322;
	st.shared.u32 	[%r29+320], %r4323;
	add.s32 	%r4324, %r4304, %r86;
	add.s32 	%r4325, %r4256, %r86;
	add.s32 	%r4326, %r4324, %r4280;
	ld.shared.u32 	%r4327, [%r4326];
	add.s32 	%r4328, %r4325, %r4283;
	ld.shared.u32 	%r4329, [%r4328];
	add.s32 	%r4330, %r4329, %r4327;
	min.s32 	%r4331, %r4262, %r4330;
	st.shared.u32 	[%r29+624], %r4331;
	add.s32 	%r4332, %r4324, %r4289;
	ld.shared.u32 	%r4333, [%r4332];
	add.s32 	%r4334, %r4328, %r71;
	ld.shared.u32 	%r4335, [%r4334];
	add.s32 	%r4336, %r4335, %r4333;
	min.s32 	%r4337, %r4268, %r4336;
	st.shared.u32 	[%r29+628], %r4337;
	add.s32 	%r4338, %r4324, %r4297;
	ld.shared.u32 	%r4339, [%r4338];
	add.s32 	%r4340, %r4334, %r71;
	ld.shared.u32 	%r4341, [%r4340];
	add.s32 	%r4342, %r4341, %r4339;
	min.s32 	%r4343, %r4274, %r4342;
	st.shared.u32 	[%r29+632], %r4343;
	selp.b32 	%r4344, 62, 0, %p2;
	mad.lo.s32 	%r4345, %r4344, 312, %r53;
	add.s32 	%r4346, %r4277, %r86;
	add.s32 	%r4347, %r4278, %r8;
	add.s32 	%r4348, %r56, %r4344;
	shl.b32 	%r4349, %r4347, 2;
	add.s32 	%r4350, %r4345, %r4349;
	ld.shared.u32 	%r4351, [%r4350];
	shl.b32 	%r4352, %r4348, 2;
	add.s32 	%r4353, %r4346, %r4352;
	ld.shared.u32 	%r4354, [%r4353];
	add.s32 	%r4355, %r4354, %r4351;
	min.s32 	%r4356, %r4287, %r4355;
	st.shared.u32 	[%r29], %r4356;
	add.s32 	%r4357, %r4288, %r8;
	shl.b32 	%r4358, %r4357, 2;
	add.s32 	%r4359, %r4345, %r4358;
	ld.shared.u32 	%r4360, [%r4359];
	add.s32 	%r4361, %r4353, %r71;
	ld.shared.u32 	%r4362, [%r4361];
	add.s32 	%r4363, %r4362, %r4360;
	min.s32 	%r4364, %r4295, %r4363;
	st.shared.u32 	[%r29+4], %r4364;
	add.s32 	%r4365, %r4296, %r8;
	shl.b32 	%r4366, %r4365, 2;
	add.s32 	%r4367, %r4345, %r4366;
	ld.shared.u32 	%r4368, [%r4367];
	add.s32 	%r4369, %r4361, %r71;
	ld.shared.u32 	%r4370, [%r4369];
	add.s32 	%r4371, %r4370, %r4368;
	min.s32 	%r4372, %r4303, %r4371;
	st.shared.u32 	[%r29+8], %r4372;
	add.s32 	%r4373, %r4345, %r86;
	add.s32 	%r4374, %r4305, %r86;
	add.s32 	%r4375, %r4373, %r4349;
	ld.shared.u32 	%r4376, [%r4375];
	add.s32 	%r4377, %r4374, %r4352;
	ld.shared.u32 	%r4378, [%r4377];
	add.s32 	%r4379, %r4378, %r4376;
	min.s32 	%r4380, %r4311, %r4379;
	st.shared.u32 	[%r29+312], %r4380;
	add.s32 	%r4381, %r4373, %r4358;
	ld.shared.u32 	%r4382, [%r4381];
	add.s32 	%r4383, %r4377, %r71;
	ld.shared.u32 	%r4384, [%r4383];
	add.s32 	%r4385, %r4384, %r4382;
	min.s32 	%r4386, %r4317, %r4385;
	st.shared.u32 	[%r29+316], %r4386;
	add.s32 	%r4387, %r4373, %r4366;
	ld.shared.u32 	%r4388, [%r4387];
	add.s32 	%r4389, %r4383, %r71;
	ld.shared.u32 	%r4390, [%r4389];
	add.s32 	%r4391, %r4390, %r4388;
	min.s32 	%r4392, %r4323, %r4391;
	st.shared.u32 	[%r29+320], %r4392;
	add.s32 	%r4393, %r4373, %r86;
	add.s32 	%r4394, %r4325, %r86;
	add.s32 	%r4395, %r4393, %r4349;
	ld.shared.u32 	%r4396, [%r4395];
	add.s32 	%r4397, %r4394, %r4352;
	ld.shared.u32 	%r4398, [%r4397];
	add.s32 	%r4399, %r4398, %r4396;
	min.s32 	%r4400, %r4331, %r4399;
	st.shared.u32 	[%r29+624], %r4400;
	add.s32 	%r4401, %r4393, %r4358;
	ld.shared.u32 	%r4402, [%r4401];
	add.s32 	%r4403, %r4397, %r71;
	ld.shared.u32 	%r4404, [%r4403];
	add.s32 	%r4405, %r4404, %r4402;
	min.s32 	%r4406, %r4337, %r4405;
	st.shared.u32 	[%r29+628], %r4406;
	add.s32 	%r4407, %r4393, %r4366;
	ld.shared.u32 	%r4408, [%r4407];
	add.s32 	%r4409, %r4403, %r71;
	ld.shared.u32 	%r4410, [%r4409];
	add.s32 	%r4411, %r4410, %r4408;
	min.s32 	%r4412, %r4343, %r4411;
	st.shared.u32 	[%r29+632], %r4412;
	selp.b32 	%r4413, 63, 0, %p2;
	mad.lo.s32 	%r4414, %r4413, 312, %r53;
	add.s32 	%r4415, %r4346, %r86;
	add.s32 	%r4416, %r4347, %r8;
	add.s32 	%r4417, %r56, %r4413;
	shl.b32 	%r4418, %r4416, 2;
	add.s32 	%r4419, %r4414, %r4418;
	ld.shared.u32 	%r4420, [%r4419];
	shl.b32 	%r4421, %r4417, 2;
	add.s32 	%r4422, %r4415, %r4421;
	ld.shared.u32 	%r4423, [%r4422];
	add.s32 	%r4424, %r4423, %r4420;
	min.s32 	%r4425, %r4356, %r4424;
	st.shared.u32 	[%r29], %r4425;
	add.s32 	%r4426, %r4357, %r8;
	shl.b32 	%r4427, %r4426, 2;
	add.s32 	%r4428, %r4414, %r4427;
	ld.shared.u32 	%r4429, [%r4428];
	add.s32 	%r4430, %r4422, %r71;
	ld.shared.u32 	%r4431, [%r4430];
	add.s32 	%r4432, %r4431, %r4429;
	min.s32 	%r4433, %r4364, %r4432;
	st.shared.u32 	[%r29+4], %r4433;
	add.s32 	%r4434, %r4365, %r8;
	shl.b32 	%r4435, %r4434, 2;
	add.s32 	%r4436, %r4414, %r4435;
	ld.shared.u32 	%r4437, [%r4436];
	add.s32 	%r4438, %r4430, %r71;
	ld.shared.u32 	%r4439, [%r4438];
	add.s32 	%r4440, %r4439, %r4437;
	min.s32 	%r4441, %r4372, %r4440;
	st.shared.u32 	[%r29+8], %r4441;
	add.s32 	%r4442, %r4414, %r86;
	add.s32 	%r4443, %r4374, %r86;
	add.s32 	%r4444, %r4442, %r4418;
	ld.shared.u32 	%r4445, [%r4444];
	add.s32 	%r4446, %r4443, %r4421;
	ld.shared.u32 	%r4447, [%r4446];
	add.s32 	%r4448, %r4447, %r4445;
	min.s32 	%r4449, %r4380, %r4448;
	st.shared.u32 	[%r29+312], %r4449;
	add.s32 	%r4450, %r4442, %r4427;
	ld.shared.u32 	%r4451, [%r4450];
	add.s32 	%r4452, %r4446, %r71;
	ld.shared.u32 	%r4453, [%r4452];
	add.s32 	%r4454, %r4453, %r4451;
	min.s32 	%r4455, %r4386, %r4454;
	st.shared.u32 	[%r29+316], %r4455;
	add.s32 	%r4456, %r4442, %r4435;
	ld.shared.u32 	%r4457, [%r4456];
	add.s32 	%r4458, %r4452, %r71;
	ld.shared.u32 	%r4459, [%r4458];
	add.s32 	%r4460, %r4459, %r4457;
	min.s32 	%r4461, %r4392, %r4460;
	st.shared.u32 	[%r29+320], %r4461;
	add.s32 	%r4462, %r4442, %r86;
	add.s32 	%r4463, %r4394, %r86;
	add.s32 	%r4464, %r4462, %r4418;
	ld.shared.u32 	%r4465, [%r4464];
	add.s32 	%r4466, %r4463, %r4421;
	ld.shared.u32 	%r4467, [%r4466];
	add.s32 	%r4468, %r4467, %r4465;
	min.s32 	%r4469, %r4400, %r4468;
	st.shared.u32 	[%r29+624], %r4469;
	add.s32 	%r4470, %r4462, %r4427;
	ld.shared.u32 	%r4471, [%r4470];
	add.s32 	%r4472, %r4466, %r71;
	ld.shared.u32 	%r4473, [%r4472];
	add.s32 	%r4474, %r4473, %r4471;
	min.s32 	%r4475, %r4406, %r4474;
	st.shared.u32 	[%r29+628], %r4475;
	add.s32 	%r4476, %r4462, %r4435;
	ld.shared.u32 	%r4477, [%r4476];
	add.s32 	%r4478, %r4472, %r71;
	ld.shared.u32 	%r4479, [%r4478];
	add.s32 	%r4480, %r4479, %r4477;
	min.s32 	%r4481, %r4412, %r4480;
	st.shared.u32 	[%r29+632], %r4481;
	selp.b32 	%r4482, 64, 0, %p2;
	mad.lo.s32 	%r4483, %r4482, 312, %r53;
	add.s32 	%r4484, %r4415, %r86;
	add.s32 	%r4485, %r4416, %r8;
	add.s32 	%r4486, %r56, %r4482;
	shl.b32 	%r4487, %r4485, 2;
	add.s32 	%r4488, %r4483, %r4487;
	ld.shared.u32 	%r4489, [%r4488];
	shl.b32 	%r4490, %r4486, 2;
	add.s32 	%r4491, %r4484, %r4490;
	ld.shared.u32 	%r4492, [%r4491];
	add.s32 	%r4493, %r4492, %r4489;
	min.s32 	%r4494, %r4425, %r4493;
	st.shared.u32 	[%r29], %r4494;
	add.s32 	%r4495, %r4426, %r8;
	shl.b32 	%r4496, %r4495, 2;
	add.s32 	%r4497, %r4483, %r4496;
	ld.shared.u32 	%r4498, [%r4497];
	add.s32 	%r4499, %r4491, %r71;
	ld.shared.u32 	%r4500, [%r4499];
	add.s32 	%r4501, %r4500, %r4498;
	min.s32 	%r4502, %r4433, %r4501;
	st.shared.u32 	[%r29+4], %r4502;
	add.s32 	%r4503, %r4434, %r8;
	shl.b32 	%r4504, %r4503, 2;
	add.s32 	%r4505, %r4483, %r4504;
	ld.shared.u32 	%r4506, [%r4505];
	add.s32 	%r4507, %r4499, %r71;
	ld.shared.u32 	%r4508, [%r4507];
	add.s32 	%r4509, %r4508, %r4506;
	min.s32 	%r4510, %r4441, %r4509;
	st.shared.u32 	[%r29+8], %r4510;
	add.s32 	%r4511, %r4483, %r86;
	add.s32 	%r4512, %r4443, %r86;
	add.s32 	%r4513, %r4511, %r4487;
	ld.shared.u32 	%r4514, [%r4513];
	add.s32 	%r4515, %r4512, %r4490;
	ld.shared.u32 	%r4516, [%r4515];
	add.s32 	%r4517, %r4516, %r4514;
	min.s32 	%r4518, %r4449, %r4517;
	st.shared.u32 	[%r29+312], %r4518;
	add.s32 	%r4519, %r4511, %r4496;
	ld.shared.u32 	%r4520, [%r4519];
	add.s32 	%r4521, %r4515, %r71;
	ld.shared.u32 	%r4522, [%r4521];
	add.s32 	%r4523, %r4522, %r4520;
	min.s32 	%r4524, %r4455, %r4523;
	st.shared.u32 	[%r29+316], %r4524;
	add.s32 	%r4525, %r4511, %r4504;
	ld.shared.u32 	%r4526, [%r4525];
	add.s32 	%r4527, %r4521, %r71;
	ld.shared.u32 	%r4528, [%r4527];
	add.s32 	%r4529, %r4528, %r4526;
	min.s32 	%r4530, %r4461, %r4529;
	st.shared.u32 	[%r29+320], %r4530;
	add.s32 	%r4531, %r4511, %r86;
	add.s32 	%r4532, %r4463, %r86;
	add.s32 	%r4533, %r4531, %r4487;
	ld.shared.u32 	%r4534, [%r4533];
	add.s32 	%r4535, %r4532, %r4490;
	ld.shared.u32 	%r4536, [%r4535];
	add.s32 	%r4537, %r4536, %r4534;
	min.s32 	%r4538, %r4469, %r4537;
	st.shared.u32 	[%r29+624], %r4538;
	add.s32 	%r4539, %r4531, %r4496;
	ld.shared.u32 	%r4540, [%r4539];
	add.s32 	%r4541, %r4535, %r71;
	ld.shared.u32 	%r4542, [%r4541];
	add.s32 	%r4543, %r4542, %r4540;
	min.s32 	%r4544, %r4475, %r4543;
	st.shared.u32 	[%r29+628], %r4544;
	add.s32 	%r4545, %r4531, %r4504;
	ld.shared.u32 	%r4546, [%r4545];
	add.s32 	%r4547, %r4541, %r71;
	ld.shared.u32 	%r4548, [%r4547];
	add.s32 	%r4549, %r4548, %r4546;
	min.s32 	%r4550, %r4481, %r4549;
	st.shared.u32 	[%r29+632], %r4550;
	selp.b32 	%r4551, 65, 0, %p2;
	mad.lo.s32 	%r4552, %r4551, 312, %r53;
	add.s32 	%r4553, %r4484, %r86;
	add.s32 	%r4554, %r4485, %r8;
	add.s32 	%r4555, %r56, %r4551;
	shl.b32 	%r4556, %r4554, 2;
	add.s32 	%r4557, %r4552, %r4556;
	ld.shared.u32 	%r4558, [%r4557];
	shl.b32 	%r4559, %r4555, 2;
	add.s32 	%r4560, %r4553, %r4559;
	ld.shared.u32 	%r4561, [%r4560];
	add.s32 	%r4562, %r4561, %r4558;
	min.s32 	%r4563, %r4494, %r4562;
	st.shared.u32 	[%r29], %r4563;
	add.s32 	%r4564, %r4495, %r8;
	shl.b32 	%r4565, %r4564, 2;
	add.s32 	%r4566, %r4552, %r4565;
	ld.shared.u32 	%r4567, [%r4566];
	add.s32 	%r4568, %r4560, %r71;
	ld.shared.u32 	%r4569, [%r4568];
	add.s32 	%r4570, %r4569, %r4567;
	min.s32 	%r4571, %r4502, %r4570;
	st.shared.u32 	[%r29+4], %r4571;
	add.s32 	%r4572, %r4503, %r8;
	shl.b32 	%r4573, %r4572, 2;
	add.s32 	%r4574, %r4552, %r4573;
	ld.shared.u32 	%r4575, [%r4574];
	add.s32 	%r4576, %r4568, %r71;
	ld.shared.u32 	%r4577, [%r4576];
	add.s32 	%r4578, %r4577, %r4575;
	min.s32 	%r4579, %r4510, %r4578;
	st.shared.u32 	[%r29+8], %r4579;
	add.s32 	%r4580, %r4552, %r86;
	add.s32 	%r4581, %r4512, %r86;
	add.s32 	%r4582, %r4580, %r4556;
	ld.shared.u32 	%r4583, [%r4582];
	add.s32 	%r4584, %r4581, %r4559;
	ld.shared.u32 	%r4585, [%r4584];
	add.s32 	%r4586, %r4585, %r4583;
	min.s32 	%r4587, %r4518, %r4586;
	st.shared.u32 	[%r29+312], %r4587;
	add.s32 	%r4588, %r4580, %r4565;
	ld.shared.u32 	%r4589, [%r4588];
	add.s32 	%r4590, %r4584, %r71;
	ld.shared.u32 	%r4591, [%r4590];
	add.s32 	%r4592, %r4591, %r4589;
	min.s32 	%r4593, %r4524, %r4592;
	st.shared.u32 	[%r29+316], %r4593;
	add.s32 	%r4594, %r4580, %r4573;
	ld.shared.u32 	%r4595, [%r4594];
	add.s32 	%r4596, %r4590, %r71;
	ld.shared.u32 	%r4597, [%r4596];
	add.s32 	%r4598, %r4597, %r4595;
	min.s32 	%r4599, %r4530, %r4598;
	st.shared.u32 	[%r29+320], %r4599;
	add.s32 	%r4600, %r4580, %r86;
	add.s32 	%r4601, %r4532, %r86;
	add.s32 	%r4602, %r4600, %r4556;
	ld.shared.u32 	%r4603, [%r4602];
	add.s32 	%r4604, %r4601, %r4559;
	ld.shared.u32 	%r4605, [%r4604];
	add.s32 	%r4606, %r4605, %r4603;
	min.s32 	%r4607, %r4538, %r4606;
	st.shared.u32 	[%r29+624], %r4607;
	add.s32 	%r4608, %r4600, %r4565;
	ld.shared.u32 	%r4609, [%r4608];
	add.s32 	%r4610, %r4604, %r71;
	ld.shared.u32 	%r4611, [%r4610];
	add.s32 	%r4612, %r4611, %r4609;
	min.s32 	%r4613, %r4544, %r4612;
	st.shared.u32 	[%r29+628], %r4613;
	add.s32 	%r4614, %r4600, %r4573;
	ld.shared.u32 	%r4615, [%r4614];
	add.s32 	%r4616, %r4610, %r71;
	ld.shared.u32 	%r4617, [%r4616];
	add.s32 	%r4618, %r4617, %r4615;
	min.s32 	%r4619, %r4550, %r4618;
	st.shared.u32 	[%r29+632], %r4619;
	selp.b32 	%r4620, 66, 0, %p2;
	mad.lo.s32 	%r4621, %r4620, 312, %r53;
	add.s32 	%r4622, %r4553, %r86;
	add.s32 	%r4623, %r4554, %r8;
	add.s32 	%r4624, %r56, %r4620;
	shl.b32 	%r4625, %r4623, 2;
	add.s32 	%r4626, %r4621, %r4625;
	ld.shared.u32 	%r4627, [%r4626];
	shl.b32 	%r4628, %r4624, 2;
	add.s32 	%r4629, %r4622, %r4628;
	ld.shared.u32 	%r4630, [%r4629];
	add.s32 	%r4631, %r4630, %r4627;
	min.s32 	%r4632, %r4563, %r4631;
	st.shared.u32 	[%r29], %r4632;
	add.s32 	%r4633, %r4564, %r8;
	shl.b32 	%r4634, %r4633, 2;
	add.s32 	%r4635, %r4621, %r4634;
	ld.shared.u32 	%r4636, [%r4635];
	add.s32 	%r4637, %r4629, %r71;
	ld.shared.u32 	%r4638, [%r4637];
	add.s32 	%r4639, %r4638, %r4636;
	min.s32 	%r4640, %r4571, %r4639;
	st.shared.u32 	[%r29+4], %r4640;
	add.s32 	%r4641, %r4572, %r8;
	shl.b32 	%r4642, %r4641, 2;
	add.s32 	%r4643, %r4621, %r4642;
	ld.shared.u32 	%r4644, [%r4643];
	add.s32 	%r4645, %r4637, %r71;
	ld.shared.u32 	%r4646, [%r4645];
	add.s32 	%r4647, %r4646, %r4644;
	min.s32 	%r4648, %r4579, %r4647;
	st.shared.u32 	[%r29+8], %r4648;
	add.s32 	%r4649, %r4621, %r86;
	add.s32 	%r4650, %r4581, %r86;
	add.s32 	%r4651, %r4649, %r4625;
	ld.shared.u32 	%r4652, [%r4651];
	add.s32 	%r4653, %r4650, %r4628;
	ld.shared.u32 	%r4654, [%r4653];
	add.s32 	%r4655, %r4654, %r4652;
	min.s32 	%r4656, %r4587, %r4655;
	st.shared.u32 	[%r29+312], %r4656;
	add.s32 	%r4657, %r4649, %r4634;
	ld.shared.u32 	%r4658, [%r4657];
	add.s32 	%r4659, %r4653, %r71;
	ld.shared.u32 	%r4660, [%r4659];
	add.s32 	%r4661, %r4660, %r4658;
	min.s32 	%r4662, %r4593, %r4661;
	st.shared.u32 	[%r29+316], %r4662;
	add.s32 	%r4663, %r4649, %r4642;
	ld.shared.u32 	%r4664, [%r4663];
	add.s32 	%r4665, %r4659, %r71;
	ld.shared.u32 	%r4666, [%r4665];
	add.s32 	%r4667, %r4666, %r4664;
	min.s32 	%r4668, %r4599, %r4667;
	st.shared.u32 	[%r29+320], %r4668;
	add.s32 	%r4669, %r4649, %r86;
	add.s32 	%r4670, %r4601, %r86;
	add.s32 	%r4671, %r4669, %r4625;
	ld.shared.u32 	%r4672, [%r4671];
	add.s32 	%r4673, %r4670, %r4628;
	ld.shared.u32 	%r4674, [%r4673];
	add.s32 	%r4675, %r4674, %r4672;
	min.s32 	%r4676, %r4607, %r4675;
	st.shared.u32 	[%r29+624], %r4676;
	add.s32 	%r4677, %r4669, %r4634;
	ld.shared.u32 	%r4678, [%r4677];
	add.s32 	%r4679, %r4673, %r71;
	ld.shared.u32 	%r4680, [%r4679];
	add.s32 	%r4681, %r4680, %r4678;
	min.s32 	%r4682, %r4613, %r4681;
	st.shared.u32 	[%r29+628], %r4682;
	add.s32 	%r4683, %r4669, %r4642;
	ld.shared.u32 	%r4684, [%r4683];
	add.s32 	%r4685, %r4679, %r71;
	ld.shared.u32 	%r4686, [%r4685];
	add.s32 	%r4687, %r4686, %r4684;
	min.s32 	%r4688, %r4619, %r4687;
	st.shared.u32 	[%r29+632], %r4688;
	selp.b32 	%r4689, 67, 0, %p2;
	mad.lo.s32 	%r4690, %r4689, 312, %r53;
	add.s32 	%r4691, %r4622, %r86;
	add.s32 	%r4692, %r4623, %r8;
	add.s32 	%r4693, %r56, %r4689;
	shl.b32 	%r4694, %r4692, 2;
	add.s32 	%r4695, %r4690, %r4694;
	ld.shared.u32 	%r4696, [%r4695];
	shl.b32 	%r4697, %r4693, 2;
	add.s32 	%r4698, %r4691, %r4697;
	ld.shared.u32 	%r4699, [%r4698];
	add.s32 	%r4700, %r4699, %r4696;
	min.s32 	%r4701, %r4632, %r4700;
	st.shared.u32 	[%r29], %r4701;
	add.s32 	%r4702, %r4633, %r8;
	shl.b32 	%r4703, %r4702, 2;
	add.s32 	%r4704, %r4690, %r4703;
	ld.shared.u32 	%r4705, [%r4704];
	add.s32 	%r4706, %r4698, %r71;
	ld.shared.u32 	%r4707, [%r4706];
	add.s32 	%r4708, %r4707, %r4705;
	min.s32 	%r4709, %r4640, %r4708;
	st.shared.u32 	[%r29+4], %r4709;
	add.s32 	%r4710, %r4641, %r8;
	shl.b32 	%r4711, %r4710, 2;
	add.s32 	%r4712, %r4690, %r4711;
	ld.shared.u32 	%r4713, [%r4712];
	add.s32 	%r4714, %r4706, %r71;
	ld.shared.u32 	%r4715, [%r4714];
	add.s32 	%r4716, %r4715, %r4713;
	min.s32 	%r4717, %r4648, %r4716;
	st.shared.u32 	[%r29+8], %r4717;
	add.s32 	%r4718, %r4690, %r86;
	add.s32 	%r4719, %r4650, %r86;
	add.s32 	%r4720, %r4718, %r4694;
	ld.shared.u32 	%r4721, [%r4720];
	add.s32 	%r4722, %r4719, %r4697;
	ld.shared.u32 	%r4723, [%r4722];
	add.s32 	%r4724, %r4723, %r4721;
	min.s32 	%r4725, %r4656, %r4724;
	st.shared.u32 	[%r29+312], %r4725;
	add.s32 	%r4726, %r4718, %r4703;
	ld.shared.u32 	%r4727, [%r4726];
	add.s32 	%r4728, %r4722, %r71;
	ld.shared.u32 	%r4729, [%r4728];
	add.s32 	%r4730, %r4729, %r4727;
	min.s32 	%r4731, %r4662, %r4730;
	st.shared.u32 	[%r29+316], %r4731;
	add.s32 	%r4732, %r4718, %r4711;
	ld.shared.u32 	%r4733, [%r4732];
	add.s32 	%r4734, %r4728, %r71;
	ld.shared.u32 	%r4735, [%r4734];
	add.s32 	%r4736, %r4735, %r4733;
	min.s32 	%r4737, %r4668, %r4736;
	st.shared.u32 	[%r29+320], %r4737;
	add.s32 	%r4738, %r4718, %r86;
	add.s32 	%r4739, %r4670, %r86;
	add.s32 	%r4740, %r4738, %r4694;
	ld.shared.u32 	%r4741, [%r4740];
	add.s32 	%r4742, %r4739, %r4697;
	ld.shared.u32 	%r4743, [%r4742];
	add.s32 	%r4744, %r4743, %r4741;
	min.s32 	%r4745, %r4676, %r4744;
	st.shared.u32 	[%r29+624], %r4745;
	add.s32 	%r4746, %r4738, %r4703;
	ld.shared.u32 	%r4747, [%r4746];
	add.s32 	%r4748, %r4742, %r71;
	ld.shared.u32 	%r4749, [%r4748];
	add.s32 	%r4750, %r4749, %r4747;
	min.s32 	%r4751, %r4682, %r4750;
	st.shared.u32 	[%r29+628], %r4751;
	add.s32 	%r4752, %r4738, %r4711;
	ld.shared.u32 	%r4753, [%r4752];
	add.s32 	%r4754, %r4748, %r71;
	ld.shared.u32 	%r4755, [%r4754];
	add.s32 	%r4756, %r4755, %r4753;
	min.s32 	%r4757, %r4688, %r4756;
	st.shared.u32 	[%r29+632], %r4757;
	selp.b32 	%r4758, 68, 0, %p2;
	mad.lo.s32 	%r4759, %r4758, 312, %r53;
	add.s32 	%r4760, %r4691, %r86;
	add.s32 	%r4761, %r4692, %r8;
	add.s32 	%r4762, %r56, %r4758;
	shl.b32 	%r4763, %r4761, 2;
	add.s32 	%r4764, %r4759, %r4763;
	ld.shared.u32 	%r4765, [%r4764];
	shl.b32 	%r4766, %r4762, 2;
	add.s32 	%r4767, %r4760, %r4766;
	ld.shared.u32 	%r4768, [%r4767];
	add.s32 	%r4769, %r4768, %r4765;
	min.s32 	%r4770, %r4701, %r4769;
	st.shared.u32 	[%r29], %r4770;
	add.s32 	%r4771, %r4702, %r8;
	shl.b32 	%r4772, %r4771, 2;
	add.s32 	%r4773, %r4759, %r4772;
	ld.shared.u32 	%r4774, [%r4773];
	add.s32 	%r4775, %r4767, %r71;
	ld.shared.u32 	%r4776, [%r4775];
	add.s32 	%r4777, %r4776, %r4774;
	min.s32 	%r4778, %r4709, %r4777;
	st.shared.u32 	[%r29+4], %r4778;
	add.s32 	%r4779, %r4710, %r8;
	shl.b32 	%r4780, %r4779, 2;
	add.s32 	%r4781, %r4759, %r4780;
	ld.shared.u32 	%r4782, [%r4781];
	add.s32 	%r4783, %r4775, %r71;
	ld.shared.u32 	%r4784, [%r4783];
	add.s32 	%r4785, %r4784, %r4782;
	min.s32 	%r4786, %r4717, %r4785;
	st.shared.u32 	[%r29+8], %r4786;
	add.s32 	%r4787, %r4759, %r86;
	add.s32 	%r4788, %r4719, %r86;
	add.s32 	%r4789, %r4787, %r4763;
	ld.shared.u32 	%r4790, [%r4789];
	add.s32 	%r4791, %r4788, %r4766;
	ld.shared.u32 	%r4792, [%r4791];
	add.s32 	%r4793, %r4792, %r4790;
	min.s32 	%r4794, %r4725, %r4793;
	st.shared.u32 	[%r29+312], %r4794;
	add.s32 	%r4795, %r4787, %r4772;
	ld.shared.u32 	%r4796, [%r4795];
	add.s32 	%r4797, %r4791, %r71;
	ld.shared.u32 	%r4798, [%r4797];
	add.s32 	%r4799, %r4798, %r4796;
	min.s32 	%r4800, %r4731, %r4799;
	st.shared.u32 	[%r29+316], %r4800;
	add.s32 	%r4801, %r4787, %r4780;
	ld.shared.u32 	%r4802, [%r4801];
	add.s32 	%r4803, %r4797, %r71;
	ld.shared.u32 	%r4804, [%r4803];
	add.s32 	%r4805, %r4804, %r4802;
	min.s32 	%r4806, %r4737, %r4805;
	st.shared.u32 	[%r29+320], %r4806;
	add.s32 	%r4807, %r4787, %r86;
	add.s32 	%r4808, %r4739, %r86;
	add.s32 	%r4809, %r4807, %r4763;
	ld.shared.u32 	%r4810, [%r4809];
	add.s32 	%r4811, %r4808, %r4766;
	ld.shared.u32 	%r4812, [%r4811];
	add.s32 	%r4813, %r4812, %r4810;
	min.s32 	%r4814, %r4745, %r4813;
	st.shared.u32 	[%r29+624], %r4814;
	add.s32 	%r4815, %r4807, %r4772;
	ld.shared.u32 	%r4816, [%r4815];
	add.s32 	%r4817, %r4811, %r71;
	ld.shared.u32 	%r4818, [%r4817];
	add.s32 	%r4819, %r4818, %r4816;
	min.s32 	%r4820, %r4751, %r4819;
	st.shared.u32 	[%r29+628], %r4820;
	add.s32 	%r4821, %r4807, %r4780;
	ld.shared.u32 	%r4822, [%r4821];
	add.s32 	%r4823, %r4817, %r71;
	ld.shared.u32 	%r4824, [%r4823];
	add.s32 	%r4825, %r4824, %r4822;
	min.s32 	%r4826, %r4757, %r4825;
	st.shared.u32 	[%r29+632], %r4826;
	selp.b32 	%r4827, 69, 0, %p2;
	mad.lo.s32 	%r4828, %r4827, 312, %r53;
	add.s32 	%r4829, %r4760, %r86;
	add.s32 	%r4830, %r4761, %r8;
	add.s32 	%r4831, %r56, %r4827;
	shl.b32 	%r4832, %r4830, 2;
	add.s32 	%r4833, %r4828, %r4832;
	ld.shared.u32 	%r4834, [%r4833];
	shl.b32 	%r4835, %r4831, 2;
	add.s32 	%r4836, %r4829, %r4835;
	ld.shared.u32 	%r4837, [%r4836];
	add.s32 	%r4838, %r4837, %r4834;
	min.s32 	%r4839, %r4770, %r4838;
	st.shared.u32 	[%r29], %r4839;
	add.s32 	%r4840, %r4771, %r8;
	shl.b32 	%r4841, %r4840, 2;
	add.s32 	%r4842, %r4828, %r4841;
	ld.shared.u32 	%r4843, [%r4842];
	add.s32 	%r4844, %r4836, %r71;
	ld.shared.u32 	%r4845, [%r4844];
	add.s32 	%r4846, %r4845, %r4843;
	min.s32 	%r4847, %r4778, %r4846;
	st.shared.u32 	[%r29+4], %r4847;
	add.s32 	%r4848, %r4779, %r8;
	shl.b32 	%r4849, %r4848, 2;
	add.s32 	%r4850, %r4828, %r4849;
	ld.shared.u32 	%r4851, [%r4850];
	add.s32 	%r4852, %r4844, %r71;
	ld.shared.u32 	%r4853, [%r4852];
	add.s32 	%r4854, %r4853, %r4851;
	min.s32 	%r4855, %r4786, %r4854;
	st.shared.u32 	[%r29+8], %r4855;
	add.s32 	%r4856, %r4828, %r86;
	add.s32 	%r4857, %r4788, %r86;
	add.s32 	%r4858, %r4856, %r4832;
	ld.shared.u32 	%r4859, [%r4858];
	add.s32 	%r4860, %r4857, %r4835;
	ld.shared.u32 	%r4861, [%r4860];
	add.s32 	%r4862, %r4861, %r4859;
	min.s32 	%r4863, %r4794, %r4862;
	st.shared.u32 	[%r29+312], %r4863;
	add.s32 	%r4864, %r4856, %r4841;
	ld.shared.u32 	%r4865, [%r4864];
	add.s32 	%r4866, %r4860, %r71;
	ld.shared.u32 	%r4867, [%r4866];
	add.s32 	%r4868, %r4867, %r4865;
	min.s32 	%r4869, %r4800, %r4868;
	st.shared.u32 	[%r29+316], %r4869;
	add.s32 	%r4870, %r4856, %r4849;
	ld.shared.u32 	%r4871, [%r4870];
	add.s32 	%r4872, %r4866, %r71;
	ld.shared.u32 	%r4873, [%r4872];
	add.s32 	%r4874, %r4873, %r4871;
	min.s32 	%r4875, %r4806, %r4874;
	st.shared.u32 	[%r29+320], %r4875;
	add.s32 	%r4876, %r4856, %r86;
	add.s32 	%r4877, %r4808, %r86;
	add.s32 	%r4878, %r4876, %r4832;
	ld.shared.u32 	%r4879, [%r4878];
	add.s32 	%r4880, %r4877, %r4835;
	ld.shared.u32 	%r4881, [%r4880];
	add.s32 	%r4882, %r4881, %r4879;
	min.s32 	%r4883, %r4814, %r4882;
	st.shared.u32 	[%r29+624], %r4883;
	add.s32 	%r4884, %r4876, %r4841;
	ld.shared.u32 	%r4885, [%r4884];
	add.s32 	%r4886, %r4880, %r71;
	ld.shared.u32 	%r4887, [%r4886];
	add.s32 	%r4888, %r4887, %r4885;
	min.s32 	%r4889, %r4820, %r4888;
	st.shared.u32 	[%r29+628], %r4889;
	add.s32 	%r4890, %r4876, %r4849;
	ld.shared.u32 	%r4891, [%r4890];
	add.s32 	%r4892, %r4886, %r71;
	ld.shared.u32 	%r4893, [%r4892];
	add.s32 	%r4894, %r4893, %r4891;
	min.s32 	%r4895, %r4826, %r4894;
	st.shared.u32 	[%r29+632], %r4895;
	selp.b32 	%r4896, 70, 0, %p2;
	mad.lo.s32 	%r4897, %r4896, 312, %r53;
	add.s32 	%r4898, %r4829, %r86;
	add.s32 	%r4899, %r4830, %r8;
	add.s32 	%r4900, %r56, %r4896;
	shl.b32 	%r4901, %r4899, 2;
	add.s32 	%r4902, %r4897, %r4901;
	ld.shared.u32 	%r4903, [%r4902];
	shl.b32 	%r4904, %r4900, 2;
	add.s32 	%r4905, %r4898, %r4904;
	ld.shared.u32 	%r4906, [%r4905];
	add.s32 	%r4907, %r4906, %r4903;
	min.s32 	%r4908, %r4839, %r4907;
	st.shared.u32 	[%r29], %r4908;
	add.s32 	%r4909, %r4840, %r8;
	shl.b32 	%r4910, %r4909, 2;
	add.s32 	%r4911, %r4897, %r4910;
	ld.shared.u32 	%r4912, [%r4911];
	add.s32 	%r4913, %r4905, %r71;
	ld.shared.u32 	%r4914, [%r4913];
	add.s32 	%r4915, %r4914, %r4912;
	min.s32 	%r4916, %r4847, %r4915;
	st.shared.u32 	[%r29+4], %r4916;
	add.s32 	%r4917, %r4848, %r8;
	shl.b32 	%r4918, %r4917, 2;
	add.s32 	%r4919, %r4897, %r4918;
	ld.shared.u32 	%r4920, [%r4919];
	add.s32 	%r4921, %r4913, %r71;
	ld.shared.u32 	%r4922, [%r4921];
	add.s32 	%r4923, %r4922, %r4920;
	min.s32 	%r4924, %r4855, %r4923;
	st.shared.u32 	[%r29+8], %r4924;
	add.s32 	%r4925, %r4897, %r86;
	add.s32 	%r4926, %r4857, %r86;
	add.s32 	%r4927, %r4925, %r4901;
	ld.shared.u32 	%r4928, [%r4927];
	add.s32 	%r4929, %r4926, %r4904;
	ld.shared.u32 	%r4930, [%r4929];
	add.s32 	%r4931, %r4930, %r4928;
	min.s32 	%r4932, %r4863, %r4931;
	st.shared.u32 	[%r29+312], %r4932;
	add.s32 	%r4933, %r4925, %r4910;
	ld.shared.u32 	%r4934, [%r4933];
	add.s32 	%r4935, %r4929, %r71;
	ld.shared.u32 	%r4936, [%r4935];
	add.s32 	%r4937, %r4936, %r4934;
	min.s32 	%r4938, %r4869, %r4937;
	st.shared.u32 	[%r29+316], %r4938;
	add.s32 	%r4939, %r4925, %r4918;
	ld.shared.u32 	%r4940, [%r4939];
	add.s32 	%r4941, %r4935, %r71;
	ld.shared.u32 	%r4942, [%r4941];
	add.s32 	%r4943, %r4942, %r4940;
	min.s32 	%r4944, %r4875, %r4943;
	st.shared.u32 	[%r29+320], %r4944;
	add.s32 	%r4945, %r4925, %r86;
	add.s32 	%r4946, %r4877, %r86;
	add.s32 	%r4947, %r4945, %r4901;
	ld.shared.u32 	%r4948, [%r4947];
	add.s32 	%r4949, %r4946, %r4904;
	ld.shared.u32 	%r4950, [%r4949];
	add.s32 	%r4951, %r4950, %r4948;
	min.s32 	%r4952, %r4883, %r4951;
	st.shared.u32 	[%r29+624], %r4952;
	add.s32 	%r4953, %r4945, %r4910;
	ld.shared.u32 	%r4954, [%r4953];
	add.s32 	%r4955, %r4949, %r71;
	ld.shared.u32 	%r4956, [%r4955];
	add.s32 	%r4957, %r4956, %r4954;
	min.s32 	%r4958, %r4889, %r4957;
	st.shared.u32 	[%r29+628], %r4958;
	add.s32 	%r4959, %r4945, %r4918;
	ld.shared.u32 	%r4960, [%r4959];
	add.s32 	%r4961, %r4955, %r71;
	ld.shared.u32 	%r4962, [%r4961];
	add.s32 	%r4963, %r4962, %r4960;
	min.s32 	%r4964, %r4895, %r4963;
	st.shared.u32 	[%r29+632], %r4964;
	selp.b32 	%r4965, 71, 0, %p2;
	mad.lo.s32 	%r4966, %r4965, 312, %r53;
	add.s32 	%r4967, %r4898, %r86;
	add.s32 	%r4968, %r4899, %r8;
	add.s32 	%r4969, %r56, %r4965;
	shl.b32 	%r4970, %r4968, 2;
	add.s32 	%r4971, %r4966, %r4970;
	ld.shared.u32 	%r4972, [%r4971];
	shl.b32 	%r4973, %r4969, 2;
	add.s32 	%r4974, %r4967, %r4973;
	ld.shared.u32 	%r4975, [%r4974];
	add.s32 	%r4976, %r4975, %r4972;
	min.s32 	%r4977, %r4908, %r4976;
	st.shared.u32 	[%r29], %r4977;
	add.s32 	%r4978, %r4909, %r8;
	shl.b32 	%r4979, %r4978, 2;
	add.s32 	%r4980, %r4966, %r4979;
	ld.shared.u32 	%r4981, [%r4980];
	add.s32 	%r4982, %r4974, %r71;
	ld.shared.u32 	%r4983, [%r4982];
	add.s32 	%r4984, %r4983, %r4981;
	min.s32 	%r4985, %r4916, %r4984;
	st.shared.u32 	[%r29+4], %r4985;
	add.s32 	%r4986, %r4917, %r8;
	shl.b32 	%r4987, %r4986, 2;
	add.s32 	%r4988, %r4966, %r4987;
	ld.shared.u32 	%r4989, [%r4988];
	add.s32 	%r4990, %r4982, %r71;
	ld.shared.u32 	%r4991, [%r4990];
	add.s32 	%r4992, %r4991, %r4989;
	min.s32 	%r4993, %r4924, %r4992;
	st.shared.u32 	[%r29+8], %r4993;
	add.s32 	%r4994, %r4966, %r86;
	add.s32 	%r4995, %r4926, %r86;
	add.s32 	%r4996, %r4994, %r4970;
	ld.shared.u32 	%r4997, [%r4996];
	add.s32 	%r4998, %r4995, %r4973;
	ld.shared.u32 	%r4999, [%r4998];
	add.s32 	%r5000, %r4999, %r4997;
	min.s32 	%r5001, %r4932, %r5000;
	st.shared.u32 	[%r29+312], %r5001;
	add.s32 	%r5002, %r4994, %r4979;
	ld.shared.u32 	%r5003, [%r5002];
	add.s32 	%r5004, %r4998, %r71;
	ld.shared.u32 	%r5005, [%r5004];
	add.s32 	%r5006, %r5005, %r5003;
	min.s32 	%r5007, %r4938, %r5006;
	st.shared.u32 	[%r29+316], %r5007;
	add.s32 	%r5008, %r4994, %r4987;
	ld.shared.u32 	%r5009, [%r5008];
	add.s32 	%r5010, %r5004, %r71;
	ld.shared.u32 	%r5011, [%r5010];
	add.s32 	%r5012, %r5011, %r5009;
	min.s32 	%r5013, %r4944, %r5012;
	st.shared.u32 	[%r29+320], %r5013;
	add.s32 	%r5014, %r4994, %r86;
	add.s32 	%r5015, %r4946, %r86;
	add.s32 	%r5016, %r5014, %r4970;
	ld.shared.u32 	%r5017, [%r5016];
	add.s32 	%r5018, %r5015, %r4973;
	ld.shared.u32 	%r5019, [%r5018];
	add.s32 	%r5020, %r5019, %r5017;
	min.s32 	%r5021, %r4952, %r5020;
	st.shared.u32 	[%r29+624], %r5021;
	add.s32 	%r5022, %r5014, %r4979;
	ld.shared.u32 	%r5023, [%r5022];
	add.s32 	%r5024, %r5018, %r71;
	ld.shared.u32 	%r5025, [%r5024];
	add.s32 	%r5026, %r5025, %r5023;
	min.s32 	%r5027, %r4958, %r5026;
	st.shared.u32 	[%r29+628], %r5027;
	add.s32 	%r5028, %r5014, %r4987;
	ld.shared.u32 	%r5029, [%r5028];
	add.s32 	%r5030, %r5024, %r71;
	ld.shared.u32 	%r5031, [%r5030];
	add.s32 	%r5032, %r5031, %r5029;
	min.s32 	%r5033, %r4964, %r5032;
	st.shared.u32 	[%r29+632], %r5033;
	selp.b32 	%r5034, 72, 0, %p2;
	mad.lo.s32 	%r5035, %r5034, 312, %r53;
	add.s32 	%r5036, %r4967, %r86;
	add.s32 	%r5037, %r4968, %r8;
	add.s32 	%r5038, %r56, %r5034;
	shl.b32 	%r5039, %r5037, 2;
	add.s32 	%r5040, %r5035, %r5039;
	ld.shared.u32 	%r5041, [%r5040];
	shl.b32 	%r5042, %r5038, 2;
	add.s32 	%r5043, %r5036, %r5042;
	ld.shared.u32 	%r5044, [%r5043];
	add.s32 	%r5045, %r5044, %r5041;
	min.s32 	%r5046, %r4977, %r5045;
	st.shared.u32 	[%r29], %r5046;
	add.s32 	%r5047, %r4978, %r8;
	shl.b32 	%r5048, %r5047, 2;
	add.s32 	%r5049, %r5035, %r5048;
	ld.shared.u32 	%r5050, [%r5049];
	add.s32 	%r5051, %r5043, %r71;
	ld.shared.u32 	%r5052, [%r5051];
	add.s32 	%r5053, %r5052, %r5050;
	min.s32 	%r5054, %r4985, %r5053;
	st.shared.u32 	[%r29+4], %r5054;
	add.s32 	%r5055, %r4986, %r8;
	shl.b32 	%r5056, %r5055, 2;
	add.s32 	%r5057, %r5035, %r5056;
	ld.shared.u32 	%r5058, [%r5057];
	add.s32 	%r5059, %r5051, %r71;
	ld.shared.u32 	%r5060, [%r5059];
	add.s32 	%r5061, %r5060, %r5058;
	min.s32 	%r5062, %r4993, %r5061;
	st.shared.u32 	[%r29+8], %r5062;
	add.s32 	%r5063, %r5035, %r86;
	add.s32 	%r5064, %r4995, %r86;
	add.s32 	%r5065, %r5063, %r5039;
	ld.shared.u32 	%r5066, [%r5065];
	add.s32 	%r5067, %r5064, %r5042;
	ld.shared.u32 	%r5068, [%r5067];
	add.s32 	%r5069, %r5068, %r5066;
	min.s32 	%r5070, %r5001, %r5069;
	st.shared.u32 	[%r29+312], %r5070;
	add.s32 	%r5071, %r5063, %r5048;
	ld.shared.u32 	%r5072, [%r5071];
	add.s32 	%r5073, %r5067, %r71;
	ld.shared.u32 	%r5074, [%r5073];
	add.s32 	%r5075, %r5074, %r5072;
	min.s32 	%r5076, %r5007, %r5075;
	st.shared.u32 	[%r29+316], %r5076;
	add.s32 	%r5077, %r5063, %r5056;
	ld.shared.u32 	%r5078, [%r5077];
	add.s32 	%r5079, %r5073, %r71;
	ld.shared.u32 	%r5080, [%r5079];
	add.s32 	%r5081, %r5080, %r5078;
	min.s32 	%r5082, %r5013, %r5081;
	st.shared.u32 	[%r29+320], %r5082;
	add.s32 	%r5083, %r5063, %r86;
	add.s32 	%r5084, %r5015, %r86;
	add.s32 	%r5085, %r5083, %r5039;
	ld.shared.u32 	%r5086, [%r5085];
	add.s32 	%r5087, %r5084, %r5042;
	ld.shared.u32 	%r5088, [%r5087];
	add.s32 	%r5089, %r5088, %r5086;
	min.s32 	%r5090, %r5021, %r5089;
	st.shared.u32 	[%r29+624], %r5090;
	add.s32 	%r5091, %r5083, %r5048;
	ld.shared.u32 	%r5092, [%r5091];
	add.s32 	%r5093, %r5087, %r71;
	ld.shared.u32 	%r5094, [%r5093];
	add.s32 	%r5095, %r5094, %r5092;
	min.s32 	%r5096, %r5027, %r5095;
	st.shared.u32 	[%r29+628], %r5096;
	add.s32 	%r5097, %r5083, %r5056;
	ld.shared.u32 	%r5098, [%r5097];
	add.s32 	%r5099, %r5093, %r71;
	ld.shared.u32 	%r5100, [%r5099];
	add.s32 	%r5101, %r5100, %r5098;
	min.s32 	%r5102, %r5033, %r5101;
	st.shared.u32 	[%r29+632], %r5102;
	selp.b32 	%r5103, 73, 0, %p2;
	mad.lo.s32 	%r5104, %r5103, 312, %r53;
	add.s32 	%r5105, %r5036, %r86;
	add.s32 	%r5106, %r5037, %r8;
	add.s32 	%r5107, %r56, %r5103;
	shl.b32 	%r5108, %r5106, 2;
	add.s32 	%r5109, %r5104, %r5108;
	ld.shared.u32 	%r5110, [%r5109];
	shl.b32 	%r5111, %r5107, 2;
	add.s32 	%r5112, %r5105, %r5111;
	ld.shared.u32 	%r5113, [%r5112];
	add.s32 	%r5114, %r5113, %r5110;
	min.s32 	%r5115, %r5046, %r5114;
	st.shared.u32 	[%r29], %r5115;
	add.s32 	%r5116, %r5047, %r8;
	shl.b32 	%r5117, %r5116, 2;
	add.s32 	%r5118, %r5104, %r5117;
	ld.shared.u32 	%r5119, [%r5118];
	add.s32 	%r5120, %r5112, %r71;
	ld.shared.u32 	%r5121, [%r5120];
	add.s32 	%r5122, %r5121, %r5119;
	min.s32 	%r5123, %r5054, %r5122;
	st.shared.u32 	[%r29+4], %r5123;
	add.s32 	%r5124, %r5055, %r8;
	shl.b32 	%r5125, %r5124, 2;
	add.s32 	%r5126, %r5104, %r5125;
	ld.shared.u32 	%r5127, [%r5126];
	add.s32 	%r5128, %r5120, %r71;
	ld.shared.u32 	%r5129, [%r5128];
	add.s32 	%r5130, %r5129, %r5127;
	min.s32 	%r5131, %r5062, %r5130;
	st.shared.u32 	[%r29+8], %r5131;
	add.s32 	%r5132, %r5104, %r86;
	add.s32 	%r5133, %r5064, %r86;
	add.s32 	%r5134, %r5132, %r5108;
	ld.shared.u32 	%r5135, [%r5134];
	add.s32 	%r5136, %r5133, %r5111;
	ld.shared.u32 	%r5137, [%r5136];
	add.s32 	%r5138, %r5137, %r5135;
	min.s32 	%r5139, %r5070, %r5138;
	st.shared.u32 	[%r29+312], %r5139;
	add.s32 	%r5140, %r5132, %r5117;
	ld.shared.u32 	%r5141, [%r5140];
	add.s32 	%r5142, %r5136, %r71;
	ld.shared.u32 	%r5143, [%r5142];
	add.s32 	%r5144, %r5143, %r5141;
	min.s32 	%r5145, %r5076, %r5144;
	st.shared.u32 	[%r29+316], %r5145;
	add.s32 	%r5146, %r5132, %r5125;
	ld.shared.u32 	%r5147, [%r5146];
	add.s32 	%r5148, %r5142, %r71;
	ld.shared.u32 	%r5149, [%r5148];
	add.s32 	%r5150, %r5149, %r5147;
	min.s32 	%r5151, %r5082, %r5150;
	st.shared.u32 	[%r29+320], %r5151;
	add.s32 	%r5152, %r5132, %r86;
	add.s32 	%r5153, %r5084, %r86;
	add.s32 	%r5154, %r5152, %r5108;
	ld.shared.u32 	%r5155, [%r5154];
	add.s32 	%r5156, %r5153, %r5111;
	ld.shared.u32 	%r5157, [%r5156];
	add.s32 	%r5158, %r5157, %r5155;
	min.s32 	%r5159, %r5090, %r5158;
	st.shared.u32 	[%r29+624], %r5159;
	add.s32 	%r5160, %r5152, %r5117;
	ld.shared.u32 	%r5161, [%r5160];
	add.s32 	%r5162, %r5156, %r71;
	ld.shared.u32 	%r5163, [%r5162];
	add.s32 	%r5164, %r5163, %r5161;
	min.s32 	%r5165, %r5096, %r5164;
	st.shared.u32 	[%r29+628], %r5165;
	add.s32 	%r5166, %r5152, %r5125;
	ld.shared.u32 	%r5167, [%r5166];
	add.s32 	%r5168, %r5162, %r71;
	ld.shared.u32 	%r5169, [%r5168];
	add.s32 	%r5170, %r5169, %r5167;
	min.s32 	%r5171, %r5102, %r5170;
	st.shared.u32 	[%r29+632], %r5171;
	selp.b32 	%r5172, 74, 0, %p2;
	mad.lo.s32 	%r5173, %r5172, 312, %r53;
	add.s32 	%r5174, %r5105, %r86;
	add.s32 	%r5175, %r5106, %r8;
	add.s32 	%r5176, %r56, %r5172;
	shl.b32 	%r5177, %r5175, 2;
	add.s32 	%r5178, %r5173, %r5177;
	ld.shared.u32 	%r5179, [%r5178];
	shl.b32 	%r5180, %r5176, 2;
	add.s32 	%r5181, %r5174, %r5180;
	ld.shared.u32 	%r5182, [%r5181];
	add.s32 	%r5183, %r5182, %r5179;
	min.s32 	%r5184, %r5115, %r5183;
	st.shared.u32 	[%r29], %r5184;
	add.s32 	%r5185, %r5116, %r8;
	shl.b32 	%r5186, %r5185, 2;
	add.s32 	%r5187, %r5173, %r5186;
	ld.shared.u32 	%r5188, [%r5187];
	add.s32 	%r5189, %r5181, %r71;
	ld.shared.u32 	%r5190, [%r5189];
	add.s32 	%r5191, %r5190, %r5188;
	min.s32 	%r5192, %r5123, %r5191;
	st.shared.u32 	[%r29+4], %r5192;
	add.s32 	%r5193, %r5124, %r8;
	shl.b32 	%r5194, %r5193, 2;
	add.s32 	%r5195, %r5173, %r5194;
	ld.shared.u32 	%r5196, [%r5195];
	add.s32 	%r5197, %r5189, %r71;
	ld.shared.u32 	%r5198, [%r5197];
	add.s32 	%r5199, %r5198, %r5196;
	min.s32 	%r5200, %r5131, %r5199;
	st.shared.u32 	[%r29+8], %r5200;
	add.s32 	%r5201, %r5173, %r86;
	add.s32 	%r5202, %r5133, %r86;
	add.s32 	%r5203, %r5201, %r5177;
	ld.shared.u32 	%r5204, [%r5203];
	add.s32 	%r5205, %r5202, %r5180;
	ld.shared.u32 	%r5206, [%r5205];
	add.s32 	%r5207, %r5206, %r5204;
	min.s32 	%r5208, %r5139, %r5207;
	st.shared.u32 	[%r29+312], %r5208;
	add.s32 	%r5209, %r5201, %r5186;
	ld.shared.u32 	%r5210, [%r5209];
	add.s32 	%r5211, %r5205, %r71;
	ld.shared.u32 	%r5212, [%r5211];
	add.s32 	%r5213, %r5212, %r5210;
	min.s32 	%r5214, %r5145, %r5213;
	st.shared.u32 	[%r29+316], %r5214;
	add.s32 	%r5215, %r5201, %r5194;
	ld.shared.u32 	%r5216, [%r5215];
	add.s32 	%r5217, %r5211, %r71;
	ld.shared.u32 	%r5218, [%r5217];
	add.s32 	%r5219, %r5218, %r5216;
	min.s32 	%r5220, %r5151, %r5219;
	st.shared.u32 	[%r29+320], %r5220;
	add.s32 	%r5221, %r5201, %r86;
	add.s32 	%r5222, %r5153, %r86;
	add.s32 	%r5223, %r5221, %r5177;
	ld.shared.u32 	%r5224, [%r5223];
	add.s32 	%r5225, %r5222, %r5180;
	ld.shared.u32 	%r5226, [%r5225];
	add.s32 	%r5227, %r5226, %r5224;
	min.s32 	%r5228, %r5159, %r5227;
	st.shared.u32 	[%r29+624], %r5228;
	add.s32 	%r5229, %r5221, %r5186;
	ld.shared.u32 	%r5230, [%r5229];
	add.s32 	%r5231, %r5225, %r71;
	ld.shared.u32 	%r5232, [%r5231];
	add.s32 	%r5233, %r5232, %r5230;
	min.s32 	%r5234, %r5165, %r5233;
	st.shared.u32 	[%r29+628], %r5234;
	add.s32 	%r5235, %r5221, %r5194;
	ld.shared.u32 	%r5236, [%r5235];
	add.s32 	%r5237, %r5231, %r71;
	ld.shared.u32 	%r5238, [%r5237];
	add.s32 	%r5239, %r5238, %r5236;
	min.s32 	%r5240, %r5171, %r5239;
	st.shared.u32 	[%r29+632], %r5240;
	selp.b32 	%r5241, 75, 0, %p2;
	mad.lo.s32 	%r5242, %r5241, 312, %r53;
	add.s32 	%r5243, %r5174, %r86;
	add.s32 	%r5244, %r5175, %r8;
	add.s32 	%r5245, %r56, %r5241;
	shl.b32 	%r5246, %r5244, 2;
	add.s32 	%r5247, %r5242, %r5246;
	ld.shared.u32 	%r5248, [%r5247];
	shl.b32 	%r5249, %r5245, 2;
	add.s32 	%r5250, %r5243, %r5249;
	ld.shared.u32 	%r5251, [%r5250];
	add.s32 	%r5252, %r5251, %r5248;
	min.s32 	%r5253, %r5184, %r5252;
	st.shared.u32 	[%r29], %r5253;
	add.s32 	%r5254, %r5185, %r8;
	shl.b32 	%r5255, %r5254, 2;
	add.s32 	%r5256, %r5242, %r5255;
	ld.shared.u32 	%r5257, [%r5256];
	add.s32 	%r5258, %r5250, %r71;
	ld.shared.u32 	%r5259, [%r5258];
	add.s32 	%r5260, %r5259, %r5257;
	min.s32 	%r5261, %r5192, %r5260;
	st.shared.u32 	[%r29+4], %r5261;
	add.s32 	%r5262, %r5193, %r8;
	shl.b32 	%r5263, %r5262, 2;
	add.s32 	%r5264, %r5242, %r5263;
	ld.shared.u32 	%r5265, [%r5264];
	add.s32 	%r5266, %r5258, %r71;
	ld.shared.u32 	%r5267, [%r5266];
	add.s32 	%r5268, %r5267, %r5265;
	min.s32 	%r5269, %r5200, %r5268;
	st.shared.u32 	[%r29+8], %r5269;
	add.s32 	%r5270, %r5242, %r86;
	add.s32 	%r5271, %r5202, %r86;
	add.s32 	%r5272, %r5270, %r5246;
	ld.shared.u32 	%r5273, [%r5272];
	add.s32 	%r5274, %r5271, %r5249;
	ld.shared.u32 	%r5275, [%r5274];
	add.s32 	%r5276, %r5275, %r5273;
	min.s32 	%r5277, %r5208, %r5276;
	st.shared.u32 	[%r29+312], %r5277;
	add.s32 	%r5278, %r5270, %r5255;
	ld.shared.u32 	%r5279, [%r5278];
	add.s32 	%r5280, %r5274, %r71;
	ld.shared.u32 	%r5281, [%r5280];
	add.s32 	%r5282, %r5281, %r5279;
	min.s32 	%r5283, %r5214, %r5282;
	st.shared.u32 	[%r29+316], %r5283;
	add.s32 	%r5284, %r5270, %r5263;
	ld.shared.u32 	%r5285, [%r5284];
	add.s32 	%r5286, %r5280, %r71;
	ld.shared.u32 	%r5287, [%r5286];
	add.s32 	%r5288, %r5287, %r5285;
	min.s32 	%r5289, %r5220, %r5288;
	st.shared.u32 	[%r29+320], %r5289;
	add.s32 	%r5290, %r5270, %r86;
	add.s32 	%r5291, %r5222, %r86;
	add.s32 	%r5292, %r5290, %r5246;
	ld.shared.u32 	%r5293, [%r5292];
	add.s32 	%r5294, %r5291, %r5249;
	ld.shared.u32 	%r5295, [%r5294];
	add.s32 	%r5296, %r5295, %r5293;
	min.s32 	%r5297, %r5228, %r5296;
	st.shared.u32 	[%r29+624], %r5297;
	add.s32 	%r5298, %r5290, %r5255;
	ld.shared.u32 	%r5299, [%r5298];
	add.s32 	%r5300, %r5294, %r71;
	ld.shared.u32 	%r5301, [%r5300];
	add.s32 	%r5302, %r5301, %r5299;
	min.s32 	%r5303, %r5234, %r5302;
	st.shared.u32 	[%r29+628], %r5303;
	add.s32 	%r5304, %r5290, %r5263;
	ld.shared.u32 	%r5305, [%r5304];
	add.s32 	%r5306, %r5300, %r71;
	ld.shared.u32 	%r5307, [%r5306];
	add.s32 	%r5308, %r5307, %r5305;
	min.s32 	%r5309, %r5240, %r5308;
	st.shared.u32 	[%r29+632], %r5309;
	selp.b32 	%r5310, 76, 0, %p2;
	mad.lo.s32 	%r5311, %r5310, 312, %r53;
	add.s32 	%r5312, %r5243, %r86;
	add.s32 	%r5313, %r5244, %r8;
	add.s32 	%r5314, %r56, %r5310;
	shl.b32 	%r5315, %r5313, 2;
	add.s32 	%r5316, %r5311, %r5315;
	ld.shared.u32 	%r5317, [%r5316];
	shl.b32 	%r5318, %r5314, 2;
	add.s32 	%r5319, %r5312, %r5318;
	ld.shared.u32 	%r5320, [%r5319];
	add.s32 	%r5321, %r5320, %r5317;
	min.s32 	%r5322, %r5253, %r5321;
	st.shared.u32 	[%r29], %r5322;
	add.s32 	%r5323, %r5254, %r8;
	shl.b32 	%r5324, %r5323, 2;
	add.s32 	%r5325, %r5311, %r5324;
	ld.shared.u32 	%r5326, [%r5325];
	add.s32 	%r5327, %r5319, %r71;
	ld.shared.u32 	%r5328, [%r5327];
	add.s32 	%r5329, %r5328, %r5326;
	min.s32 	%r5330, %r5261, %r5329;
	st.shared.u32 	[%r29+4], %r5330;
	add.s32 	%r5331, %r5262, %r8;
	shl.b32 	%r5332, %r5331, 2;
	add.s32 	%r5333, %r5311, %r5332;
	ld.shared.u32 	%r5334, [%r5333];
	add.s32 	%r5335, %r5327, %r71;
	ld.shared.u32 	%r5336, [%r5335];
	add.s32 	%r5337, %r5336, %r5334;
	min.s32 	%r5338, %r5269, %r5337;
	st.shared.u32 	[%r29+8], %r5338;
	add.s32 	%r5339, %r5311, %r86;
	add.s32 	%r5340, %r5271, %r86;
	add.s32 	%r5341, %r5339, %r5315;
	ld.shared.u32 	%r5342, [%r5341];
	add.s32 	%r5343, %r5340, %r5318;
	ld.shared.u32 	%r5344, [%r5343];
	add.s32 	%r5345, %r5344, %r5342;
	min.s32 	%r5346, %r5277, %r5345;
	st.shared.u32 	[%r29+312], %r5346;
	add.s32 	%r5347, %r5339, %r5324;
	ld.shared.u32 	%r5348, [%r5347];
	add.s32 	%r5349, %r5343, %r71;
	ld.shared.u32 	%r5350, [%r5349];
	add.s32 	%r5351, %r5350, %r5348;
	min.s32 	%r5352, %r5283, %r5351;
	st.shared.u32 	[%r29+316], %r5352;
	add.s32 	%r5353, %r5339, %r5332;
	ld.shared.u32 	%r5354, [%r5353];
	add.s32 	%r5355, %r5349, %r71;
	ld.shared.u32 	%r5356, [%r5355];
	add.s32 	%r5357, %r5356, %r5354;
	min.s32 	%r5358, %r5289, %r5357;
	st.shared.u32 	[%r29+320], %r5358;
	add.s32 	%r5359, %r5339, %r86;
	add.s32 	%r5360, %r5291, %r86;
	add.s32 	%r5361, %r5359, %r5315;
	ld.shared.u32 	%r5362, [%r5361];
	add.s32 	%r5363, %r5360, %r5318;
	ld.shared.u32 	%r5364, [%r5363];
	add.s32 	%r5365, %r5364, %r5362;
	min.s32 	%r5366, %r5297, %r5365;
	st.shared.u32 	[%r29+624], %r5366;
	add.s32 	%r5367, %r5359, %r5324;
	ld.shared.u32 	%r5368, [%r5367];
	add.s32 	%r5369, %r5363, %r71;
	ld.shared.u32 	%r5370, [%r5369];
	add.s32 	%r5371, %r5370, %r5368;
	min.s32 	%r5372, %r5303, %r5371;
	st.shared.u32 	[%r29+628], %r5372;
	add.s32 	%r5373, %r5359, %r5332;
	ld.shared.u32 	%r5374, [%r5373];
	add.s32 	%r5375, %r5369, %r71;
	ld.shared.u32 	%r5376, [%r5375];
	add.s32 	%r5377, %r5376, %r5374;
	min.s32 	%r5378, %r5309, %r5377;
	st.shared.u32 	[%r29+632], %r5378;
	selp.b32 	%r5379, 77, 0, %p2;
	mad.lo.s32 	%r5380, %r5379, 312, %r53;
	add.s32 	%r5381, %r5312, %r86;
	add.s32 	%r5382, %r5313, %r8;
	add.s32 	%r5383, %r56, %r5379;
	shl.b32 	%r5384, %r5382, 2;
	add.s32 	%r5385, %r5380, %r5384;
	ld.shared.u32 	%r5386, [%r5385];
	shl.b32 	%r5387, %r5383, 2;
	add.s32 	%r5388, %r5381, %r5387;
	ld.shared.u32 	%r5389, [%r5388];
	add.s32 	%r5390, %r5389, %r5386;
	min.s32 	%r5391, %r5322, %r5390;
	st.shared.u32 	[%r29], %r5391;
	add.s32 	%r5392, %r5323, %r8;
	shl.b32 	%r5393, %r5392, 2;
	add.s32 	%r5394, %r5380, %r5393;
	ld.shared.u32 	%r5395, [%r5394];
	add.s32 	%r5396, %r5388, %r71;
	ld.shared.u32 	%r5397, [%r5396];
	add.s32 	%r5398, %r5397, %r5395;
	min.s32 	%r5399, %r5330, %r5398;
	st.shared.u32 	[%r29+4], %r5399;
	add.s32 	%r5400, %r5331, %r8;
	shl.b32 	%r5401, %r5400, 2;
	add.s32 	%r5402, %r5380, %r5401;
	ld.shared.u32 	%r5403, [%r5402];
	add.s32 	%r5404, %r5396, %r71;
	ld.shared.u32 	%r5405, [%r5404];
	add.s32 	%r5406, %r5405, %r5403;
	min.s32 	%r5407, %r5338, %r5406;
	st.shared.u32 	[%r29+8], %r5407;
	add.s32 	%r5408, %r5380, %r86;
	add.s32 	%r5409, %r5340, %r86;
	add.s32 	%r5410, %r5408, %r5384;
	ld.shared.u32 	%r5411, [%r5410];
	add.s32 	%r5412, %r5409, %r5387;
	ld.shared.u32 	%r5413, [%r5412];
	add.s32 	%r5414, %r5413, %r5411;
	min.s32 	%r5415, %r5346, %r5414;
	st.shared.u32 	[%r29+312], %r5415;
	add.s32 	%r5416, %r5408, %r5393;
	ld.shared.u32 	%r5417, [%r5416];
	add.s32 	%r5418, %r5412, %r71;
	ld.shared.u32 	%r5419, [%r5418];
	add.s32 	%r5420, %r5419, %r5417;
	min.s32 	%r5421, %r5352, %r5420;
	st.shared.u32 	[%r29+316], %r5421;
	add.s32 	%r5422, %r5408, %r5401;
	ld.shared.u32 	%r5423, [%r5422];
	add.s32 	%r5424, %r5418, %r71;
	ld.shared.u32 	%r5425, [%r5424];
	add.s32 	%r5426, %r5425, %r5423;
	min.s32 	%r5427, %r5358, %r5426;
	st.shared.u32 	[%r29+320], %r5427;
	add.s32 	%r5428, %r5408, %r86;
	add.s32 	%r5429, %r5360, %r86;
	add.s32 	%r5430, %r5428, %r5384;
	ld.shared.u32 	%r5431, [%r5430];
	add.s32 	%r5432, %r5429, %r5387;
	ld.shared.u32 	%r5433, [%r5432];
	add.s32 	%r5434, %r5433, %r5431;
	min.s32 	%r5435, %r5366, %r5434;
	st.shared.u32 	[%r29+624], %r5435;
	add.s32 	%r5436, %r5428, %r5393;
	ld.shared.u32 	%r5437, [%r5436];
	add.s32 	%r5438, %r5432, %r71;
	ld.shared.u32 	%r5439, [%r5438];
	add.s32 	%r5440, %r5439, %r5437;
	min.s32 	%r5441, %r5372, %r5440;
	st.shared.u32 	[%r29+628], %r5441;
	add.s32 	%r5442, %r5428, %r5401;
	ld.shared.u32 	%r5443, [%r5442];
	add.s32 	%r5444, %r5438, %r71;
	ld.shared.u32 	%r5445, [%r5444];
	add.s32 	%r5446, %r5445, %r5443;
	min.s32 	%r5447, %r5378, %r5446;
	st.shared.u32 	[%r29+632], %r5447;
	st.global.u32 	[%rd4], %r5391;
	st.global.u32 	[%rd4+4], %r5399;
	st.global.u32 	[%rd4+8], %r5407;
	st.global.u32 	[%rd8], %r5415;
	st.global.u32 	[%rd8+4], %r5421;
	st.global.u32 	[%rd8+8], %r5427;
	st.global.u32 	[%rd10], %r5435;
	st.global.u32 	[%rd10+4], %r5441;
	st.global.u32 	[%rd10+8], %r5447;
$L__BB1_2:
	ret;

}
	// .globl	_Z12floyd_phase3Piiii
.visible .entry _Z12floyd_phase3Piiii(
	.param .u64 .ptr .align 1 _Z12floyd_phase3Piiii_param_0,
	.param .u32 _Z12floyd_phase3Piiii_param_1,
	.param .u32 _Z12floyd_phase3Piiii_param_2,
	.param .u32 _Z12floyd_phase3Piiii_param_3
)
{
	.reg .pred 	%p<4>;
	.reg .b32 	%r<1939>;
	.reg .b64 	%rd<19>;
	// demoted variable
	.shared .align 4 .b8 _ZZ12floyd_phase3PiiiiE9share_row[24336];
	// demoted variable
	.shared .align 4 .b8 _ZZ12floyd_phase3PiiiiE9share_col[24336];
	ld.param.u32 	%r3, [_Z12floyd_phase3Piiii_param_2];
	ld.param.u32 	%r4, [_Z12floyd_phase3Piiii_param_3];
	mov.u32 	%r5, %ctaid.x;
	setp.eq.s32 	%p1, %r5, %r3;
	mov.u32 	%r6, %ctaid.y;
	add.s32 	%r1, %r4, %r6;
	setp.eq.s32 	%p2, %r1, %r3;
	or.pred  	%p3, %p1, %p2;
	@%p3 bra 	$L__BB2_2;
	ld.param.u32 	%r1938, [_Z12floyd_phase3Piiii_param_2];
	ld.param.u32 	%r1937, [_Z12floyd_phase3Piiii_param_1];
	ld.param.u64 	%rd18, [_Z12floyd_phase3Piiii_param_0];
	cvta.to.global.u64 	%rd2, %rd18;
	mov.u32 	%r7, %tid.x;
	mov.u32 	%r8, %tid.y;
	mul.lo.s32 	%r10, %r8, 3;
	mad.lo.s32 	%r11, %r1, 78, %r10;
	mul.lo.s32 	%r12, %r7, 3;
	mad.lo.s32 	%r13, %r5, 78, %r12;
	shl.b32 	%r14, %r8, 1;
	sub.s32 	%r15, %r11, %r14;
	shl.b32 	%r16, %r7, 1;
	sub.s32 	%r17, %r13, %r16;
	mad.lo.s32 	%r18, %r15, %r1937, %r17;
	mul.wide.s32 	%rd3, %r18, 4;
	add.s64 	%rd4, %rd2, %rd3;
	ld.global.u32 	%r19, [%rd4];
	ld.global.u32 	%r20, [%rd4+104];
	ld.global.u32 	%r21, [%rd4+208];
	mul.lo.s32 	%r22, %r1937, 26;
	add.s32 	%r23, %r18, %r22;
	mul.wide.s32 	%rd5, %r23, 4;
	add.s64 	%rd6, %rd2, %rd5;
	ld.global.u32 	%r24, [%rd6];
	ld.global.u32 	%r25, [%rd6+104];
	ld.global.u32 	%r26, [%rd6+208];
	add.s32 	%r27, %r23, %r22;
	mul.wide.s32 	%rd7, %r27, 4;
	add.s64 	%rd8, %rd2, %rd7;
	ld.global.u32 	%r28, [%rd8];
	ld.global.u32 	%r29, [%rd8+104];
	ld.global.u32 	%r30, [%rd8+208];
	mul.lo.s32 	%r31, %r1938, 78;
	add.s32 	%r32, %r31, %r12;
	add.s32 	%r33, %r31, %r10;
	mad.lo.s32 	%r34, %r11, %r1937, %r32;
	mul.lo.s32 	%r35, %r8, 936;
	mov.u32 	%r36, _ZZ12floyd_phase3PiiiiE9share_row;
	add.s32 	%r37, %r36, %r35;
	mad.lo.s32 	%r38, %r33, %r1937, %r13;
	mov.u32 	%r39, _ZZ12floyd_phase3PiiiiE9share_col;
	add.s32 	%r40, %r39, %r35;
	mul.wide.s32 	%rd9, %r34, 4;
	add.s64 	%rd10, %rd2, %rd9;
	ld.global.u32 	%r41, [%rd10];
	shl.b32 	%r42, %r12, 2;
	add.s32 	%r43, %r37, %r42;
	st.shared.u32 	[%r43], %r41;
	mul.wide.s32 	%rd11, %r38, 4;
	add.s64 	%rd12, %rd2, %rd11;
	ld.global.u32 	%r44, [%rd12];
	add.s32 	%r45, %r40, %r42;
	st.shared.u32 	[%r45], %r44;
	ld.global.u32 	%r46, [%rd10+4];
	st.shared.u32 	[%r43+4], %r46;
	ld.global.u32 	%r47, [%rd12+4];
	st.shared.u32 	[%r45+4], %r47;
	ld.global.u32 	%r48, [%rd10+8];
	st.shared.u32 	[%r43+8], %r48;
	ld.global.u32 	%r49, [%rd12+8];
	st.shared.u32 	[%r45+8], %r49;
	mul.wide.s32 	%rd13, %r1937, 4;
	add.s64 	%rd14, %rd10, %rd13;
	ld.global.u32 	%r50, [%rd14];
	st.shared.u32 	[%r43+312], %r50;
	add.s64 	%rd15, %rd12, %rd13;
	ld.global.u32 	%r51, [%rd15];
	st.shared.u32 	[%r45+312], %r51;
	ld.global.u32 	%r52, [%rd14+4];
	st.shared.u32 	[%r43+316], %r52;
	ld.global.u32 	%r53, [%rd15+4];
	st.shared.u32 	[%r45+316], %r53;
	ld.global.u32 	%r54, [%rd14+8];
	st.shared.u32 	[%r43+320], %r54;
	ld.global.u32 	%r55, [%rd15+8];
	st.shared.u32 	[%r45+320], %r55;
	add.s64 	%rd16, %rd14, %rd13;
	ld.global.u32 	%r56, [%rd16];
	st.shared.u32 	[%r43+624], %r56;
	add.s64 	%rd17, %rd15, %rd13;
	ld.global.u32 	%r57, [%rd17];
	st.shared.u32 	[%r45+624], %r57;
	ld.global.u32 	%r58, [%rd16+4];
	st.shared.u32 	[%r43+628], %r58;
	ld.global.u32 	%r59, [%rd17+4];
	st.shared.u32 	[%r45+628], %r59;
	ld.global.u32 	%r60, [%rd16+8];
	st.shared.u32 	[%r43+632], %r60;
	ld.global.u32 	%r61, [%rd17+8];
	st.shared.u32 	[%r45+632], %r61;
	bar.sync 	0;
	mad.lo.s32 	%r62, %r8, -624, %r37;
	ld.shared.u32 	%r63, [%r62];
	shl.b32 	%r64, %r7, 2;
	add.s32 	%r65, %r39, %r64;
	ld.shared.u32 	%r66, [%r65];
	add.s32 	%r67, %r66, %r63;
	min.s32 	%r68, %r19, %r67;
	ld.shared.u32 	%r69, [%r65+104];
	add.s32 	%r70, %r69, %r63;
	min.s32 	%r71, %r20, %r70;
	ld.shared.u32 	%r72, [%r65+208];
	add.s32 	%r73, %r72, %r63;
	min.s32 	%r74, %r21, %r73;
	ld.shared.u32 	%r75, [%r62+8112];
	add.s32 	%r76, %r66, %r75;
	min.s32 	%r77, %r24, %r76;
	add.s32 	%r78, %r69, %r75;
	min.s32 	%r79, %r25, %r78;
	add.s32 	%r80, %r72, %r75;
	min.s32 	%r81, %r26, %r80;
	ld.shared.u32 	%r82, [%r62+16224];
	add.s32 	%r83, %r66, %r82;
	min.s32 	%r84, %r28, %r83;
	add.s32 	%r85, %r69, %r82;
	min.s32 	%r86, %r29, %r85;
	add.s32 	%r87, %r72, %r82;
	min.s32 	%r88, %r30, %r87;
	ld.shared.u32 	%r89, [%r62+4];
	ld.shared.u32 	%r90, [%r65+312];
	add.s32 	%r91, %r90, %r89;
	min.s32 	%r92, %r68, %r91;
	ld.shared.u32 	%r93, [%r65+416];
	add.s32 	%r94, %r93, %r89;
	min.s32 	%r95, %r71, %r94;
	ld.shared.u32 	%r96, [%r65+520];
	add.s32 	%r97, %r96, %r89;
	min.s32 	%r98, %r74, %r97;
	ld.shared.u32 	%r99, [%r62+8116];
	add.s32 	%r100, %r90, %r99;
	min.s32 	%r101, %r77, %r100;
	add.s32 	%r102, %r93, %r99;
	min.s32 	%r103, %r79, %r102;
	add.s32 	%r104, %r96, %r99;
	min.s32 	%r105, %r81, %r104;
	ld.shared.u32 	%r106, [%r62+16228];
	add.s32 	%r107, %r90, %r106;
	min.s32 	%r108, %r84, %r107;
	add.s32 	%r109, %r93, %r106;
	min.s32 	%r110, %r86, %r109;
	add.s32 	%r111, %r96, %r106;
	min.s32 	%r112, %r88, %r111;
	ld.shared.u32 	%r113, [%r62+8];
	ld.shared.u32 	%r114, [%r65+624];
	add.s32 	%r115, %r114, %r113;
	min.s32 	%r116, %r92, %r115;
	ld.shared.u32 	%r117, [%r65+728];
	add.s32 	%r118, %r117, %r113;
	min.s32 	%r119, %r95, %r118;
	ld.shared.u32 	%r120, [%r65+832];
	add.s32 	%r121, %r120, %r113;
	min.s32 	%r122, %r98, %r121;
	ld.shared.u32 	%r123, [%r62+8120];
	add.s32 	%r124, %r114, %r123;
	min.s32 	%r125, %r101, %r124;
	add.s32 	%r126, %r117, %r123;
	min.s32 	%r127, %r103, %r126;
	add.s32 	%r128, %r120, %r123;
	min.s32 	%r129, %r105, %r128;
	ld.shared.u32 	%r130, [%r62+16232];
	add.s32 	%r131, %r114, %r130;
	min.s32 	%r132, %r108, %r131;
	add.s32 	%r133, %r117, %r130;
	min.s32 	%r134, %r110, %r133;
	add.s32 	%r135, %r120, %r130;
	min.s32 	%r136, %r112, %r135;
	ld.shared.u32 	%r137, [%r62+12];
	ld.shared.u32 	%r138, [%r65+936];
	add.s32 	%r139, %r138, %r137;
	min.s32 	%r140, %r116, %r139;
	ld.shared.u32 	%r141, [%r65+1040];
	add.s32 	%r142, %r141, %r137;
	min.s32 	%r143, %r119, %r142;
	ld.shared.u32 	%r144, [%r65+1144];
	add.s32 	%r145, %r144, %r137;
	min.s32 	%r146, %r122, %r145;
	ld.shared.u32 	%r147, [%r62+8124];
	add.s32 	%r148, %r138, %r147;
	min.s32 	%r149, %r125, %r148;
	add.s32 	%r150, %r141, %r147;
	min.s32 	%r151, %r127, %r150;
	add.s32 	%r152, %r144, %r147;
	min.s32 	%r153, %r129, %r152;
	ld.shared.u32 	%r154, [%r62+16236];
	add.s32 	%r155, %r138, %r154;
	min.s32 	%r156, %r132, %r155;
	add.s32 	%r157, %r141, %r154;
	min.s32 	%r158, %r134, %r157;
	add.s32 	%r159, %r144, %r154;
	min.s32 	%r160, %r136, %r159;
	ld.shared.u32 	%r161, [%r62+16];
	ld.shared.u32 	%r162, [%r65+1248];
	add.s32 	%r163, %r162, %r161;
	min.s32 	%r164, %r140, %r163;
	ld.shared.u32 	%r165, [%r65+1352];
	add.s32 	%r166, %r165, %r161;
	min.s32 	%r167, %r143, %r166;
	ld.shared.u32 	%r168, [%r65+1456];
	add.s32 	%r169, %r168, %r161;
	min.s32 	%r170, %r146, %r169;
	ld.shared.u32 	%r171, [%r62+8128];
	add.s32 	%r172, %r162, %r171;
	min.s32 	%r173, %r149, %r172;
	add.s32 	%r174, %r165, %r171;
	min.s32 	%r175, %r151, %r174;
	add.s32 	%r176, %r168, %r171;
	min.s32 	%r177, %r153, %r176;
	ld.shared.u32 	%r178, [%r62+16240];
	add.s32 	%r179, %r162, %r178;
	min.s32 	%r180, %r156, %r179;
	add.s32 	%r181, %r165, %r178;
	min.s32 	%r182, %r158, %r181;
	add.s32 	%r183, %r168, %r178;
	min.s32 	%r184, %r160, %r183;
	ld.shared.u32 	%r185, [%r62+20];
	ld.shared.u32 	%r186, [%r65+1560];
	add.s32 	%r187, %r186, %r185;
	min.s32 	%r188, %r164, %r187;
	ld.shared.u32 	%r189, [%r65+1664];
	add.s32 	%r190, %r189, %r185;
	min.s32 	%r191, %r167, %r190;
	ld.shared.u32 	%r192, [%r65+1768];
	add.s32 	%r193, %r192, %r185;
	min.s32 	%r194, %r170, %r193;
	ld.shared.u32 	%r195, [%r62+8132];
	add.s32 	%r196, %r186, %r195;
	min.s32 	%r197, %r173, %r196;
	add.s32 	%r198, %r189, %r195;
	min.s32 	%r199, %r175, %r198;
	add.s32 	%r200, %r192, %r195;
	min.s32 	%r201, %r177, %r200;
	ld.shared.u32 	%r202, [%r62+16244];
	add.s32 	%r203, %r186, %r202;
	min.s32 	%r204, %r180, %r203;
	add.s32 	%r205, %r189, %r202;
	min.s32 	%r206, %r182, %r205;
	add.s32 	%r207, %r192, %r202;
	min.s32 	%r208, %r184, %r207;
	ld.shared.u32 	%r209, [%r62+24];
	ld.shared.u32 	%r210, [%r65+1872];
	add.s32 	%r211, %r210, %r209;
	min.s32 	%r212, %r188, %r211;
	ld.shared.u32 	%r213, [%r65+1976];
	add.s32 	%r214, %r213, %r209;
	min.s32 	%r215, %r191, %r214;
	ld.shared.u32 	%r216, [%r65+2080];
	add.s32 	%r217, %r216, %r209;
	min.s32 	%r218, %r194, %r217;
	ld.shared.u32 	%r219, [%r62+8136];
	add.s32 	%r220, %r210, %r219;
	min.s32 	%r221, %r197, %r220;
	add.s32 	%r222, %r213, %r219;
	min.s32 	%r223, %r199, %r222;
	add.s32 	%r224, %r216, %r219;
	min.s32 	%r225, %r201, %r224;
	ld.shared.u32 	%r226, [%r62+16248];
	add.s32 	%r227, %r210, %r226;
	min.s32 	%r228, %r204, %r227;
	add.s32 	%r229, %r213, %r226;
	min.s32 	%r230, %r206, %r229;
	add.s32 	%r231, %r216, %r226;
	min.s32 	%r232, %r208, %r231;
	ld.shared.u32 	%r233, [%r62+28];
	ld.shared.u32 	%r234, [%r65+2184];
	add.s32 	%r235, %r234, %r233;
	min.s32 	%r236, %r212, %r235;
	ld.shared.u32 	%r237, [%r65+2288];
	add.s32 	%r238, %r237, %r233;
	min.s32 	%r239, %r215, %r238;
	ld.shared.u32 	%r240, [%r65+2392];
	add.s32 	%r241, %r240, %r233;
	min.s32 	%r242, %r218, %r241;
	ld.shared.u32 	%r243, [%r62+8140];
	add.s32 	%r244, %r234, %r243;
	min.s32 	%r245, %r221, %r244;
	add.s32 	%r246, %r237, %r243;
	min.s32 	%r247, %r223, %r246;
	add.s32 	%r248, %r240, %r243;
	min.s32 	%r249, %r225, %r248;
	ld.shared.u32 	%r250, [%r62+16252];
	add.s32 	%r251, %r234, %r250;
	min.s32 	%r252, %r228, %r251;
	add.s32 	%r253, %r237, %r250;
	min.s32 	%r254, %r230, %r253;
	add.s32 	%r255, %r240, %r250;
	min.s32 	%r256, %r232, %r255;
	ld.shared.u32 	%r257, [%r62+32];
	ld.shared.u32 	%r258, [%r65+2496];
	add.s32 	%r259, %r258, %r257;
	min.s32 	%r260, %r236, %r259;
	ld.shared.u32 	%r261, [%r65+2600];
	add.s32 	%r262, %r261, %r257;
	min.s32 	%r263, %r239, %r262;
	ld.shared.u32 	%r264, [%r65+2704];
	add.s32 	%r265, %r264, %r257;
	min.s32 	%r266, %r242, %r265;
	ld.shared.u32 	%r267, [%r62+8144];
	add.s32 	%r268, %r258, %r267;
	min.s32 	%r269, %r245, %r268;
	add.s32 	%r270, %r261, %r267;
	min.s32 	%r271, %r247, %r270;
	add.s32 	%r272, %r264, %r267;
	min.s32 	%r273, %r249, %r272;
	ld.shared.u32 	%r274, [%r62+16256];
	add.s32 	%r275, %r258, %r274;
	min.s32 	%r276, %r252, %r275;
	add.s32 	%r277, %r261, %r274;
	min.s32 	%r278, %r254, %r277;
	add.s32 	%r279, %r264, %r274;
	min.s32 	%r280, %r256, %r279;
	ld.shared.u32 	%r281, [%r62+36];
	ld.shared.u32 	%r282, [%r65+2808];
	add.s32 	%r283, %r282, %r281;
	min.s32 	%r284, %r260, %r283;
	ld.shared.u32 	%r285, [%r65+2912];
	add.s32 	%r286, %r285, %r281;
	min.s32 	%r287, %r263, %r286;
	ld.shared.u32 	%r288, [%r65+3016];
	add.s32 	%r289, %r288, %r281;
	min.s32 	%r290, %r266, %r289;
	ld.shared.u32 	%r291, [%r62+8148];
	add.s32 	%r292, %r282, %r291;
	min.s32 	%r293, %r269, %r292;
	add.s32 	%r294, %r285, %r291;
	min.s32 	%r295, %r271, %r294;
	add.s32 	%r296, %r288, %r291;
	min.s32 	%r297, %r273, %r296;
	ld.shared.u32 	%r298, [%r62+16260];
	add.s32 	%r299, %r282, %r298;
	min.s32 	%r300, %r276, %r299;
	add.s32 	%r301, %r285, %r298;
	min.s32 	%r302, %r278, %r301;
	add.s32 	%r303, %r288, %r298;
	min.s32 	%r304, %r280, %r303;
	ld.shared.u32 	%r305, [%r62+40];
	ld.shared.u32 	%r306, [%r65+3120];
	add.s32 	%r307, %r306, %r305;
	min.s32 	%r308, %r284, %r307;
	ld.shared.u32 	%r309, [%r65+3224];
	add.s32 	%r310, %r309, %r305;
	min.s32 	%r311, %r287, %r310;
	ld.shared.u32 	%r312, [%r65+3328];
	add.s32 	%r313, %r312, %r305;
	min.s32 	%r314, %r290, %r313;
	ld.shared.u32 	%r315, [%r62+8152];
	add.s32 	%r316, %r306, %r315;
	min.s32 	%r317, %r293, %r316;
	add.s32 	%r318, %r309, %r315;
	min.s32 	%r319, %r295, %r318;
	add.s32 	%r320, %r312, %r315;
	min.s32 	%r321, %r297, %r320;
	ld.shared.u32 	%r322, [%r62+16264];
	add.s32 	%r323, %r306, %r322;
	min.s32 	%r324, %r300, %r323;
	add.s32 	%r325, %r309, %r322;
	min.s32 	%r326, %r302, %r325;
	add.s32 	%r327, %r312, %r322;
	min.s32 	%r328, %r304, %r327;
	ld.shared.u32 	%r329, [%r62+44];
	ld.shared.u32 	%r330, [%r65+3432];
	add.s32 	%r331, %r330, %r329;
	min.s32 	%r332, %r308, %r331;
	ld.shared.u32 	%r333, [%r65+3536];
	add.s32 	%r334, %r333, %r329;
	min.s32 	%r335, %r311, %r334;
	ld.shared.u32 	%r336, [%r65+3640];
	add.s32 	%r337, %r336, %r329;
	min.s32 	%r338, %r314, %r337;
	ld.shared.u32 	%r339, [%r62+8156];
	add.s32 	%r340, %r330, %r339;
	min.s32 	%r341, %r317, %r340;
	add.s32 	%r342, %r333, %r339;
	min.s32 	%r343, %r319, %r342;
	add.s32 	%r344, %r336, %r339;
	min.s32 	%r345, %r321, %r344;
	ld.shared.u32 	%r346, [%r62+16268];
	add.s32 	%r347, %r330, %r346;
	min.s32 	%r348, %r324, %r347;
	add.s32 	%r349, %r333, %r346;
	min.s32 	%r350, %r326, %r349;
	add.s32 	%r351, %r336, %r346;
	min.s32 	%r352, %r328, %r351;
	ld.shared.u32 	%r353, [%r62+48];
	ld.shared.u32 	%r354, [%r65+3744];
	add.s32 	%r355, %r354, %r353;
	min.s32 	%r356, %r332, %r355;
	ld.shared.u32 	%r357, [%r65+3848];
	add.s32 	%r358, %r357, %r353;
	min.s32 	%r359, %r335, %r358;
	ld.shared.u32 	%r360, [%r65+3952];
	add.s32 	%r361, %r360, %r353;
	min.s32 	%r362, %r338, %r361;
	ld.shared.u32 	%r363, [%r62+8160];
	add.s32 	%r364, %r354, %r363;
	min.s32 	%r365, %r341, %r364;
	add.s32 	%r366, %r357, %r363;
	min.s32 	%r367, %r343, %r366;
	add.s32 	%r368, %r360, %r363;
	min.s32 	%r369, %r345, %r368;
	ld.shared.u32 	%r370, [%r62+16272];
	add.s32 	%r371, %r354, %r370;
	min.s32 	%r372, %r348, %r371;
	add.s32 	%r373, %r357, %r370;
	min.s32 	%r374, %r350, %r373;
	add.s32 	%r375, %r360, %r370;
	min.s32 	%r376, %r352, %r375;
	ld.shared.u32 	%r377, [%r62+52];
	ld.shared.u32 	%r378, [%r65+4056];
	add.s32 	%r379, %r378, %r377;
	min.s32 	%r380, %r356, %r379;
	ld.shared.u32 	%r381, [%r65+4160];
	add.s32 	%r382, %r381, %r377;
	min.s32 	%r383, %r359, %r382;
	ld.shared.u32 	%r384, [%r65+4264];
	add.s32 	%r385, %r384, %r377;
	min.s32 	%r386, %r362, %r385;
	ld.shared.u32 	%r387, [%r62+8164];
	add.s32 	%r388, %r378, %r387;
	min.s32 	%r389, %r365, %r388;
	add.s32 	%r390, %r381, %r387;
	min.s32 	%r391, %r367, %r390;
	add.s32 	%r392, %r384, %r387;
	min.s32 	%r393, %r369, %r392;
	ld.shared.u32 	%r394, [%r62+16276];
	add.s32 	%r395, %r378, %r394;
	min.s32 	%r396, %r372, %r395;
	add.s32 	%r397, %r381, %r394;
	min.s32 	%r398, %r374, %r397;
	add.s32 	%r399, %r384, %r394;
	min.s32 	%r400, %r376, %r399;
	ld.shared.u32 	%r401, [%r62+56];
	ld.shared.u32 	%r402, [%r65+4368];
	add.s32 	%r403, %r402, %r401;
	min.s32 	%r404, %r380, %r403;
	ld.shared.u32 	%r405, [%r65+4472];
	add.s32 	%r406, %r405, %r401;
	min.s32 	%r407, %r383, %r406;
	ld.shared.u32 	%r408, [%r65+4576];
	add.s32 	%r409, %r408, %r401;
	min.s32 	%r410, %r386, %r409;
	ld.shared.u32 	%r411, [%r62+8168];
	add.s32 	%r412, %r402, %r411;
	min.s32 	%r413, %r389, %r412;
	add.s32 	%r414, %r405, %r411;
	min.s32 	%r415, %r391, %r414;
	add.s32 	%r416, %r408, %r411;
	min.s32 	%r417, %r393, %r416;
	ld.shared.u32 	%r418, [%r62+16280];
	add.s32 	%r419, %r402, %r418;
	min.s32 	%r420, %r396, %r419;
	add.s32 	%r421, %r405, %r418;
	min.s32 	%r422, %r398, %r421;
	add.s32 	%r423, %r408, %r418;
	min.s32 	%r424, %r400, %r423;
	ld.shared.u32 	%r425, [%r62+60];
	ld.shared.u32 	%r426, [%r65+4680];
	add.s32 	%r427, %r426, %r425;
	min.s32 	%r428, %r404, %r427;
	ld.shared.u32 	%r429, [%r65+4784];
	add.s32 	%r430, %r429, %r425;
	min.s32 	%r431, %r407, %r430;
	ld.shared.u32 	%r432, [%r65+4888];
	add.s32 	%r433, %r432, %r425;
	min.s32 	%r434, %r410, %r433;
	ld.shared.u32 	%r435, [%r62+8172];
	add.s32 	%r436, %r426, %r435;
	min.s32 	%r437, %r413, %r436;
	add.s32 	%r438, %r429, %r435;
	min.s32 	%r439, %r415, %r438;
	add.s32 	%r440, %r432, %r435;
	min.s32 	%r441, %r417, %r440;
	ld.shared.u32 	%r442, [%r62+16284];
	add.s32 	%r443, %r426, %r442;
	min.s32 	%r444, %r420, %r443;
	add.s32 	%r445, %r429, %r442;
	min.s32 	%r446, %r422, %r445;
	add.s32 	%r447, %r432, %r442;
	min.s32 	%r448, %r424, %r447;
	ld.shared.u32 	%r449, [%r62+64];
	ld.shared.u32 	%r450, [%r65+4992];
	add.s32 	%r451, %r450, %r449;
	min.s32 	%r452, %r428, %r451;
	ld.shared.u32 	%r453, [%r65+5096];
	add.s32 	%r454, %r453, %r449;
	min.s32 	%r455, %r431, %r454;
	ld.shared.u32 	%r456, [%r65+5200];
	add.s32 	%r457, %r456, %r449;
	min.s32 	%r458, %r434, %r457;
	ld.shared.u32 	%r459, [%r62+8176];
	add.s32 	%r460, %r450, %r459;
	min.s32 	%r461, %r437, %r460;
	add.s32 	%r462, %r453, %r459;
	min.s32 	%r463, %r439, %r462;
	add.s32 	%r464, %r456, %r459;
	min.s32 	%r465, %r441, %r464;
	ld.shared.u32 	%r466, [%r62+16288];
	add.s32 	%r467, %r450, %r466;
	min.s32 	%r468, %r444, %r467;
	add.s32 	%r469, %r453, %r466;
	min.s32 	%r470, %r446, %r469;
	add.s32 	%r471, %r456, %r466;
	min.s32 	%r472, %r448, %r471;
	ld.shared.u32 	%r473, [%r62+68];
	ld.shared.u32 	%r474, [%r65+5304];
	add.s32 	%r475, %r474, %r473;
	min.s32 	%r476, %r452, %r475;
	ld.shared.u32 	%r477, [%r65+5408];
	add.s32 	%r478, %r477, %r473;
	min.s32 	%r479, %r455, %r478;
	ld.shared.u32 	%r480, [%r65+5512];
	add.s32 	%r481, %r480, %r473;
	min.s32 	%r482, %r458, %r481;
	ld.shared.u32 	%r483, [%r62+8180];
	add.s32 	%r484, %r474, %r483;
	min.s32 	%r485, %r461, %r484;
	add.s32 	%r486, %r477, %r483;
	min.s32 	%r487, %r463, %r486;
	add.s32 	%r488, %r480, %r483;
	min.s32 	%r489, %r465, %r488;
	ld.shared.u32 	%r490, [%r62+16292];
	add.s32 	%r491, %r474, %r490;
	min.s32 	%r492, %r468, %r491;
	add.s32 	%r493, %r477, %r490;
	min.s32 	%r494, %r470, %r493;
	add.s32 	%r495, %r480, %r490;
	min.s32 	%r496, %r472, %r495;
	ld.shared.u32 	%r497, [%r62+72];
	ld.shared.u32 	%r498, [%r65+5616];
	add.s32 	%r499, %r498, %r497;
	min.s32 	%r500, %r476, %r499;
	ld.shared.u32 	%r501, [%r65+5720];
	add.s32 	%r502, %r501, %r497;
	min.s32 	%r503, %r479, %r502;
	ld.shared.u32 	%r504, [%r65+5824];
	add.s32 	%r505, %r504, %r497;
	min.s32 	%r506, %r482, %r505;
	ld.shared.u32 	%r507, [%r62+8184];
	add.s32 	%r508, %r498, %r507;
	min.s32 	%r509, %r485, %r508;
	add.s32 	%r510, %r501, %r507;
	min.s32 	%r511, %r487, %r510;
	add.s32 	%r512, %r504, %r507;
	min.s32 	%r513, %r489, %r512;
	ld.shared.u32 	%r514, [%r62+16296];
	add.s32 	%r515, %r498, %r514;
	min.s32 	%r516, %r492, %r515;
	add.s32 	%r517, %r501, %r514;
	min.s32 	%r518, %r494, %r517;
	add.s32 	%r519, %r504, %r514;
	min.s32 	%r520, %r496, %r519;
	ld.shared.u32 	%r521, [%r62+76];
	ld.shared.u32 	%r522, [%r65+5928];
	add.s32 	%r523, %r522, %r521;
	min.s32 	%r524, %r500, %r523;
	ld.shared.u32 	%r525, [%r65+6032];
	add.s32 	%r526, %r525, %r521;
	min.s32 	%r527, %r503, %r526;
	ld.shared.u32 	%r528, [%r65+6136];
	add.s32 	%r529, %r528, %r521;
	min.s32 	%r530, %r506, %r529;
	ld.shared.u32 	%r531, [%r62+8188];
	add.s32 	%r532, %r522, %r531;
	min.s32 	%r533, %r509, %r532;
	add.s32 	%r534, %r525, %r531;
	min.s32 	%r535, %r511, %r534;
	add.s32 	%r536, %r528, %r531;
	min.s32 	%r537, %r513, %r536;
	ld.shared.u32 	%r538, [%r62+16300];
	add.s32 	%r539, %r522, %r538;
	min.s32 	%r540, %r516, %r539;
	add.s32 	%r541, %r525, %r538;
	min.s32 	%r542, %r518, %r541;
	add.s32 	%r543, %r528, %r538;
	min.s32 	%r544, %r520, %r543;
	ld.shared.u32 	%r545, [%r62+80];
	ld.shared.u32 	%r546, [%r65+6240];
	add.s32 	%r547, %r546, %r545;
	min.s32 	%r548, %r524, %r547;
	ld.shared.u32 	%r549, [%r65+6344];
	add.s32 	%r550, %r549, %r545;
	min.s32 	%r551, %r527, %r550;
	ld.shared.u32 	%r552, [%r65+6448];
	add.s32 	%r553, %r552, %r545;
	min.s32 	%r554, %r530, %r553;
	ld.shared.u32 	%r555, [%r62+8192];
	add.s32 	%r556, %r546, %r555;
	min.s32 	%r557, %r533, %r556;
	add.s32 	%r558, %r549, %r555;
	min.s32 	%r559, %r535, %r558;
	add.s32 	%r560, %r552, %r555;
	min.s32 	%r561, %r537, %r560;
	ld.shared.u32 	%r562, [%r62+16304];
	add.s32 	%r563, %r546, %r562;
	min.s32 	%r564, %r540, %r563;
	add.s32 	%r565, %r549, %r562;
	min.s32 	%r566, %r542, %r565;
	add.s32 	%r567, %r552, %r562;
	min.s32 	%r568, %r544, %r567;
	ld.shared.u32 	%r569, [%r62+84];
	ld.shared.u32 	%r570, [%r65+6552];
	add.s32 	%r571, %r570, %r569;
	min.s32 	%r572, %r548, %r571;
	ld.shared.u32 	%r573, [%r65+6656];
	add.s32 	%r574, %r573, %r569;
	min.s32 	%r575, %r551, %r574;
	ld.shared.u32 	%r576, [%r65+6760];
	add.s32 	%r577, %r576, %r569;
	min.s32 	%r578, %r554, %r577;
	ld.shared.u32 	%r579, [%r62+8196];
	add.s32 	%r580, %r570, %r579;
	min.s32 	%r581, %r557, %r580;
	add.s32 	%r582, %r573, %r579;
	min.s32 	%r583, %r559, %r582;
	add.s32 	%r584, %r576, %r579;
	min.s32 	%r585, %r561, %r584;
	ld.shared.u32 	%r586, [%r62+16308];
	add.s32 	%r587, %r570, %r586;
	min.s32 	%r588, %r564, %r587;
	add.s32 	%r589, %r573, %r586;
	min.s32 	%r590, %r566, %r589;
	add.s32 	%r591, %r576, %r586;
	min.s32 	%r592, %r568, %r591;
	ld.shared.u32 	%r593, [%r62+88];
	ld.shared.u32 	%r594, [%r65+6864];
	add.s32 	%r595, %r594, %r593;
	min.s32 	%r596, %r572, %r595;
	ld.shared.u32 	%r597, [%r65+6968];
	add.s32 	%r598, %r597, %r593;
	min.s32 	%r599, %r575, %r598;
	ld.shared.u32 	%r600, [%r65+7072];
	add.s32 	%r601, %r600, %r593;
	min.s32 	%r602, %r578, %r601;
	ld.shared.u32 	%r603, [%r62+8200];
	add.s32 	%r604, %r594, %r603;
	min.s32 	%r605, %r581, %r604;
	add.s32 	%r606, %r597, %r603;
	min.s32 	%r607, %r583, %r606;
	add.s32 	%r608, %r600, %r603;
	min.s32 	%r609, %r585, %r608;
	ld.shared.u32 	%r610, [%r62+16312];
	add.s32 	%r611, %r594, %r610;
	min.s32 	%r612, %r588, %r611;
	add.s32 	%r613, %r597, %r610;
	min.s32 	%r614, %r590, %r613;
	add.s32 	%r615, %r600, %r610;
	min.s32 	%r616, %r592, %r615;
	ld.shared.u32 	%r617, [%r62+92];
	ld.shared.u32 	%r618, [%r65+7176];
	add.s32 	%r619, %r618, %r617;
	min.s32 	%r620, %r596, %r619;
	ld.shared.u32 	%r621, [%r65+7280];
	add.s32 	%r622, %r621, %r617;
	min.s32 	%r623, %r599, %r622;
	ld.shared.u32 	%r624, [%r65+7384];
	add.s32 	%r625, %r624, %r617;
	min.s32 	%r626, %r602, %r625;
	ld.shared.u32 	%r627, [%r62+8204];
	add.s32 	%r628, %r618, %r627;
	min.s32 	%r629, %r605, %r628;
	add.s32 	%r630, %r621, %r627;
	min.s32 	%r631, %r607, %r630;
	add.s32 	%r632, %r624, %r627;
	min.s32 	%r633, %r609, %r632;
	ld.shared.u32 	%r634, [%r62+16316];
	add.s32 	%r635, %r618, %r634;
	min.s32 	%r636, %r612, %r635;
	add.s32 	%r637, %r621, %r634;
	min.s32 	%r638, %r614, %r637;
	add.s32 	%r639, %r624, %r634;
	min.s32 	%r640, %r616, %r639;
	ld.shared.u32 	%r641, [%r62+96];
	ld.shared.u32 	%r642, [%r65+7488];
	add.s32 	%r643, %r642, %r641;
	min.s32 	%r644, %r620, %r643;
	ld.shared.u32 	%r645, [%r65+7592];
	add.s32 	%r646, %r645, %r641;
	min.s32 	%r647, %r623, %r646;
	ld.shared.u32 	%r648, [%r65+7696];
	add.s32 	%r649, %r648, %r641;
	min.s32 	%r650, %r626, %r649;
	ld.shared.u32 	%r651, [%r62+8208];
	add.s32 	%r652, %r642, %r651;
	min.s32 	%r653, %r629, %r652;
	add.s32 	%r654, %r645, %r651;
	min.s32 	%r655, %r631, %r654;
	add.s32 	%r656, %r648, %r651;
	min.s32 	%r657, %r633, %r656;
	ld.shared.u32 	%r658, [%r62+16320];
	add.s32 	%r659, %r642, %r658;
	min.s32 	%r660, %r636, %r659;
	add.s32 	%r661, %r645, %r658;
	min.s32 	%r662, %r638, %r661;
	add.s32 	%r663, %r648, %r658;
	min.s32 	%r664, %r640, %r663;
	ld.shared.u32 	%r665, [%r62+100];
	ld.shared.u32 	%r666, [%r65+7800];
	add.s32 	%r667, %r666, %r665;
	min.s32 	%r668, %r644, %r667;
	ld.shared.u32 	%r669, [%r65+7904];
	add.s32 	%r670, %r669, %r665;
	min.s32 	%r671, %r647, %r670;
	ld.shared.u32 	%r672, [%r65+8008];
	add.s32 	%r673, %r672, %r665;
	min.s32 	%r674, %r650, %r673;
	ld.shared.u32 	%r675, [%r62+8212];
	add.s32 	%r676, %r666, %r675;
	min.s32 	%r677, %r653, %r676;
	add.s32 	%r678, %r669, %r675;
	min.s32 	%r679, %r655, %r678;
	add.s32 	%r680, %r672, %r675;
	min.s32 	%r681, %r657, %r680;
	ld.shared.u32 	%r682, [%r62+16324];
	add.s32 	%r683, %r666, %r682;
	min.s32 	%r684, %r660, %r683;
	add.s32 	%r685, %r669, %r682;
	min.s32 	%r686, %r662, %r685;
	add.s32 	%r687, %r672, %r682;
	min.s32 	%r688, %r664, %r687;
	ld.shared.u32 	%r689, [%r62+104];
	ld.shared.u32 	%r690, [%r65+8112];
	add.s32 	%r691, %r690, %r689;
	min.s32 	%r692, %r668, %r691;
	ld.shared.u32 	%r693, [%r65+8216];
	add.s32 	%r694, %r693, %r689;
	min.s32 	%r695, %r671, %r694;
	ld.shared.u32 	%r696, [%r65+8320];
	add.s32 	%r697, %r696, %r689;
	min.s32 	%r698, %r674, %r697;
	ld.shared.u32 	%r699, [%r62+8216];
	add.s32 	%r700, %r690, %r699;
	min.s32 	%r701, %r677, %r700;
	add.s32 	%r702, %r693, %r699;
	min.s32 	%r703, %r679, %r702;
	add.s32 	%r704, %r696, %r699;
	min.s32 	%r705, %r681, %r704;
	ld.shared.u32 	%r706, [%r62+16328];
	add.s32 	%r707, %r690, %r706;
	min.s32 	%r708, %r684, %r707;
	add.s32 	%r709, %r693, %r706;
	min.s32 	%r710, %r686, %r709;
	add.s32 	%r711, %r696, %r706;
	min.s32 	%r712, %r688, %r711;
	ld.shared.u32 	%r713, [%r62+108];
	ld.shared.u32 	%r714, [%r65+8424];
	add.s32 	%r715, %r714, %r713;
	min.s32 	%r716, %r692, %r715;
	ld.shared.u32 	%r717, [%r65+8528];
	add.s32 	%r718, %r717, %r713;
	min.s32 	%r719, %r695, %r718;
	ld.shared.u32 	%r720, [%r65+8632];
	add.s32 	%r721, %r720, %r713;
	min.s32 	%r722, %r698, %r721;
	ld.shared.u32 	%r723, [%r62+8220];
	add.s32 	%r724, %r714, %r723;
	min.s32 	%r725, %r701, %r724;
	add.s32 	%r726, %r717, %r723;
	min.s32 	%r727, %r703, %r726;
	add.s32 	%r728, %r720, %r723;
	min.s32 	%r729, %r705, %r728;
	ld.shared.u32 	%r730, [%r62+16332];
	add.s32 	%r731, %r714, %r730;
	min.s32 	%r732, %r708, %r731;
	add.s32 	%r733, %r717, %r730;
	min.s32 	%r734, %r710, %r733;
	add.s32 	%r735, %r720, %r730;
	min.s32 	%r736, %r712, %r735;
	ld.shared.u32 	%r737, [%r62+112];
	ld.shared.u32 	%r738, [%r65+8736];
	add.s32 	%r739, %r738, %r737;
	min.s32 	%r740, %r716, %r739;
	ld.shared.u32 	%r741, [%r65+8840];
	add.s32 	%r742, %r741, %r737;
	min.s32 	%r743, %r719, %r742;
	ld.shared.u32 	%r744, [%r65+8944];
	add.s32 	%r745, %r744, %r737;
	min.s32 	%r746, %r722, %r745;
	ld.shared.u32 	%r747, [%r62+8224];
	add.s32 	%r748, %r738, %r747;
	min.s32 	%r749, %r725, %r748;
	add.s32 	%r750, %r741, %r747;
	min.s32 	%r751, %r727, %r750;
	add.s32 	%r752, %r744, %r747;
	min.s32 	%r753, %r729, %r752;
	ld.shared.u32 	%r754, [%r62+16336];
	add.s32 	%r755, %r738, %r754;
	min.s32 	%r756, %r732, %r755;
	add.s32 	%r757, %r741, %r754;
	min.s32 	%r758, %r734, %r757;
	add.s32 	%r759, %r744, %r754;
	min.s32 	%r760, %r736, %r759;
	ld.shared.u32 	%r761, [%r62+116];
	ld.shared.u32 	%r762, [%r65+9048];
	add.s32 	%r763, %r762, %r761;
	min.s32 	%r764, %r740, %r763;
	ld.shared.u32 	%r765, [%r65+9152];
	add.s32 	%r766, %r765, %r761;
	min.s32 	%r767, %r743, %r766;
	ld.shared.u32 	%r768, [%r65+9256];
	add.s32 	%r769, %r768, %r761;
	min.s32 	%r770, %r746, %r769;
	ld.shared.u32 	%r771, [%r62+8228];
	add.s32 	%r772, %r762, %r771;
	min.s32 	%r773, %r749, %r772;
	add.s32 	%r774, %r765, %r771;
	min.s32 	%r775, %r751, %r774;
	add.s32 	%r776, %r768, %r771;
	min.s32 	%r777, %r753, %r776;
	ld.shared.u32 	%r778, [%r62+16340];
	add.s32 	%r779, %r762, %r778;
	min.s32 	%r780, %r756, %r779;
	add.s32 	%r781, %r765, %r778;
	min.s32 	%r782, %r758, %r781;
	add.s32 	%r783, %r768, %r778;
	min.s32 	%r784, %r760, %r783;
	ld.shared.u32 	%r785, [%r62+120];
	ld.shared.u32 	%r786, [%r65+9360];
	add.s32 	%r787, %r786, %r785;
	min.s32 	%r788, %r764, %r787;
	ld.shared.u32 	%r789, [%r65+9464];
	add.s32 	%r790, %r789, %r785;
	min.s32 	%r791, %r767, %r790;
	ld.shared.u32 	%r792, [%r65+9568];
	add.s32 	%r793, %r792, %r785;
	min.s32 	%r794, %r770, %r793;
	ld.shared.u32 	%r795, [%r62+8232];
	add.s32 	%r796, %r786, %r795;
	min.s32 	%r797, %r773, %r796;
	add.s32 	%r798, %r789, %r795;
	min.s32 	%r799, %r775, %r798;
	add.s32 	%r800, %r792, %r795;
	min.s32 	%r801, %r777, %r800;
	ld.shared.u32 	%r802, [%r62+16344];
	add.s32 	%r803, %r786, %r802;
	min.s32 	%r804, %r780, %r803;
	add.s32 	%r805, %r789, %r802;
	min.s32 	%r806, %r782, %r805;
	add.s32 	%r807, %r792, %r802;
	min.s32 	%r808, %r784, %r807;
	ld.shared.u32 	%r809, [%r62+124];
	ld.shared.u32 	%r810, [%r65+9672];
	add.s32 	%r811, %r810, %r809;
	min.s32 	%r812, %r788, %r811;
	ld.shared.u32 	%r813, [%r65+9776];
	add.s32 	%r814, %r813, %r809;
	min.s32 	%r815, %r791, %r814;
	ld.shared.u32 	%r816, [%r65+9880];
	add.s32 	%r817, %r816, %r809;
	min.s32 	%r818, %r794, %r817;
	ld.shared.u32 	%r819, [%r62+8236];
	add.s32 	%r820, %r810, %r819;
	min.s32 	%r821, %r797, %r820;
	add.s32 	%r822, %r813, %r819;
	min.s32 	%r823, %r799, %r822;
	add.s32 	%r824, %r816, %r819;
	min.s32 	%r825, %r801, %r824;
	ld.shared.u32 	%r826, [%r62+16348];
	add.s32 	%r827, %r810, %r826;
	min.s32 	%r828, %r804, %r827;
	add.s32 	%r829, %r813, %r826;
	min.s32 	%r830, %r806, %r829;
	add.s32 	%r831, %r816, %r826;
	min.s32 	%r832, %r808, %r831;
	ld.shared.u32 	%r833, [%r62+128];
	ld.shared.u32 	%r834, [%r65+9984];
	add.s32 	%r835, %r834, %r833;
	min.s32 	%r836, %r812, %r835;
	ld.shared.u32 	%r837, [%r65+10088];
	add.s32 	%r838, %r837, %r833;
	min.s32 	%r839, %r815, %r838;
	ld.shared.u32 	%r840, [%r65+10192];
	add.s32 	%r841, %r840, %r833;
	min.s32 	%r842, %r818, %r841;
	ld.shared.u32 	%r843, [%r62+8240];
	add.s32 	%r844, %r834, %r843;
	min.s32 	%r845, %r821, %r844;
	add.s32 	%r846, %r837, %r843;
	min.s32 	%r847, %r823, %r846;
	add.s32 	%r848, %r840, %r843;
	min.s32 	%r849, %r825, %r848;
	ld.shared.u32 	%r850, [%r62+16352];
	add.s32 	%r851, %r834, %r850;
	min.s32 	%r852, %r828, %r851;
	add.s32 	%r853, %r837, %r850;
	min.s32 	%r854, %r830, %r853;
	add.s32 	%r855, %r840, %r850;
	min.s32 	%r856, %r832, %r855;
	ld.shared.u32 	%r857, [%r62+132];
	ld.shared.u32 	%r858, [%r65+10296];
	add.s32 	%r859, %r858, %r857;
	min.s32 	%r860, %r836, %r859;
	ld.shared.u32 	%r861, [%r65+10400];
	add.s32 	%r862, %r861, %r857;
	min.s32 	%r863, %r839, %r862;
	ld.shared.u32 	%r864, [%r65+10504];
	add.s32 	%r865, %r864, %r857;
	min.s32 	%r866, %r842, %r865;
	ld.shared.u32 	%r867, [%r62+8244];
	add.s32 	%r868, %r858, %r867;
	min.s32 	%r869, %r845, %r868;
	add.s32 	%r870, %r861, %r867;
	min.s32 	%r871, %r847, %r870;
	add.s32 	%r872, %r864, %r867;
	min.s32 	%r873, %r849, %r872;
	ld.shared.u32 	%r874, [%r62+16356];
	add.s32 	%r875, %r858, %r874;
	min.s32 	%r876, %r852, %r875;
	add.s32 	%r877, %r861, %r874;
	min.s32 	%r878, %r854, %r877;
	add.s32 	%r879, %r864, %r874;
	min.s32 	%r880, %r856, %r879;
	ld.shared.u32 	%r881, [%r62+136];
	ld.shared.u32 	%r882, [%r65+10608];
	add.s32 	%r883, %r882, %r881;
	min.s32 	%r884, %r860, %r883;
	ld.shared.u32 	%r885, [%r65+10712];
	add.s32 	%r886, %r885, %r881;
	min.s32 	%r887, %r863, %r886;
	ld.shared.u32 	%r888, [%r65+10816];
	add.s32 	%r889, %r888, %r881;
	min.s32 	%r890, %r866, %r889;
	ld.shared.u32 	%r891, [%r62+8248];
	add.s32 	%r892, %r882, %r891;
	min.s32 	%r893, %r869, %r892;
	add.s32 	%r894, %r885, %r891;
	min.s32 	%r895, %r871, %r894;
	add.s32 	%r896, %r888, %r891;
	min.s32 	%r897, %r873, %r896;
	ld.shared.u32 	%r898, [%r62+16360];
	add.s32 	%r899, %r882, %r898;
	min.s32 	%r900, %r876, %r899;
	add.s32 	%r901, %r885, %r898;
	min.s32 	%r902, %r878, %r901;
	add.s32 	%r903, %r888, %r898;
	min.s32 	%r904, %r880, %r903;
	ld.shared.u32 	%r905, [%r62+140];
	ld.shared.u32 	%r906, [%r65+10920];
	add.s32 	%r907, %r906, %r905;
	min.s32 	%r908, %r884, %r907;
	ld.shared.u32 	%r909, [%r65+11024];
	add.s32 	%r910, %r909, %r905;
	min.s32 	%r911, %r887, %r910;
	ld.shared.u32 	%r912, [%r65+11128];
	add.s32 	%r913, %r912, %r905;
	min.s32 	%r914, %r890, %r913;
	ld.shared.u32 	%r915, [%r62+8252];
	add.s32 	%r916, %r906, %r915;
	min.s32 	%r917, %r893, %r916;
	add.s32 	%r918, %r909, %r915;
	min.s32 	%r919, %r895, %r918;
	add.s32 	%r920, %r912, %r915;
	min.s32 	%r921, %r897, %r920;
	ld.shared.u32 	%r922, [%r62+16364];
	add.s32 	%r923, %r906, %r922;
	min.s32 	%r924, %r900, %r923;
	add.s32 	%r925, %r909, %r922;
	min.s32 	%r926, %r902, %r925;
	add.s32 	%r927, %r912, %r922;
	min.s32 	%r928, %r904, %r927;
	ld.shared.u32 	%r929, [%r62+144];
	ld.shared.u32 	%r930, [%r65+11232];
	add.s32 	%r931, %r930, %r929;
	min.s32 	%r932, %r908, %r931;
	ld.shared.u32 	%r933, [%r65+11336];
	add.s32 	%r934, %r933, %r929;
	min.s32 	%r935, %r911, %r934;
	ld.shared.u32 	%r936, [%r65+11440];
	add.s32 	%r937, %r936, %r929;
	min.s32 	%r938, %r914, %r937;
	ld.shared.u32 	%r939, [%r62+8256];
	add.s32 	%r940, %r930, %r939;
	min.s32 	%r941, %r917, %r940;
	add.s32 	%r942, %r933, %r939;
	min.s32 	%r943, %r919, %r942;
	add.s32 	%r944, %r936, %r939;
	min.s32 	%r945, %r921, %r944;
	ld.shared.u32 	%r946, [%r62+16368];
	add.s32 	%r947, %r930, %r946;
	min.s32 	%r948, %r924, %r947;
	add.s32 	%r949, %r933, %r946;
	min.s32 	%r950, %r926, %r949;
	add.s32 	%r951, %r936, %r946;
	min.s32 	%r952, %r928, %r951;
	ld.shared.u32 	%r953, [%r62+148];
	ld.shared.u32 	%r954, [%r65+11544];
	add.s32 	%r955, %r954, %r953;
	min.s32 	%r956, %r932, %r955;
	ld.shared.u32 	%r957, [%r65+11648];
	add.s32 	%r958, %r957, %r953;
	min.s32 	%r959, %r935, %r958;
	ld.shared.u32 	%r960, [%r65+11752];
	add.s32 	%r961, %r960, %r953;
	min.s32 	%r962, %r938, %r961;
	ld.shared.u32 	%r963, [%r62+8260];
	add.s32 	%r964, %r954, %r963;
	min.s32 	%r965, %r941, %r964;
	add.s32 	%r966, %r957, %r963;
	min.s32 	%r967, %r943, %r966;
	add.s32 	%r968, %r960, %r963;
	min.s32 	%r969, %r945, %r968;
	ld.shared.u32 	%r970, [%r62+16372];
	add.s32 	%r971, %r954, %r970;
	min.s32 	%r972, %r948, %r971;
	add.s32 	%r973, %r957, %r970;
	min.s32 	%r974, %r950, %r973;
	add.s32 	%r975, %r960, %r970;
	min.s32 	%r976, %r952, %r975;
	ld.shared.u32 	%r977, [%r62+152];
	ld.shared.u32 	%r978, [%r65+11856];
	add.s32 	%r979, %r978, %r977;
	min.s32 	%r980, %r956, %r979;
	ld.shared.u32 	%r981, [%r65+11960];
	add.s32 	%r982, %r981, %r977;
	min.s32 	%r983, %r959, %r982;
	ld.shared.u32 	%r984, [%r65+12064];
	add.s32 	%r985, %r984, %r977;
	min.s32 	%r986, %r962, %r985;
	ld.shared.u32 	%r987, [%r62+8264];
	add.s32 	%r988, %r978, %r987;
	min.s32 	%r989, %r965, %r988;
	add.s32 	%r990, %r981, %r987;
	min.s32 	%r991, %r967, %r990;
	add.s32 	%r992, %r984, %r987;
	min.s32 	%r993, %r969, %r992;
	ld.shared.u32 	%r994, [%r62+16376];
	add.s32 	%r995, %r978, %r994;
	min.s32 	%r996, %r972, %r995;
	add.s32 	%r997, %r981, %r994;
	min.s32 	%r998, %r974, %r997;
	add.s32 	%r999, %r984, %r994;
	min.s32 	%r1000, %r976, %r999;
	ld.shared.u32 	%r1001, [%r62+156];
	ld.shared.u32 	%r1002, [%r65+12168];
	add.s32 	%r1003, %r1002, %r1001;
	min.s32 	%r1004, %r980, %r1003;
	ld.shared.u32 	%r1005, [%r65+12272];
	add.s32 	%r1006, %r1005, %r1001;
	min.s32 	%r1007, %r983, %r1006;
	ld.shared.u32 	%r1008, [%r65+12376];
	add.s32 	%r1009, %r1008, %r1001;
	min.s32 	%r1010, %r986, %r1009;
	ld.shared.u32 	%r1011, [%r62+8268];
	add.s32 	%r1012, %r1002, %r1011;
	min.s32 	%r1013, %r989, %r1012;
	add.s32 	%r1014, %r1005, %r1011;
	min.s32 	%r1015, %r991, %r1014;
	add.s32 	%r1016, %r1008, %r1011;
	min.s32 	%r1017, %r993, %r1016;
	ld.shared.u32 	%r1018, [%r62+16380];
	add.s32 	%r1019, %r1002, %r1018;
	min.s32 	%r1020, %r996, %r1019;
	add.s32 	%r1021, %r1005, %r1018;
	min.s32 	%r1022, %r998, %r1021;
	add.s32 	%r1023, %r1008, %r1018;
	min.s32 	%r1024, %r1000, %r1023;
	ld.shared.u32 	%r1025, [%r62+160];
	ld.shared.u32 	%r1026, [%r65+12480];
	add.s32 	%r1027, %r1026, %r1025;
	min.s32 	%r1028, %r1004, %r1027;
	ld.shared.u32 	%r1029, [%r65+12584];
	add.s32 	%r1030, %r1029, %r1025;
	min.s32 	%r1031, %r1007, %r1030;
	ld.shared.u32 	%r1032, [%r65+12688];
	add.s32 	%r1033, %r1032, %r1025;
	min.s32 	%r1034, %r1010, %r1033;
	ld.shared.u32 	%r1035, [%r62+8272];
	add.s32 	%r1036, %r1026, %r1035;
	min.s32 	%r1037, %r1013, %r1036;
	add.s32 	%r1038, %r1029, %r1035;
	min.s32 	%r1039, %r1015, %r1038;
	add.s32 	%r1040, %r1032, %r1035;
	min.s32 	%r1041, %r1017, %r1040;
	ld.shared.u32 	%r1042, [%r62+16384];
	add.s32 	%r1043, %r1026, %r1042;
	min.s32 	%r1044, %r1020, %r1043;
	add.s32 	%r1045, %r1029, %r1042;
	min.s32 	%r1046, %r1022, %r1045;
	add.s32 	%r1047, %r1032, %r1042;
	min.s32 	%r1048, %r1024, %r1047;
	ld.shared.u32 	%r1049, [%r62+164];
	ld.shared.u32 	%r1050, [%r65+12792];
	add.s32 	%r1051, %r1050, %r1049;
	min.s32 	%r1052, %r1028, %r1051;
	ld.shared.u32 	%r1053, [%r65+12896];
	add.s32 	%r1054, %r1053, %r1049;
	min.s32 	%r1055, %r1031, %r1054;
	ld.shared.u32 	%r1056, [%r65+13000];
	add.s32 	%r1057, %r1056, %r1049;
	min.s32 	%r1058, %r1034, %r1057;
	ld.shared.u32 	%r1059, [%r62+8276];
	add.s32 	%r1060, %r1050, %r1059;
	min.s32 	%r1061, %r1037, %r1060;
	add.s32 	%r1062, %r1053, %r1059;
	min.s32 	%r1063, %r1039, %r1062;
	add.s32 	%r1064, %r1056, %r1059;
	min.s32 	%r1065, %r1041, %r1064;
	ld.shared.u32 	%r1066, [%r62+16388];
	add.s32 	%r1067, %r1050, %r1066;
	min.s32 	%r1068, %r1044, %r1067;
	add.s32 	%r1069, %r1053, %r1066;
	min.s32 	%r1070, %r1046, %r1069;
	add.s32 	%r1071, %r1056, %r1066;
	min.s32 	%r1072, %r1048, %r1071;
	ld.shared.u32 	%r1073, [%r62+168];
	ld.shared.u32 	%r1074, [%r65+13104];
	add.s32 	%r1075, %r1074, %r1073;
	min.s32 	%r1076, %r1052, %r1075;
	ld.shared.u32 	%r1077, [%r65+13208];
	add.s32 	%r1078, %r1077, %r1073;
	min.s32 	%r1079, %r1055, %r1078;
	ld.shared.u32 	%r1080, [%r65+13312];
	add.s32 	%r1081, %r1080, %r1073;
	min.s32 	%r1082, %r1058, %r1081;
	ld.shared.u32 	%r1083, [%r62+8280];
	add.s32 	%r1084, %r1074, %r1083;
	min.s32 	%r1085, %r1061, %r1084;
	add.s32 	%r1086, %r1077, %r1083;
	min.s32 	%r1087, %r1063, %r1086;
	add.s32 	%r1088, %r1080, %r1083;
	min.s32 	%r1089, %r1065, %r1088;
	ld.shared.u32 	%r1090, [%r62+16392];
	add.s32 	%r1091, %r1074, %r1090;
	min.s32 	%r1092, %r1068, %r1091;
	add.s32 	%r1093, %r1077, %r1090;
	min.s32 	%r1094, %r1070, %r1093;
	add.s32 	%r1095, %r1080, %r1090;
	min.s32 	%r1096, %r1072, %r1095;
	ld.shared.u32 	%r1097, [%r62+172];
	ld.shared.u32 	%r1098, [%r65+13416];
	add.s32 	%r1099, %r1098, %r1097;
	min.s32 	%r1100, %r1076, %r1099;
	ld.shared.u32 	%r1101, [%r65+13520];
	add.s32 	%r1102, %r1101, %r1097;
	min.s32 	%r1103, %r1079, %r1102;
	ld.shared.u32 	%r1104, [%r65+13624];
	add.s32 	%r1105, %r1104, %r1097;
	min.s32 	%r1106, %r1082, %r1105;
	ld.shared.u32 	%r1107, [%r62+8284];
	add.s32 	%r1108, %r1098, %r1107;
	min.s32 	%r1109, %r1085, %r1108;
	add.s32 	%r1110, %r1101, %r1107;
	min.s32 	%r1111, %r1087, %r1110;
	add.s32 	%r1112, %r1104, %r1107;
	min.s32 	%r1113, %r1089, %r1112;
	ld.shared.u32 	%r1114, [%r62+16396];
	add.s32 	%r1115, %r1098, %r1114;
	min.s32 	%r1116, %r1092, %r1115;
	add.s32 	%r1117, %r1101, %r1114;
	min.s32 	%r1118, %r1094, %r1117;
	add.s32 	%r1119, %r1104, %r1114;
	min.s32 	%r1120, %r1096, %r1119;
	ld.shared.u32 	%r1121, [%r62+176];
	ld.shared.u32 	%r1122, [%r65+13728];
	add.s32 	%r1123, %r1122, %r1121;
	min.s32 	%r1124, %r1100, %r1123;
	ld.shared.u32 	%r1125, [%r65+13832];
	add.s32 	%r1126, %r1125, %r1121;
	min.s32 	%r1127, %r1103, %r1126;
	ld.shared.u32 	%r1128, [%r65+13936];
	add.s32 	%r1129, %r1128, %r1121;
	min.s32 	%r1130, %r1106, %r1129;
	ld.shared.u32 	%r1131, [%r62+8288];
	add.s32 	%r1132, %r1122, %r1131;
	min.s32 	%r1133, %r1109, %r1132;
	add.s32 	%r1134, %r1125, %r1131;
	min.s32 	%r1135, %r1111, %r1134;
	add.s32 	%r1136, %r1128, %r1131;
	min.s32 	%r1137, %r1113, %r1136;
	ld.shared.u32 	%r1138, [%r62+16400];
	add.s32 	%r1139, %r1122, %r1138;
	min.s32 	%r1140, %r1116, %r1139;
	add.s32 	%r1141, %r1125, %r1138;
	min.s32 	%r1142, %r1118, %r1141;
	add.s32 	%r1143, %r1128, %r1138;
	min.s32 	%r1144, %r1120, %r1143;
	ld.shared.u32 	%r1145, [%r62+180];
	ld.shared.u32 	%r1146, [%r65+14040];
	add.s32 	%r1147, %r1146, %r1145;
	min.s32 	%r1148, %r1124, %r1147;
	ld.shared.u32 	%r1149, [%r65+14144];
	add.s32 	%r1150, %r1149, %r1145;
	min.s32 	%r1151, %r1127, %r1150;
	ld.shared.u32 	%r1152, [%r65+14248];
	add.s32 	%r1153, %r1152, %r1145;
	min.s32 	%r1154, %r1130, %r1153;
	ld.shared.u32 	%r1155, [%r62+8292];
	add.s32 	%r1156, %r1146, %r1155;
	min.s32 	%r1157, %r1133, %r1156;
	add.s32 	%r1158, %r1149, %r1155;
	min.s32 	%r1159, %r1135, %r1158;
	add.s32 	%r1160, %r1152, %r1155;
	min.s32 	%r1161, %r1137, %r1160;
	ld.shared.u32 	%r1162, [%r62+16404];
	add.s32 	%r1163, %r1146, %r1162;
	min.s32 	%r1164, %r1140, %r1163;
	add.s32 	%r1165, %r1149, %r1162;
	min.s32 	%r1166, %r1142, %r1165;
	add.s32 	%r1167, %r1152, %r1162;
	min.s32 	%r1168, %r1144, %r1167;
	ld.shared.u32 	%r1169, [%r62+184];
	ld.shared.u32 	%r1170, [%r65+14352];
	add.s32 	%r1171, %r1170, %r1169;
	min.s32 	%r1172, %r1148, %r1171;
	ld.shared.u32 	%r1173, [%r65+14456];
	add.s32 	%r1174, %r1173, %r1169;
	min.s32 	%r1175, %r1151, %r1174;
	ld.shared.u32 	%r1176, [%r65+14560];
	add.s32 	%r1177, %r1176, %r1169;
	min.s32 	%r1178, %r1154, %r1177;
	ld.shared.u32 	%r1179, [%r62+8296];
	add.s32 	%r1180, %r1170, %r1179;
	min.s32 	%r1181, %r1157, %r1180;
	add.s32 	%r1182, %r1173, %r1179;
	min.s32 	%r1183, %r1159, %r1182;
	add.s32 	%r1184, %r1176, %r1179;
	min.s32 	%r1185, %r1161, %r1184;
	ld.shared.u32 	%r1186, [%r62+16408];
	add.s32 	%r1187, %r1170, %r1186;
	min.s32 	%r1188, %r1164, %r1187;
	add.s32 	%r1189, %r1173, %r1186;
	min.s32 	%r1190, %r1166, %r1189;
	add.s32 	%r1191, %r1176, %r1186;
	min.s32 	%r1192, %r1168, %r1191;
	ld.shared.u32 	%r1193, [%r62+188];
	ld.shared.u32 	%r1194, [%r65+14664];
	add.s32 	%r1195, %r1194, %r1193;
	min.s32 	%r1196, %r1172, %r1195;
	ld.shared.u32 	%r1197, [%r65+14768];
	add.s32 	%r1198, %r1197, %r1193;
	min.s32 	%r1199, %r1175, %r1198;
	ld.shared.u32 	%r1200, [%r65+14872];
	add.s32 	%r1201, %r1200, %r1193;
	min.s32 	%r1202, %r1178, %r1201;
	ld.shared.u32 	%r1203, [%r62+8300];
	add.s32 	%r1204, %r1194, %r1203;
	min.s32 	%r1205, %r1181, %r1204;
	add.s32 	%r1206, %r1197, %r1203;
	min.s32 	%r1207, %r1183, %r1206;
	add.s32 	%r1208, %r1200, %r1203;
	min.s32 	%r1209, %r1185, %r1208;
	ld.shared.u32 	%r1210, [%r62+16412];
	add.s32 	%r1211, %r1194, %r1210;
	min.s32 	%r1212, %r1188, %r1211;
	add.s32 	%r1213, %r1197, %r1210;
	min.s32 	%r1214, %r1190, %r1213;
	add.s32 	%r1215, %r1200, %r1210;
	min.s32 	%r1216, %r1192, %r1215;
	ld.shared.u32 	%r1217, [%r62+192];
	ld.shared.u32 	%r1218, [%r65+14976];
	add.s32 	%r1219, %r1218, %r1217;
	min.s32 	%r1220, %r1196, %r1219;
	ld.shared.u32 	%r1221, [%r65+15080];
	add.s32 	%r1222, %r1221, %r1217;
	min.s32 	%r1223, %r1199, %r1222;
	ld.shared.u32 	%r1224, [%r65+15184];
	add.s32 	%r1225, %r1224, %r1217;
	min.s32 	%r1226, %r1202, %r1225;
	ld.shared.u32 	%r1227, [%r62+8304];
	add.s32 	%r1228, %r1218, %r1227;
	min.s32 	%r1229, %r1205, %r1228;
	add.s32 	%r1230, %r1221, %r1227;
	min.s32 	%r1231, %r1207, %r1230;
	add.s32 	%r1232, %r1224, %r1227;
	min.s32 	%r1233, %r1209, %r1232;
	ld.shared.u32 	%r1234, [%r62+16416];
	add.s32 	%r1235, %r1218, %r1234;
	min.s32 	%r1236, %r1212, %r1235;
	add.s32 	%r1237, %r1221, %r1234;
	min.s32 	%r1238, %r1214, %r1237;
	add.s32 	%r1239, %r1224, %r1234;
	min.s32 	%r1240, %r1216, %r1239;
	ld.shared.u32 	%r1241, [%r62+196];
	ld.shared.u32 	%r1242, [%r65+15288];
	add.s32 	%r1243, %r1242, %r1241;
	min.s32 	%r1244, %r1220, %r1243;
	ld.shared.u32 	%r1245, [%r65+15392];
	add.s32 	%r1246, %r1245, %r1241;
	min.s32 	%r1247, %r1223, %r1246;
	ld.shared.u32 	%r1248, [%r65+15496];
	add.s32 	%r1249, %r1248, %r1241;
	min.s32 	%r1250, %r1226, %r1249;
	ld.shared.u32 	%r1251, [%r62+8308];
	add.s32 	%r1252, %r1242, %r1251;
	min.s32 	%r1253, %r1229, %r1252;
	add.s32 	%r1254, %r1245, %r1251;
	min.s32 	%r1255, %r1231, %r1254;
	add.s32 	%r1256, %r1248, %r1251;
	min.s32 	%r1257, %r1233, %r1256;
	ld.shared.u32 	%r1258, [%r62+16420];
	add.s32 	%r1259, %r1242, %r1258;
	min.s32 	%r1260, %r1236, %r1259;
	add.s32 	%r1261, %r1245, %r1258;
	min.s32 	%r1262, %r1238, %r1261;
	add.s32 	%r1263, %r1248, %r1258;
	min.s32 	%r1264, %r1240, %r1263;
	ld.shared.u32 	%r1265, [%r62+200];
	ld.shared.u32 	%r1266, [%r65+15600];
	add.s32 	%r1267, %r1266, %r1265;
	min.s32 	%r1268, %r1244, %r1267;
	ld.shared.u32 	%r1269, [%r65+15704];
	add.s32 	%r1270, %r1269, %r1265;
	min.s32 	%r1271, %r1247, %r1270;
	ld.shared.u32 	%r1272, [%r65+15808];
	add.s32 	%r1273, %r1272, %r1265;
	min.s32 	%r1274, %r1250, %r1273;
	ld.shared.u32 	%r1275, [%r62+8312];
	add.s32 	%r1276, %r1266, %r1275;
	min.s32 	%r1277, %r1253, %r1276;
	add.s32 	%r1278, %r1269, %r1275;
	min.s32 	%r1279, %r1255, %r1278;
	add.s32 	%r1280, %r1272, %r1275;
	min.s32 	%r1281, %r1257, %r1280;
	ld.shared.u32 	%r1282, [%r62+16424];
	add.s32 	%r1283, %r1266, %r1282;
	min.s32 	%r1284, %r1260, %r1283;
	add.s32 	%r1285, %r1269, %r1282;
	min.s32 	%r1286, %r1262, %r1285;
	add.s32 	%r1287, %r1272, %r1282;
	min.s32 	%r1288, %r1264, %r1287;
	ld.shared.u32 	%r1289, [%r62+204];
	ld.shared.u32 	%r1290, [%r65+15912];
	add.s32 	%r1291, %r1290, %r1289;
	min.s32 	%r1292, %r1268, %r1291;
	ld.shared.u32 	%r1293, [%r65+16016];
	add.s32 	%r1294, %r1293, %r1289;
	min.s32 	%r1295, %r1271, %r1294;
	ld.shared.u32 	%r1296, [%r65+16120];
	add.s32 	%r1297, %r1296, %r1289;
	min.s32 	%r1298, %r1274, %r1297;
	ld.shared.u32 	%r1299, [%r62+8316];
	add.s32 	%r1300, %r1290, %r1299;
	min.s32 	%r1301, %r1277, %r1300;
	add.s32 	%r1302, %r1293, %r1299;
	min.s32 	%r1303, %r1279, %r1302;
	add.s32 	%r1304, %r1296, %r1299;
	min.s32 	%r1305, %r1281, %r1304;
	ld.shared.u32 	%r1306, [%r62+16428];
	add.s32 	%r1307, %r1290, %r1306;
	min.s32 	%r1308, %r1284, %r1307;
	add.s32 	%r1309, %r1293, %r1306;
	min.s32 	%r1310, %r1286, %r1309;
	add.s32 	%r1311, %r1296, %r1306;
	min.s32 	%r1312, %r1288, %r1311;
	ld.shared.u32 	%r1313, [%r62+208];
	ld.shared.u32 	%r1314, [%r65+16224];
	add.s32 	%r1315, %r1314, %r1313;
	min.s32 	%r1316, %r1292, %r1315;
	ld.shared.u32 	%r1317, [%r65+16328];
	add.s32 	%r1318, %r1317, %r1313;
	min.s32 	%r1319, %r1295, %r1318;
	ld.shared.u32 	%r1320, [%r65+16432];
	add.s32 	%r1321, %r1320, %r1313;
	min.s32 	%r1322, %r1298, %r1321;
	ld.shared.u32 	%r1323, [%r62+8320];
	add.s32 	%r1324, %r1314, %r1323;
	min.s32 	%r1325, %r1301, %r1324;
	add.s32 	%r1326, %r1317, %r1323;
	min.s32 	%r1327, %r1303, %r1326;
	add.s32 	%r1328, %r1320, %r1323;
	min.s32 	%r1329, %r1305, %r1328;
	ld.shared.u32 	%r1330, [%r62+16432];
	add.s32 	%r1331, %r1314, %r1330;
	min.s32 	%r1332, %r1308, %r1331;
	add.s32 	%r1333, %r1317, %r1330;
	min.s32 	%r1334, %r1310, %r1333;
	add.s32 	%r1335, %r1320, %r1330;
	min.s32 	%r1336, %r1312, %r1335;
	ld.shared.u32 	%r1337, [%r62+212];
	ld.shared.u32 	%r1338, [%r65+16536];
	add.s32 	%r1339, %r1338, %r1337;
	min.s32 	%r1340, %r1316, %r1339;
	ld.shared.u32 	%r1341, [%r65+16640];
	add.s32 	%r1342, %r1341, %r1337;
	min.s32 	%r1343, %r1319, %r1342;
	ld.shared.u32 	%r1344, [%r65+16744];
	add.s32 	%r1345, %r1344, %r1337;
	min.s32 	%r1346, %r1322, %r1345;
	ld.shared.u32 	%r1347, [%r62+8324];
	add.s32 	%r1348, %r1338, %r1347;
	min.s32 	%r1349, %r1325, %r1348;
	add.s32 	%r1350, %r1341, %r1347;
	min.s32 	%r1351, %r1327, %r1350;
	add.s32 	%r1352, %r1344, %r1347;
	min.s32 	%r1353, %r1329, %r1352;
	ld.shared.u32 	%r1354, [%r62+16436];
	add.s32 	%r1355, %r1338, %r1354;
	min.s32 	%r1356, %r1332, %r1355;
	add.s32 	%r1357, %r1341, %r1354;
	min.s32 	%r1358, %r1334, %r1357;
	add.s32 	%r1359, %r1344, %r1354;
	min.s32 	%r1360, %r1336, %r1359;
	ld.shared.u32 	%r1361, [%r62+216];
	ld.shared.u32 	%r1362, [%r65+16848];
	add.s32 	%r1363, %r1362, %r1361;
	min.s32 	%r1364, %r1340, %r1363;
	ld.shared.u32 	%r1365, [%r65+16952];
	add.s32 	%r1366, %r1365, %r1361;
	min.s32 	%r1367, %r1343, %r1366;
	ld.shared.u32 	%r1368, [%r65+17056];
	add.s32 	%r1369, %r1368, %r1361;
	min.s32 	%r1370, %r1346, %r1369;
	ld.shared.u32 	%r1371, [%r62+8328];
	add.s32 	%r1372, %r1362, %r1371;
	min.s32 	%r1373, %r1349, %r1372;
	add.s32 	%r1374, %r1365, %r1371;
	min.s32 	%r1375, %r1351, %r1374;
	add.s32 	%r1376, %r1368, %r1371;
	min.s32 	%r1377, %r1353, %r1376;
	ld.shared.u32 	%r1378, [%r62+16440];
	add.s32 	%r1379, %r1362, %r1378;
	min.s32 	%r1380, %r1356, %r1379;
	add.s32 	%r1381, %r1365, %r1378;
	min.s32 	%r1382, %r1358, %r1381;
	add.s32 	%r1383, %r1368, %r1378;
	min.s32 	%r1384, %r1360, %r1383;
	ld.shared.u32 	%r1385, [%r62+220];
	ld.shared.u32 	%r1386, [%r65+17160];
	add.s32 	%r1387, %r1386, %r1385;
	min.s32 	%r1388, %r1364, %r1387;
	ld.shared.u32 	%r1389, [%r65+17264];
	add.s32 	%r1390, %r1389, %r1385;
	min.s32 	%r1391, %r1367, %r1390;
	ld.shared.u32 	%r1392, [%r65+17368];
	add.s32 	%r1393, %r1392, %r1385;
	min.s32 	%r1394, %r1370, %r1393;
	ld.shared.u32 	%r1395, [%r62+8332];
	add.s32 	%r1396, %r1386, %r1395;
	min.s32 	%r1397, %r1373, %r1396;
	add.s32 	%r1398, %r1389, %r1395;
	min.s32 	%r1399, %r1375, %r1398;
	add.s32 	%r1400, %r1392, %r1395;
	min.s32 	%r1401, %r1377, %r1400;
	ld.shared.u32 	%r1402, [%r62+16444];
	add.s32 	%r1403, %r1386, %r1402;
	min.s32 	%r1404, %r1380, %r1403;
	add.s32 	%r1405, %r1389, %r1402;
	min.s32 	%r1406, %r1382, %r1405;
	add.s32 	%r1407, %r1392, %r1402;
	min.s32 	%r1408, %r1384, %r1407;
	ld.shared.u32 	%r1409, [%r62+224];
	ld.shared.u32 	%r1410, [%r65+17472];
	add.s32 	%r1411, %r1410, %r1409;
	min.s32 	%r1412, %r1388, %r1411;
	ld.shared.u32 	%r1413, [%r65+17576];
	add.s32 	%r1414, %r1413, %r1409;
	min.s32 	%r1415, %r1391, %r1414;
	ld.shared.u32 	%r1416, [%r65+17680];
	add.s32 	%r1417, %r1416, %r1409;
	min.s32 	%r1418, %r1394, %r1417;
	ld.shared.u32 	%r1419, [%r62+8336];
	add.s32 	%r1420, %r1410, %r1419;
	min.s32 	%r1421, %r1397, %r1420;
	add.s32 	%r1422, %r1413, %r1419;
	min.s32 	%r1423, %r1399, %r1422;
	add.s32 	%r1424, %r1416, %r1419;
	min.s32 	%r1425, %r1401, %r1424;
	ld.shared.u32 	%r1426, [%r62+16448];
	add.s32 	%r1427, %r1410, %r1426;
	min.s32 	%r1428, %r1404, %r1427;
	add.s32 	%r1429, %r1413, %r1426;
	min.s32 	%r1430, %r1406, %r1429;
	add.s32 	%r1431, %r1416, %r1426;
	min.s32 	%r1432, %r1408, %r1431;
	ld.shared.u32 	%r1433, [%r62+228];
	ld.shared.u32 	%r1434, [%r65+17784];
	add.s32 	%r1435, %r1434, %r1433;
	min.s32 	%r1436, %r1412, %r1435;
	ld.shared.u32 	%r1437, [%r65+17888];
	add.s32 	%r1438, %r1437, %r1433;
	min.s32 	%r1439, %r1415, %r1438;
	ld.shared.u32 	%r1440, [%r65+17992];
	add.s32 	%r1441, %r1440, %r1433;
	min.s32 	%r1442, %r1418, %r1441;
	ld.shared.u32 	%r1443, [%r62+8340];
	add.s32 	%r1444, %r1434, %r1443;
	min.s32 	%r1445, %r1421, %r1444;
	add.s32 	%r1446, %r1437, %r1443;
	min.s32 	%r1447, %r1423, %r1446;
	add.s32 	%r1448, %r1440, %r1443;
	min.s32 	%r1449, %r1425, %r1448;
	ld.shared.u32 	%r1450, [%r62+16452];
	add.s32 	%r1451, %r1434, %r1450;
	min.s32 	%r1452, %r1428, %r1451;
	add.s32 	%r1453, %r1437, %r1450;
	min.s32 	%r1454, %r1430, %r1453;
	add.s32 	%r1455, %r1440, %r1450;
	min.s32 	%r1456, %r1432, %r1455;
	ld.shared.u32 	%r1457, [%r62+232];
	ld.shared.u32 	%r1458, [%r65+18096];
	add.s32 	%r1459, %r1458, %r1457;
	min.s32 	%r1460, %r1436, %r1459;
	ld.shared.u32 	%r1461, [%r65+18200];
	add.s32 	%r1462, %r1461, %r1457;
	min.s32 	%r1463, %r1439, %r1462;
	ld.shared.u32 	%r1464, [%r65+18304];
	add.s32 	%r1465, %r1464, %r1457;
	min.s32 	%r1466, %r1442, %r1465;
	ld.shared.u32 	%r1467, [%r62+8344];
	add.s32 	%r1468, %r1458, %r1467;
	min.s32 	%r1469, %r1445, %r1468;
	add.s32 	%r1470, %r1461, %r1467;
	min.s32 	%r1471, %r1447, %r1470;
	add.s32 	%r1472, %r1464, %r1467;
	min.s32 	%r1473, %r1449, %r1472;
	ld.shared.u32 	%r1474, [%r62+16456];
	add.s32 	%r1475, %r1458, %r1474;
	min.s32 	%r1476, %r1452, %r1475;
	add.s32 	%r1477, %r1461, %r1474;
	min.s32 	%r1478, %r1454, %r1477;
	add.s32 	%r1479, %r1464, %r1474;
	min.s32 	%r1480, %r1456, %r1479;
	ld.shared.u32 	%r1481, [%r62+236];
	ld.shared.u32 	%r1482, [%r65+18408];
	add.s32 	%r1483, %r1482, %r1481;
	min.s32 	%r1484, %r1460, %r1483;
	ld.shared.u32 	%r1485, [%r65+18512];
	add.s32 	%r1486, %r1485, %r1481;
	min.s32 	%r1487, %r1463, %r1486;
	ld.shared.u32 	%r1488, [%r65+18616];
	add.s32 	%r1489, %r1488, %r1481;
	min.s32 	%r1490, %r1466, %r1489;
	ld.shared.u32 	%r1491, [%r62+8348];
	add.s32 	%r1492, %r1482, %r1491;
	min.s32 	%r1493, %r1469, %r1492;
	add.s32 	%r1494, %r1485, %r1491;
	min.s32 	%r1495, %r1471, %r1494;
	add.s32 	%r1496, %r1488, %r1491;
	min.s32 	%r1497, %r1473, %r1496;
	ld.shared.u32 	%r1498, [%r62+16460];
	add.s32 	%r1499, %r1482, %r1498;
	min.s32 	%r1500, %r1476, %r1499;
	add.s32 	%r1501, %r1485, %r1498;
	min.s32 	%r1502, %r1478, %r1501;
	add.s32 	%r1503, %r1488, %r1498;
	min.s32 	%r1504, %r1480, %r1503;
	ld.shared.u32 	%r1505, [%r62+240];
	ld.shared.u32 	%r1506, [%r65+18720];
	add.s32 	%r1507, %r1506, %r1505;
	min.s32 	%r1508, %r1484, %r1507;
	ld.shared.u32 	%r1509, [%r65+18824];
	add.s32 	%r1510, %r1509, %r1505;
	min.s32 	%r1511, %r1487, %r1510;
	ld.shared.u32 	%r1512, [%r65+18928];
	add.s32 	%r1513, %r1512, %r1505;
	min.s32 	%r1514, %r1490, %r1513;
	ld.shared.u32 	%r1515, [%r62+8352];
	add.s32 	%r1516, %r1506, %r1515;
	min.s32 	%r1517, %r1493, %r1516;
	add.s32 	%r1518, %r1509, %r1515;
	min.s32 	%r1519, %r1495, %r1518;
	add.s32 	%r1520, %r1512, %r1515;
	min.s32 	%r1521, %r1497, %r1520;
	ld.shared.u32 	%r1522, [%r62+16464];
	add.s32 	%r1523, %r1506, %r1522;
	min.s32 	%r1524, %r1500, %r1523;
	add.s32 	%r1525, %r1509, %r1522;
	min.s32 	%r1526, %r1502, %r1525;
	add.s32 	%r1527, %r1512, %r1522;
	min.s32 	%r1528, %r1504, %r1527;
	ld.shared.u32 	%r1529, [%r62+244];
	ld.shared.u32 	%r1530, [%r65+19032];
	add.s32 	%r1531, %r1530, %r1529;
	min.s32 	%r1532, %r1508, %r1531;
	ld.shared.u32 	%r1533, [%r65+19136];
	add.s32 	%r1534, %r1533, %r1529;
	min.s32 	%r1535, %r1511, %r1534;
	ld.shared.u32 	%r1536, [%r65+19240];
	add.s32 	%r1537, %r1536, %r1529;
	min.s32 	%r1538, %r1514, %r1537;
	ld.shared.u32 	%r1539, [%r62+8356];
	add.s32 	%r1540, %r1530, %r1539;
	min.s32 	%r1541, %r1517, %r1540;
	add.s32 	%r1542, %r1533, %r1539;
	min.s32 	%r1543, %r1519, %r1542;
	add.s32 	%r1544, %r1536, %r1539;
	min.s32 	%r1545, %r1521, %r1544;
	ld.shared.u32 	%r1546, [%r62+16468];
	add.s32 	%r1547, %r1530, %r1546;
	min.s32 	%r1548, %r1524, %r1547;
	add.s32 	%r1549, %r1533, %r1546;
	min.s32 	%r1550, %r1526, %r1549;
	add.s32 	%r1551, %r1536, %r1546;
	min.s32 	%r1552, %r1528, %r1551;
	ld.shared.u32 	%r1553, [%r62+248];
	ld.shared.u32 	%r1554, [%r65+19344];
	add.s32 	%r1555, %r1554, %r1553;
	min.s32 	%r1556, %r1532, %r1555;
	ld.shared.u32 	%r1557, [%r65+19448];
	add.s32 	%r1558, %r1557, %r1553;
	min.s32 	%r1559, %r1535, %r1558;
	ld.shared.u32 	%r1560, [%r65+19552];
	add.s32 	%r1561, %r1560, %r1553;
	min.s32 	%r1562, %r1538, %r1561;
	ld.shared.u32 	%r1563, [%r62+8360];
	add.s32 	%r1564, %r1554, %r1563;
	min.s32 	%r1565, %r1541, %r1564;
	add.s32 	%r1566, %r1557, %r1563;
	min.s32 	%r1567, %r1543, %r1566;
	add.s32 	%r1568, %r1560, %r1563;
	min.s32 	%r1569, %r1545, %r1568;
	ld.shared.u32 	%r1570, [%r62+16472];
	add.s32 	%r1571, %r1554, %r1570;
	min.s32 	%r1572, %r1548, %r1571;
	add.s32 	%r1573, %r1557, %r1570;
	min.s32 	%r1574, %r1550, %r1573;
	add.s32 	%r1575, %r1560, %r1570;
	min.s32 	%r1576, %r1552, %r1575;
	ld.shared.u32 	%r1577, [%r62+252];
	ld.shared.u32 	%r1578, [%r65+19656];
	add.s32 	%r1579, %r1578, %r1577;
	min.s32 	%r1580, %r1556, %r1579;
	ld.shared.u32 	%r1581, [%r65+19760];
	add.s32 	%r1582, %r1581, %r1577;
	min.s32 	%r1583, %r1559, %r1582;
	ld.shared.u32 	%r1584, [%r65+19864];
	add.s32 	%r1585, %r1584, %r1577;
	min.s32 	%r1586, %r1562, %r1585;
	ld.shared.u32 	%r1587, [%r62+8364];
	add.s32 	%r1588, %r1578, %r1587;
	min.s32 	%r1589, %r1565, %r1588;
	add.s32 	%r1590, %r1581, %r1587;
	min.s32 	%r1591, %r1567, %r1590;
	add.s32 	%r1592, %r1584, %r1587;
	min.s32 	%r1593, %r1569, %r1592;
	ld.shared.u32 	%r1594, [%r62+16476];
	add.s32 	%r1595, %r1578, %r1594;
	min.s32 	%r1596, %r1572, %r1595;
	add.s32 	%r1597, %r1581, %r1594;
	min.s32 	%r1598, %r1574, %r1597;
	add.s32 	%r1599, %r1584, %r1594;
	min.s32 	%r1600, %r1576, %r1599;
	ld.shared.u32 	%r1601, [%r62+256];
	ld.shared.u32 	%r1602, [%r65+19968];
	add.s32 	%r1603, %r1602, %r1601;
	min.s32 	%r1604, %r1580, %r1603;
	ld.shared.u32 	%r1605, [%r65+20072];
	add.s32 	%r1606, %r1605, %r1601;
	min.s32 	%r1607, %r1583, %r1606;
	ld.shared.u32 	%r1608, [%r65+20176];
	add.s32 	%r1609, %r1608, %r1601;
	min.s32 	%r1610, %r1586, %r1609;
	ld.shared.u32 	%r1611, [%r62+8368];
	add.s32 	%r1612, %r1602, %r1611;
	min.s32 	%r1613, %r1589, %r1612;
	add.s32 	%r1614, %r1605, %r1611;
	min.s32 	%r1615, %r1591, %r1614;
	add.s32 	%r1616, %r1608, %r1611;
	min.s32 	%r1617, %r1593, %r1616;
	ld.shared.u32 	%r1618, [%r62+16480];
	add.s32 	%r1619, %r1602, %r1618;
	min.s32 	%r1620, %r1596, %r1619;
	add.s32 	%r1621, %r1605, %r1618;
	min.s32 	%r1622, %r1598, %r1621;
	add.s32 	%r1623, %r1608, %r1618;
	min.s32 	%r1624, %r1600, %r1623;
	ld.shared.u32 	%r1625, [%r62+260];
	ld.shared.u32 	%r1626, [%r65+20280];
	add.s32 	%r1627, %r1626, %r1625;
	min.s32 	%r1628, %r1604, %r1627;
	ld.shared.u32 	%r1629, [%r65+20384];
	add.s32 	%r1630, %r1629, %r1625;
	min.s32 	%r1631, %r1607, %r1630;
	ld.shared.u32 	%r1632, [%r65+20488];
	add.s32 	%r1633, %r1632, %r1625;
	min.s32 	%r1634, %r1610, %r1633;
	ld.shared.u32 	%r1635, [%r62+8372];
	add.s32 	%r1636, %r1626, %r1635;
	min.s32 	%r1637, %r1613, %r1636;
	add.s32 	%r1638, %r1629, %r1635;
	min.s32 	%r1639, %r1615, %r1638;
	add.s32 	%r1640, %r1632, %r1635;
	min.s32 	%r1641, %r1617, %r1640;
	ld.shared.u32 	%r1642, [%r62+16484];
	add.s32 	%r1643, %r1626, %r1642;
	min.s32 	%r1644, %r1620, %r1643;
	add.s32 	%r1645, %r1629, %r1642;
	min.s32 	%r1646, %r1622, %r1645;
	add.s32 	%r1647, %r1632, %r1642;
	min.s32 	%r1648, %r1624, %r1647;
	ld.shared.u32 	%r1649, [%r62+264];
	ld.shared.u32 	%r1650, [%r65+20592];
	add.s32 	%r1651, %r1650, %r1649;
	min.s32 	%r1652, %r1628, %r1651;
	ld.shared.u32 	%r1653, [%r65+20696];
	add.s32 	%r1654, %r1653, %r1649;
	min.s32 	%r1655, %r1631, %r1654;
	ld.shared.u32 	%r1656, [%r65+20800];
	add.s32 	%r1657, %r1656, %r1649;
	min.s32 	%r1658, %r1634, %r1657;
	ld.shared.u32 	%r1659, [%r62+8376];
	add.s32 	%r1660, %r1650, %r1659;
	min.s32 	%r1661, %r1637, %r1660;
	add.s32 	%r1662, %r1653, %r1659;
	min.s32 	%r1663, %r1639, %r1662;
	add.s32 	%r1664, %r1656, %r1659;
	min.s32 	%r1665, %r1641, %r1664;
	ld.shared.u32 	%r1666, [%r62+16488];
	add.s32 	%r1667, %r1650, %r1666;
	min.s32 	%r1668, %r1644, %r1667;
	add.s32 	%r1669, %r1653, %r1666;
	min.s32 	%r1670, %r1646, %r1669;
	add.s32 	%r1671, %r1656, %r1666;
	min.s32 	%r1672, %r1648, %r1671;
	ld.shared.u32 	%r1673, [%r62+268];
	ld.shared.u32 	%r1674, [%r65+20904];
	add.s32 	%r1675, %r1674, %r1673;
	min.s32 	%r1676, %r1652, %r1675;
	ld.shared.u32 	%r1677, [%r65+21008];
	add.s32 	%r1678, %r1677, %r1673;
	min.s32 	%r1679, %r1655, %r1678;
	ld.shared.u32 	%r1680, [%r65+21112];
	add.s32 	%r1681, %r1680, %r1673;
	min.s32 	%r1682, %r1658, %r1681;
	ld.shared.u32 	%r1683, [%r62+8380];
	add.s32 	%r1684, %r1674, %r1683;
	min.s32 	%r1685, %r1661, %r1684;
	add.s32 	%r1686, %r1677, %r1683;
	min.s32 	%r1687, %r1663, %r1686;
	add.s32 	%r1688, %r1680, %r1683;
	min.s32 	%r1689, %r1665, %r1688;
	ld.shared.u32 	%r1690, [%r62+16492];
	add.s32 	%r1691, %r1674, %r1690;
	min.s32 	%r1692, %r1668, %r1691;
	add.s32 	%r1693, %r1677, %r1690;
	min.s32 	%r1694, %r1670, %r1693;
	add.s32 	%r1695, %r1680, %r1690;
	min.s32 	%r1696, %r1672, %r1695;
	ld.shared.u32 	%r1697, [%r62+272];
	ld.shared.u32 	%r1698, [%r65+21216];
	add.s32 	%r1699, %r1698, %r1697;
	min.s32 	%r1700, %r1676, %r1699;
	ld.shared.u32 	%r1701, [%r65+21320];
	add.s32 	%r1702, %r1701, %r1697;
	min.s32 	%r1703, %r1679, %r1702;
	ld.shared.u32 	%r1704, [%r65+21424];
	add.s32 	%r1705, %r1704, %r1697;
	min.s32 	%r1706, %r1682, %r1705;
	ld.shared.u32 	%r1707, [%r62+8384];
	add.s32 	%r1708, %r1698, %r1707;
	min.s32 	%r1709, %r1685, %r1708;
	add.s32 	%r1710, %r1701, %r1707;
	min.s32 	%r1711, %r1687, %r1710;
	add.s32 	%r1712, %r1704, %r1707;
	min.s32 	%r1713, %r1689, %r1712;
	ld.shared.u32 	%r1714, [%r62+16496];
	add.s32 	%r1715, %r1698, %r1714;
	min.s32 	%r1716, %r1692, %r1715;
	add.s32 	%r1717, %r1701, %r1714;
	min.s32 	%r1718, %r1694, %r1717;
	add.s32 	%r1719, %r1704, %r1714;
	min.s32 	%r1720, %r1696, %r1719;
	ld.shared.u32 	%r1721, [%r62+276];
	ld.shared.u32 	%r1722, [%r65+21528];
	add.s32 	%r1723, %r1722, %r1721;
	min.s32 	%r1724, %r1700, %r1723;
	ld.shared.u32 	%r1725, [%r65+21632];
	add.s32 	%r1726, %r1725, %r1721;
	min.s32 	%r1727, %r1703, %r1726;
	ld.shared.u32 	%r1728, [%r65+21736];
	add.s32 	%r1729, %r1728, %r1721;
	min.s32 	%r1730, %r1706, %r1729;
	ld.shared.u32 	%r1731, [%r62+8388];
	add.s32 	%r1732, %r1722, %r1731;
	min.s32 	%r1733, %r1709, %r1732;
	add.s32 	%r1734, %r1725, %r1731;
	min.s32 	%r1735, %r1711, %r1734;
	add.s32 	%r1736, %r1728, %r1731;
	min.s32 	%r1737, %r1713, %r1736;
	ld.shared.u32 	%r1738, [%r62+16500];
	add.s32 	%r1739, %r1722, %r1738;
	min.s32 	%r1740, %r1716, %r1739;
	add.s32 	%r1741, %r1725, %r1738;
	min.s32 	%r1742, %r1718, %r1741;
	add.s32 	%r1743, %r1728, %r1738;
	min.s32 	%r1744, %r1720, %r1743;
	ld.shared.u32 	%r1745, [%r62+280];
	ld.shared.u32 	%r1746, [%r65+21840];
	add.s32 	%r1747, %r1746, %r1745;
	min.s32 	%r1748, %r1724, %r1747;
	ld.shared.u32 	%r1749, [%r65+21944];
	add.s32 	%r1750, %r1749, %r1745;
	min.s32 	%r1751, %r1727, %r1750;
	ld.shared.u32 	%r1752, [%r65+22048];
	add.s32 	%r1753, %r1752, %r1745;
	min.s32 	%r1754, %r1730, %r1753;
	ld.shared.u32 	%r1755, [%r62+8392];
	add.s32 	%r1756, %r1746, %r1755;
	min.s32 	%r1757, %r1733, %r1756;
	add.s32 	%r1758, %r1749, %r1755;
	min.s32 	%r1759, %r1735, %r1758;
	add.s32 	%r1760, %r1752, %r1755;
	min.s32 	%r1761, %r1737, %r1760;
	ld.shared.u32 	%r1762, [%r62+16504];
	add.s32 	%r1763, %r1746, %r1762;
	min.s32 	%r1764, %r1740, %r1763;
	add.s32 	%r1765, %r1749, %r1762;
	min.s32 	%r1766, %r1742, %r1765;
	add.s32 	%r1767, %r1752, %r1762;
	min.s32 	%r1768, %r1744, %r1767;
	ld.shared.u32 	%r1769, [%r62+284];
	ld.shared.u32 	%r1770, [%r65+22152];
	add.s32 	%r1771, %r1770, %r1769;
	min.s32 	%r1772, %r1748, %r1771;
	ld.shared.u32 	%r1773, [%r65+22256];
	add.s32 	%r1774, %r1773, %r1769;
	min.s32 	%r1775, %r1751, %r1774;
	ld.shared.u32 	%r1776, [%r65+22360];
	add.s32 	%r1777, %r1776, %r1769;
	min.s32 	%r1778, %r1754, %r1777;
	ld.shared.u32 	%r1779, [%r62+8396];
	add.s32 	%r1780, %r1770, %r1779;
	min.s32 	%r1781, %r1757, %r1780;
	add.s32 	%r1782, %r1773, %r1779;
	min.s32 	%r1783, %r1759, %r1782;
	add.s32 	%r1784, %r1776, %r1779;
	min.s32 	%r1785, %r1761, %r1784;
	ld.shared.u32 	%r1786, [%r62+16508];
	add.s32 	%r1787, %r1770, %r1786;
	min.s32 	%r1788, %r1764, %r1787;
	add.s32 	%r1789, %r1773, %r1786;
	min.s32 	%r1790, %r1766, %r1789;
	add.s32 	%r1791, %r1776, %r1786;
	min.s32 	%r1792, %r1768, %r1791;
	ld.shared.u32 	%r1793, [%r62+288];
	ld.shared.u32 	%r1794, [%r65+22464];
	add.s32 	%r1795, %r1794, %r1793;
	min.s32 	%r1796, %r1772, %r1795;
	ld.shared.u32 	%r1797, [%r65+22568];
	add.s32 	%r1798, %r1797, %r1793;
	min.s32 	%r1799, %r1775, %r1798;
	ld.shared.u32 	%r1800, [%r65+22672];
	add.s32 	%r1801, %r1800, %r1793;
	min.s32 	%r1802, %r1778, %r1801;
	ld.shared.u32 	%r1803, [%r62+8400];
	add.s32 	%r1804, %r1794, %r1803;
	min.s32 	%r1805, %r1781, %r1804;
	add.s32 	%r1806, %r1797, %r1803;
	min.s32 	%r1807, %r1783, %r1806;
	add.s32 	%r1808, %r1800, %r1803;
	min.s32 	%r1809, %r1785, %r1808;
	ld.shared.u32 	%r1810, [%r62+16512];
	add.s32 	%r1811, %r1794, %r1810;
	min.s32 	%r1812, %r1788, %r1811;
	add.s32 	%r1813, %r1797, %r1810;
	min.s32 	%r1814, %r1790, %r1813;
	add.s32 	%r1815, %r1800, %r1810;
	min.s32 	%r1816, %r1792, %r1815;
	ld.shared.u32 	%r1817, [%r62+292];
	ld.shared.u32 	%r1818, [%r65+22776];
	add.s32 	%r1819, %r1818, %r1817;
	min.s32 	%r1820, %r1796, %r1819;
	ld.shared.u32 	%r1821, [%r65+22880];
	add.s32 	%r1822, %r1821, %r1817;
	min.s32 	%r1823, %r1799, %r1822;
	ld.shared.u32 	%r1824, [%r65+22984];
	add.s32 	%r1825, %r1824, %r1817;
	min.s32 	%r1826, %r1802, %r1825;
	ld.shared.u32 	%r1827, [%r62+8404];
	add.s32 	%r1828, %r1818, %r1827;
	min.s32 	%r1829, %r1805, %r1828;
	add.s32 	%r1830, %r1821, %r1827;
	min.s32 	%r1831, %r1807, %r1830;
	add.s32 	%r1832, %r1824, %r1827;
	min.s32 	%r1833, %r1809, %r1832;
	ld.shared.u32 	%r1834, [%r62+16516];
	add.s32 	%r1835, %r1818, %r1834;
	min.s32 	%r1836, %r1812, %r1835;
	add.s32 	%r1837, %r1821, %r1834;
	min.s32 	%r1838, %r1814, %r1837;
	add.s32 	%r1839, %r1824, %r1834;
	min.s32 	%r1840, %r1816, %r1839;
	ld.shared.u32 	%r1841, [%r62+296];
	ld.shared.u32 	%r1842, [%r65+23088];
	add.s32 	%r1843, %r1842, %r1841;
	min.s32 	%r1844, %r1820, %r1843;
	ld.shared.u32 	%r1845, [%r65+23192];
	add.s32 	%r1846, %r1845, %r1841;
	min.s32 	%r1847, %r1823, %r1846;
	ld.shared.u32 	%r1848, [%r65+23296];
	add.s32 	%r1849, %r1848, %r1841;
	min.s32 	%r1850, %r1826, %r1849;
	ld.shared.u32 	%r1851, [%r62+8408];
	add.s32 	%r1852, %r1842, %r1851;
	min.s32 	%r1853, %r1829, %r1852;
	add.s32 	%r1854, %r1845, %r1851;
	min.s32 	%r1855, %r1831, %r1854;
	add.s32 	%r1856, %r1848, %r1851;
	min.s32 	%r1857, %r1833, %r1856;
	ld.shared.u32 	%r1858, [%r62+16520];
	add.s32 	%r1859, %r1842, %r1858;
	min.s32 	%r1860, %r1836, %r1859;
	add.s32 	%r1861, %r1845, %r1858;
	min.s32 	%r1862, %r1838, %r1861;
	add.s32 	%r1863, %r1848, %r1858;
	min.s32 	%r1864, %r1840, %r1863;
	ld.shared.u32 	%r1865, [%r62+300];
	ld.shared.u32 	%r1866, [%r65+23400];
	add.s32 	%r1867, %r1866, %r1865;
	min.s32 	%r1868, %r1844, %r1867;
	ld.shared.u32 	%r1869, [%r65+23504];
	add.s32 	%r1870, %r1869, %r1865;
	min.s32 	%r1871, %r1847, %r1870;
	ld.shared.u32 	%r1872, [%r65+23608];
	add.s32 	%r1873, %r1872, %r1865;
	min.s32 	%r1874, %r1850, %r1873;
	ld.shared.u32 	%r1875, [%r62+8412];
	add.s32 	%r1876, %r1866, %r1875;
	min.s32 	%r1877, %r1853, %r1876;
	add.s32 	%r1878, %r1869, %r1875;
	min.s32 	%r1879, %r1855, %r1878;
	add.s32 	%r1880, %r1872, %r1875;
	min.s32 	%r1881, %r1857, %r1880;
	ld.shared.u32 	%r1882, [%r62+16524];
	add.s32 	%r1883, %r1866, %r1882;
	min.s32 	%r1884, %r1860, %r1883;
	add.s32 	%r1885, %r1869, %r1882;
	min.s32 	%r1886, %r1862, %r1885;
	add.s32 	%r1887, %r1872, %r1882;
	min.s32 	%r1888, %r1864, %r1887;
	ld.shared.u32 	%r1889, [%r62+304];
	ld.shared.u32 	%r1890, [%r65+23712];
	add.s32 	%r1891, %r1890, %r1889;
	min.s32 	%r1892, %r1868, %r1891;
	ld.shared.u32 	%r1893, [%r65+23816];
	add.s32 	%r1894, %r1893, %r1889;
	min.s32 	%r1895, %r1871, %r1894;
	ld.shared.u32 	%r1896, [%r65+23920];
	add.s32 	%r1897, %r1896, %r1889;
	min.s32 	%r1898, %r1874, %r1897;
	ld.shared.u32 	%r1899, [%r62+8416];
	add.s32 	%r1900, %r1890, %r1899;
	min.s32 	%r1901, %r1877, %r1900;
	add.s32 	%r1902, %r1893, %r1899;
	min.s32 	%r1903, %r1879, %r1902;
	add.s32 	%r1904, %r1896, %r1899;
	min.s32 	%r1905, %r1881, %r1904;
	ld.shared.u32 	%r1906, [%r62+16528];
	add.s32 	%r1907, %r1890, %r1906;
	min.s32 	%r1908, %r1884, %r1907;
	add.s32 	%r1909, %r1893, %r1906;
	min.s32 	%r1910, %r1886, %r1909;
	add.s32 	%r1911, %r1896, %r1906;
	min.s32 	%r1912, %r1888, %r1911;
	ld.shared.u32 	%r1913, [%r62+308];
	ld.shared.u32 	%r1914, [%r65+24024];
	add.s32 	%r1915, %r1914, %r1913;
	min.s32 	%r1916, %r1892, %r1915;
	ld.shared.u32 	%r1917, [%r65+24128];
	add.s32 	%r1918, %r1917, %r1913;
	min.s32 	%r1919, %r1895, %r1918;
	ld.shared.u32 	%r1920, [%r65+24232];
	add.s32 	%r1921, %r1920, %r1913;
	min.s32 	%r1922, %r1898, %r1921;
	ld.shared.u32 	%r1923, [%r62+8420];
	add.s32 	%r1924, %r1914, %r1923;
	min.s32 	%r1925, %r1901, %r1924;
	add.s32 	%r1926, %r1917, %r1923;
	min.s32 	%r1927, %r1903, %r1926;
	add.s32 	%r1928, %r1920, %r1923;
	min.s32 	%r1929, %r1905, %r1928;
	ld.shared.u32 	%r1930, [%r62+16532];
	add.s32 	%r1931, %r1914, %r1930;
	min.s32 	%r1932, %r1908, %r1931;
	add.s32 	%r1933, %r1917, %r1930;
	min.s32 	%r1934, %r1910, %r1933;
	add.s32 	%r1935, %r1920, %r1930;
	min.s32 	%r1936, %r1912, %r1935;
	st.global.u32 	[%rd4], %r1916;
	st.global.u32 	[%rd4+104], %r1919;
	st.global.u32 	[%rd4+208], %r1922;
	st.global.u32 	[%rd6], %r1925;
	st.global.u32 	[%rd6+104], %r1927;
	st.global.u32 	[%rd6+208], %r1929;
	st.global.u32 	[%rd8], %r1932;
	st.global.u32 	[%rd8+104], %r1934;
	st.global.u32 	[%rd8+208], %r1936;
$L__BB2_2:
	ret;

}


// ===== COMPILED SASS (sm_100) =====

	.target	sm_100

	.elftype	@"ET_EXEC"


//--------------------- .note.nv.tkinfo           --------------------------
	.section	.note.nv.tkinfo,"",@"SHT_NOTE"
	.sectionflags	@"SHF_NOTE_NV_TKINFO"
	.tkinfo
        /*0018*/ 	.word	0x00000002
        /*0030*/ 	.string	""
        /*0030*/ 	.string	"ptxas"
        /*0030*/ 	.string	"Cuda compilation tools, release 13.0, V13.0.88"
        /*0030*/ 	.string	"Build cuda_13.0.r13.0/compiler.36424714_0"
        /*0030*/ 	.string	"-arch sm_100 -m 64 "



//--------------------- .note.nv.cuinfo           --------------------------
	.section	.note.nv.cuinfo,"",@"SHT_NOTE"
	.sectionflags	@"SHF_NOTE_NV_CUINFO"
        /*0018*/ 	.short	0x0002
        /*001a*/ 	.short	0x0064
        /*001c*/ 	.short	0x0082
	.zero		2


//--------------------- .nv.info                  --------------------------
	.section	.nv.info,"",@"SHT_CUDA_INFO"
	.align	4


	//----- nvinfo : EIATTR_REGCOUNT
	.align		4
        /*0000*/ 	.byte	0x04, 0x2f
        /*0002*/ 	.short	(.L_1 - .L_0)
	.align		4
.L_0:
        /*0004*/ 	.word	index@(_Z12floyd_phase1Piii)
        /*0008*/ 	.word	0x00000020


	//----- nvinfo : EIATTR_FRAME_SIZE
	.align		4
.L_1:
        /*000c*/ 	.byte	0x04, 0x11
        /*000e*/ 	.short	(.L_3 - .L_2)
	.align		4
.L_2:
        /*0010*/ 	.word	index@(_Z12floyd_phase1Piii)
        /*0014*/ 	.word	0x00000000


	//----- nvinfo : EIATTR_REGCOUNT
	.align		4
.L_3:
        /*0018*/ 	.byte	0x04, 0x2f
        /*001a*/ 	.short	(.L_5 - .L_4)
	.align		4
.L_4:
        /*001c*/ 	.word	index@(_Z12floyd_phase2Piiii)
        /*0020*/ 	.word	0x00000028


	//----- nvinfo : EIATTR_FRAME_SIZE
	.align		4
.L_5:
        /*0024*/ 	.byte	0x04, 0x11
        /*0026*/ 	.short	(.L_7 - .L_6)
	.align		4
.L_6:
        /*0028*/ 	.word	index@(_Z12floyd_phase2Piiii)
        /*002c*/ 	.word	0x00000000


	//----- nvinfo : EIATTR_REGCOUNT
	.align		4
.L_7:
        /*0030*/ 	.byte	0x04, 0x2f
        /*0032*/ 	.short	(.L_9 - .L_8)
	.align		4
.L_8:
        /*0034*/ 	.word	index@(_Z12floyd_phase3Piiii)
        /*0038*/ 	.word	0x00000020


	//----- nvinfo : EIATTR_FRAME_SIZE
	.align		4
.L_9:
        /*003c*/ 	.byte	0x04, 0x11
        /*003e*/ 	.short	(.L_11 - .L_10)
	.align		4
.L_10:
        /*0040*/ 	.word	index@(_Z12floyd_phase3Piiii)
        /*0044*/ 	.word	0x00000000


	//----- nvinfo : EIATTR_MIN_STACK_SIZE
	.align		4
.L_11:
        /*0048*/ 	.byte	0x04, 0x12
        /*004a*/ 	.short	(.L_13 - .L_12)
	.align		4
.L_12:
        /*004c*/ 	.word	index@(_Z12floyd_phase3Piiii)
        /*0050*/ 	.word	0x00000000


	//----- nvinfo : EIATTR_MIN_STACK_SIZE
	.align		4
.L_13:
        /*0054*/ 	.byte	0x04, 0x12
        /*0056*/ 	.short	(.L_15 - .L_14)
	.align		4
.L_14:
        /*0058*/ 	.word	index@(_Z12floyd_phase2Piiii)
        /*005c*/ 	.word	0x00000000


	//----- nvinfo : EIATTR_MIN_STACK_SIZE
	.align		4
.L_15:
        /*0060*/ 	.byte	0x04, 0x12
        /*0062*/ 	.short	(.L_17 - .L_16)
	.align		4
.L_16:
        /*0064*/ 	.word	index@(_Z12floyd_phase1Piii)
        /*0068*/ 	.word	0x00000000
.L_17:


//--------------------- .nv.compat                --------------------------
	.section	.nv.compat,"",@"SHT_CUDA_COMPAT_INFO"
	.align	4
        /*0000*/ 	.byte	0x02, 0x09, 0x00, 0x00, 0x02, 0x02, 0x01, 0x00, 0x02, 0x05, 0x05, 0x00, 0x03, 0x07, 0x01, 0x01
        /*0010*/ 	.byte	0x02, 0x03, 0x00, 0x00, 0x02, 0x06, 0x01, 0x00, 0x04, 0x0b, 0x08, 0x00, 0x09, 0x00, 0x00, 0x00
        /*0020*/ 	.byte	0x00, 0x00, 0x00, 0x00


//--------------------- .nv.info._Z12floyd_phase3Piiii --------------------------
	.section	.nv.info._Z12floyd_phase3Piiii,"",@"SHT_CUDA_INFO"
	.sectionflags	@""
	.align	4


	//----- nvinfo : EIATTR_CUDA_API_VERSION
	.align		4
        /*0000*/ 	.byte	0x04, 0x37
        /*0002*/ 	.short	(.L_19 - .L_18)
.L_18:
        /*0004*/ 	.word	0x00000082


	//----- nvinfo : EIATTR_KPARAM_INFO
	.align		4
.L_19:
        /*0008*/ 	.byte	0x04, 0x17
        /*000a*/ 	.short	(.L_21 - .L_20)
.L_20:
        /*000c*/ 	.word	0x00000000
        /*0010*/ 	.short	0x0003
        /*0012*/ 	.short	0x0010
        /*0014*/ 	.byte	0x00, 0xf0, 0x11, 0x00


	//----- nvinfo : EIATTR_KPARAM_INFO
	.align		4
.L_21:
        /*0018*/ 	.byte	0x04, 0x17
        /*001a*/ 	.short	(.L_23 - .L_22)
.L_22:
        /*001c*/ 	.word	0x00000000
        /*0020*/ 	.short	0x0002
        /*0022*/ 	.short	0x000c
        /*0024*/ 	.byte	0x00, 0xf0, 0x11, 0x00


	//----- nvinfo : EIATTR_KPARAM_INFO
	.align		4
.L_23:
        /*0028*/ 	.byte	0x04, 0x17
        /*002a*/ 	.short	(.L_25 - .L_24)
.L_24:
        /*002c*/ 	.word	0x00000000
        /*0030*/ 	.short	0x0001
        /*0032*/ 	.short	0x0008
        /*0034*/ 	.byte	0x00, 0xf0, 0x11, 0x00


	//----- nvinfo : EIATTR_KPARAM_INFO
	.align		4
.L_25:
        /*0038*/ 	.byte	0x04, 0x17
        /*003a*/ 	.short	(.L_27 - .L_26)
.L_26:
        /*003c*/ 	.word	0x00000000
        /*0040*/ 	.short	0x0000
        /*0042*/ 	.short	0x0000
        /*0044*/ 	.byte	0x00, 0xf5, 0x21, 0x00


	//----- nvinfo : EIATTR_SPARSE_MMA_MASK
	.align		4
.L_27:
        /*0048*/ 	.byte	0x03, 0x50
        /*004a*/ 	.short	0x0000


	//----- nvinfo : EIATTR_MAXREG_COUNT
	.align		4
        /*004c*/ 	.byte	0x03, 0x1b
        /*004e*/ 	.short	0x00ff


	//----- nvinfo : EIATTR_NUM_BARRIERS
	.align		4
        /*0050*/ 	.byte	0x02, 0x4c
        /*0052*/ 	.byte	0x01
	.zero		1


	//----- nvinfo : EIATTR_MERCURY_ISA_VERSION
	.align		4
        /*0054*/ 	.byte	0x03, 0x5f
        /*0056*/ 	.short	0x0101


	//----- nvinfo : EIATTR_VRC_CTA_INIT_COUNT
	.align		4
        /*0058*/ 	.byte	0x02, 0x4a
	.zero		1
	.zero		1


	//----- nvinfo : EIATTR_EXIT_INSTR_OFFSETS
	.align		4
        /*005c*/ 	.byte	0x04, 0x1c
        /*005e*/ 	.short	(.L_29 - .L_28)


	//   ....[0]....
.L_28:
        /*0060*/ 	.word	0x00000080


	//   ....[1]....
        /*0064*/ 	.word	0x00004830


	//----- nvinfo : EIATTR_CBANK_PARAM_SIZE
	.align		4
.L_29:
        /*0068*/ 	.byte	0x03, 0x19
        /*006a*/ 	.short	0x0014


	//----- nvinfo : EIATTR_PARAM_CBANK
	.align		4
        /*006c*/ 	.byte	0x04, 0x0a
        /*006e*/ 	.short	(.L_31 - .L_30)
	.align		4
.L_30:
        /*0070*/ 	.word	index@(.nv.constant0._Z12floyd_phase3Piiii)
        /*0074*/ 	.short	0x0380
        /*0076*/ 	.short	0x0014


	//----- nvinfo : EIATTR_SW_WAR
	.align		4
.L_31:
        /*0078*/ 	.byte	0x04, 0x36
        /*007a*/ 	.short	(.L_33 - .L_32)
.L_32:
        /*007c*/ 	.word	0x00000008
.L_33:


//--------------------- .nv.info._Z12floyd_phase2Piiii --------------------------
	.section	.nv.info._Z12floyd_phase2Piiii,"",@"SHT_CUDA_INFO"
	.sectionflags	@""
	.align	4


	//----- nvinfo : EIATTR_CUDA_API_VERSION
	.align		4
        /*0000*/ 	.byte	0x04, 0x37
        /*0002*/ 	.short	(.L_35 - .L_34)
.L_34:
        /*0004*/ 	.word	0x00000082


	//----- nvinfo : EIATTR_KPARAM_INFO
	.align		4
.L_35:
        /*0008*/ 	.byte	0x04, 0x17
        /*000a*/ 	.short	(.L_37 - .L_36)
.L_36:
        /*000c*/ 	.word	0x00000000
        /*0010*/ 	.short	0x0003
        /*0012*/ 	.short	0x0010
        /*0014*/ 	.byte	0x00, 0xf0, 0x11, 0x00


	//----- nvinfo : EIATTR_KPARAM_INFO
	.align		4
.L_37:
        /*0018*/ 	.byte	0x04, 0x17
        /*001a*/ 	.short	(.L_39 - .L_38)
.L_38:
        /*001c*/ 	.word	0x00000000
        /*0020*/ 	.short	0x0002
        /*0022*/ 	.short	0x000c
        /*0024*/ 	.byte	0x00, 0xf0, 0x11, 0x00


	//----- nvinfo : EIATTR_KPARAM_INFO
	.align		4
.L_39:
        /*0028*/ 	.byte	0x04, 0x17
        /*002a*/ 	.short	(.L_41 - .L_40)
.L_40:
        /*002c*/ 	.word	0x00000000
        /*0030*/ 	.short	0x0001
        /*0032*/ 	.short	0x0008
        /*0034*/ 	.byte	0x00, 0xf0, 0x11, 0x00


	//----- nvinfo : EIATTR_KPARAM_INFO
	.align		4
.L_41:
        /*0038*/ 	.byte	0x04, 0x17
        /*003a*/ 	.short	(.L_43 - .L_42)
.L_42:
        /*003c*/ 	.word	0x00000000
        /*0040*/ 	.short	0x0000
        /*0042*/ 	.short	0x0000
        /*0044*/ 	.byte	0x00, 0xf5, 0x21, 0x00


	//----- nvinfo : EIATTR_SPARSE_MMA_MASK
	.align		4
.L_43:
        /*0048*/ 	.byte	0x03, 0x50
        /*004a*/ 	.short	0x0000


	//----- nvinfo : EIATTR_MAXREG_COUNT
	.align		4
        /*004c*/ 	.byte	0x03, 0x1b
        /*004e*/ 	.short	0x00ff


	//----- nvinfo : EIATTR_NUM_BARRIERS
	.align		4
        /*0050*/ 	.byte	0x02, 0x4c
        /*0052*/ 	.byte	0x01
	.zero		1


	//----- nvinfo : EIATTR_MERCURY_ISA_VERSION
	.align		4
        /*0054*/ 	.byte	0x03, 0x5f
        /*0056*/ 	.short	0x0101


	//----- nvinfo : EIATTR_VRC_CTA_INIT_COUNT
	.align		4
        /*0058*/ 	.byte	0x02, 0x4a
	.zero		1
	.zero		1


	//----- nvinfo : EIATTR_EXIT_INSTR_OFFSETS
	.align		4
        /*005c*/ 	.byte	0x04, 0x1c
        /*005e*/ 	.short	(.L_45 - .L_44)


	//   ....[0]....
.L_44:
        /*0060*/ 	.word	0x00000040


	//   ....[1]....
        /*0064*/ 	.word	0x00014fa0


	//----- nvinfo : EIATTR_CBANK_PARAM_SIZE
	.align		4
.L_45:
        /*0068*/ 	.byte	0x03, 0x19
        /*006a*/ 	.short	0x0014


	//----- nvinfo : EIATTR_PARAM_CBANK
	.align		4
        /*006c*/ 	.byte	0x04, 0x0a
        /*006e*/ 	.short	(.L_47 - .L_46)
	.align		4
.L_46:
        /*0070*/ 	.word	index@(.nv.constant0._Z12floyd_phase2Piiii)
        /*0074*/ 	.short	0x0380
        /*0076*/ 	.short	0x0014


	//----- nvinfo : EIATTR_SW_WAR
	.align		4
.L_47:
        /*0078*/ 	.byte	0x04, 0x36
        /*007a*/ 	.short	(.L_49 - .L_48)
.L_48:
        /*007c*/ 	.word	0x00000008
.L_49:


//--------------------- .nv.info._Z12floyd_phase1Piii --------------------------
	.section	.nv.info._Z12floyd_phase1Piii,"",@"SHT_CUDA_INFO"
	.sectionflags	@""
	.align	4


	//----- nvinfo : EIATTR_CUDA_API_VERSION
	.align		4
        /*0000*/ 	.byte	0x04, 0x37
        /*0002*/ 	.short	(.L_51 - .L_50)
.L_50:
        /*0004*/ 	.word	0x00000082


	//----- nvinfo : EIATTR_KPARAM_INFO
	.align		4
.L_51:
        /*0008*/ 	.byte	0x04, 0x17
        /*000a*/ 	.short	(.L_53 - .L_52)
.L_52:
        /*000c*/ 	.word	0x00000000
        /*0010*/ 	.short	0x0002
        /*0012*/ 	.short	0x000c
        /*0014*/ 	.byte	0x00, 0xf0, 0x11, 0x00


	//----- nvinfo : EIATTR_KPARAM_INFO
	.align		4
.L_53:
        /*0018*/ 	.byte	0x04, 0x17
        /*001a*/ 	.short	(.L_55 - .L_54)
.L_54:
        /*001c*/ 	.word	0x00000000
        /*0020*/ 	.short	0x0001
        /*0022*/ 	.short	0x0008
        /*0024*/ 	.byte	0x00, 0xf0, 0x11, 0x00


	//----- nvinfo : EIATTR_KPARAM_INFO
	.align		4
.L_55:
        /*0028*/ 	.byte	0x04, 0x17
        /*002a*/ 	.short	(.L_57 - .L_56)
.L_56:
        /*002c*/ 	.word	0x00000000
        /*0030*/ 	.short	0x0000
        /*0032*/ 	.short	0x0000
        /*0034*/ 	.byte	0x00, 0xf5, 0x21, 0x00


	//----- nvinfo : EIATTR_SPARSE_MMA_MASK
	.align		4
.L_57:
        /*0038*/ 	.byte	0x03, 0x50
        /*003a*/ 	.short	0x0000


	//----- nvinfo : EIATTR_MAXREG_COUNT
	.align		4
        /*003c*/ 	.byte	0x03, 0x1b
        /*003e*/ 	.short	0x00ff


	//----- nvinfo : EIATTR_NUM_BARRIERS
	.align		4
        /*0040*/ 	.byte	0x02, 0x4c
        /*0042*/ 	.byte	0x01
	.zero		1


	//----- nvinfo : EIATTR_MERCURY_ISA_VERSION
	.align		4
        /*0044*/ 	.byte	0x03, 0x5f
        /*0046*/ 	.short	0x0101


	//----- nvinfo : EIATTR_VRC_CTA_INIT_COUNT
	.align		4
        /*0048*/ 	.byte	0x02, 0x4a
	.zero		1
	.zero		1


	//----- nvinfo : EIATTR_EXIT_INSTR_OFFSETS
	.align		4
        /*004c*/ 	.byte	0x04, 0x1c
        /*004e*/ 	.short	(.L_59 - .L_58)


	//   ....[0]....
.L_58:
        /*0050*/ 	.word	0x0000da10


	//----- nvinfo : EIATTR_CBANK_PARAM_SIZE
	.align		4
.L_59:
        /*0054*/ 	.byte	0x03, 0x19
        /*0056*/ 	.short	0x0010


	//----- nvinfo : EIATTR_PARAM_CBANK
	.align		4
        /*0058*/ 	.byte	0x04, 0x0a
        /*005a*/ 	.short	(.L_61 - .L_60)
	.align		4
.L_60:
        /*005c*/ 	.word	index@(.nv.constant0._Z12floyd_phase1Piii)
        /*0060*/ 	.short	0x0380
        /*0062*/ 	.short	0x0010


	//----- nvinfo : EIATTR_SW_WAR
	.align		4
.L_61:
        /*0064*/ 	.byte	0x04, 0x36
        /*0066*/ 	.short	(.L_63 - .L_62)
.L_62:
        /*0068*/ 	.word	0x00000008
.L_63:


//--------------------- .nv.callgraph             --------------------------
	.section	.nv.callgraph,"",@"SHT_CUDA_CALLGRAPH"
	.align	4
	.sectionentsize	8
	.align		4
        /*0000*/ 	.word	0x00000000
	.align		4
        /*0004*/ 	.word	0xffffffff
	.align		4
        /*0008*/ 	.word	0x00000000
	.align		4
        /*000c*/ 	.word	0xfffffffe
	.align		4
        /*0010*/ 	.word	0x00000000
	.align		4
        /*0014*/ 	.word	0xfffffffd
	.align		4
        /*0018*/ 	.word	0x00000000
	.align		4
        /*001c*/ 	.word	0xfffffffc


//--------------------- .text._Z12floyd_phase3Piiii --------------------------
	.section	.text._Z12floyd_phase3Piiii,"ax",@progbits
	.align	128
        .global         _Z12floyd_phase3Piiii
        .type           _Z12floyd_phase3Piiii,@function
        .size           _Z12floyd_phase3Piiii,(.L_x_3 - _Z12floyd_phase3Piiii)
        .other          _Z12floyd_phase3Piiii,@"STO_CUDA_ENTRY STV_DEFAULT"
_Z12floyd_phase3Piiii:
.text._Z12floyd_phase3Piiii:
[----:B------:R-:W-:Y:S08]  /*0000*/  LDC R1, c[0x0][0x37c] ;  /* 0x0000df00ff017b82 */ /* 0x000ff00000000800 */
[----:B------:R-:W0:Y:S01]  /*0010*/  S2UR UR4, SR_CTAID.Y ;  /* 0x00000000000479c3 */ /* 0x000e220000002600 */
[----:B------:R-:W1:Y:S07]  /*0020*/  S2R R5, SR_CTAID.X ;  /* 0x0000000000057919 */ /* 0x000e6e0000002500 */
[----:B------:R-:W0:Y:S08]  /*0030*/  LDC R0, c[0x0][0x390] ;  /* 0x0000e400ff007b82 */ /* 0x000e300000000800 */
[----:B------:R-:W2:Y:S01]  /*0040*/  LDC R6, c[0x0][0x38c] ;  /* 0x0000e300ff067b82 */ /* 0x000ea20000000800 */
[----:B0-----:R-:W-:-:S05]  /*0050*/  VIADD R0, R0, UR4 ;  /* 0x0000000400007c36 */ /* 0x001fca0008000000 */
[----:B--2---:R-:W-:-:S04]  /*0060*/  ISETP.NE.AND P0, PT, R0, R6, PT ;  /* 0x000000060000720c */ /* 0x004fc80003f05270 */
[----:B-1----:R-:W-:-:S13]  /*0070*/  ISETP.EQ.OR P0, PT, R5, R6, !P0 ;  /* 0x000000060500720c */ /* 0x002fda0004702670 */
[----:B------:R-:W-:Y:S05]  /*0080*/  @P0 EXIT ;  /* 0x000000000000094d */ /* 0x000fea0003800000 */
[----:B------:R-:W0:Y:S01]  /*0090*/  S2R R2, SR_TID.Y ;  /* 0x0000000000027919 */ /* 0x000e220000002200 */
[----:B------:R-:W1:Y:S01]  /*00a0*/  LDC R7, c[0x0][0x388] ;  /* 0x0000e200ff077b82 */ /* 0x000e620000000800 */
[----:B------:R-:W2:Y:S01]  /*00b0*/  LDCU.64 UR4, c[0x0][0x358] ;  /* 0x00006b00ff0477ac */ /* 0x000ea20008000a00 */
[----:B------:R-:W3:Y:S06]  /*00c0*/  S2R R21, SR_TID.X ;  /* 0x0000000000157919 */ /* 0x000eec0000002100 */
[----:B------:R-:W4:Y:S01]  /*00d0*/  LDC.64 R12, c[0x0][0x380] ;  /* 0x0000e000ff0c7b82 */ /* 0x000f220000000a00 */
[----:B0-----:R-:W-:-:S02]  /*00e0*/  IMAD R3, R2, 0x3, RZ ;  /* 0x0000000302037824 */ /* 0x001fc400078e02ff */
[----:B---3--:R-:W-:Y:S02]  /*00f0*/  IMAD R26, R21, 0x3, RZ ;  /* 0x00000003151a7824 */ /* 0x008fe400078e02ff */
[--C-:B------:R-:W-:Y:S02]  /*0100*/  IMAD R0, R0, 0x4e, R3.reuse ;  /* 0x0000004e00007824 */ /* 0x100fe400078e0203 */
[--C-:B------:R-:W-:Y:S02]  /*0110*/  IMAD R4, R6, 0x4e, R26.reuse ;  /* 0x0000004e06047824 */ /* 0x100fe400078e021a */
[----:B------:R-:W-:Y:S02]  /*0120*/  IMAD R26, R5, 0x4e, R26 ;  /* 0x0000004e051a7824 */ /* 0x000fe400078e021a */
[----:B-1----:R-:W-:Y:S02]  /*0130*/  IMAD R17, R0, R7, R4 ;  /* 0x0000000700117224 */ /* 0x002fe400078e0204 */
[----:B------:R-:W-:-:S02]  /*0140*/  IMAD R3, R6, 0x4e, R3 ;  /* 0x0000004e06037824 */ /* 0x000fc400078e0203 */
[----:B----4-:R-:W-:-:S04]  /*0150*/  IMAD.WIDE R16, R17, 0x4, R12 ;  /* 0x0000000411107825 */ /* 0x010fc800078e020c */
[----:B------:R-:W-:Y:S01]  /*0160*/  IMAD R3, R3, R7, R26 ;  /* 0x0000000703037224 */ /* 0x000fe200078e021a */
[----:B--2---:R-:W2:Y:S03]  /*0170*/  LDG.E R6, desc[UR4][R16.64] ;  /* 0x0000000410067981 */ /* 0x004ea6000c1e1900 */
[----:B------:R-:W-:Y:S01]  /*0180*/  IMAD.WIDE R14, R3, 0x4, R12 ;  /* 0x00000004030e7825 */ /* 0x000fe200078e020c */
[----:B------:R-:W3:Y:S04]  /*0190*/  LDG.E R4, desc[UR4][R16.64+0x4] ;  /* 0x0000040410047981 */ /* 0x000ee8000c1e1900 */
[----:B------:R-:W4:Y:S01]  /*01a0*/  LDG.E R18, desc[UR4][R14.64] ;  /* 0x000000040e127981 */ /* 0x000f22000c1e1900 */
[----:B------:R-:W-:-:S03]  /*01b0*/  IMAD.WIDE R8, R7, 0x4, R16 ;  /* 0x0000000407087825 */ /* 0x000fc600078e0210 */
[----:B------:R-:W5:Y:S01]  /*01c0*/  LDG.E R24, desc[UR4][R14.64+0x4] ;  /* 0x000004040e187981 */ /* 0x000f62000c1e1900 */
[----:B------:R-:W-:-:S03]  /*01d0*/  IMAD.WIDE R28, R7, 0x4, R14 ;  /* 0x00000004071c7825 */ /* 0x000fc600078e020e */
[----:B------:R-:W5:Y:S04]  /*01e0*/  LDG.E R3, desc[UR4][R16.64+0x8] ;  /* 0x0000080410037981 */ /* 0x000f68000c1e1900 */
[----:B------:R0:W5:Y:S04]  /*01f0*/  LDG.E R11, desc[UR4][R14.64+0x8] ;  /* 0x000008040e0b7981 */ /* 0x000168000c1e1900 */
[----:B------:R-:W5:Y:S04]  /*0200*/  LDG.E R10, desc[UR4][R8.64] ;  /* 0x00000004080a7981 */ /* 0x000f68000c1e1900 */
[----:B------:R-:W5:Y:S04]  /*0210*/  LDG.E R20, desc[UR4][R28.64] ;  /* 0x000000041c147981 */ /* 0x000f68000c1e1900 */
[----:B------:R-:W5:Y:S01]  /*0220*/  LDG.E R22, desc[UR4][R8.64+0x4] ;  /* 0x0000040408167981 */ /* 0x000f62000c1e1900 */
[----:B------:R-:W1:Y:S01]  /*0230*/  S2R R5, SR_CgaCtaId ;  /* 0x0000000000057919 */ /* 0x000e620000008800 */
[----:B------:R-:W-:Y:S01]  /*0240*/  MOV R19, 0x400 ;  /* 0x0000040000137802 */ /* 0x000fe20000000f00 */
[----:B------:R-:W-:-:S02]  /*0250*/  IMAD R0, R2, -0x2, R0 ;  /* 0xfffffffe02007824 */ /* 0x000fc400078e0200 */
[----:B------:R-:W-:Y:S01]  /*0260*/  IMAD R26, R21, -0x2, R26 ;  /* 0xfffffffe151a7824 */ /* 0x000fe200078e021a */
[----:B------:R-:W5:Y:S03]  /*0270*/  LDG.E R25, desc[UR4][R28.64+0x4] ;  /* 0x000004041c197981 */ /* 0x000f66000c1e1900 */
[----:B------:R-:W-:-:S04]  /*0280*/  IMAD R26, R0, R7, R26 ;  /* 0x00000007001a7224 */ /* 0x000fc800078e021a */
[----:B0-----:R-:W-:Y:S01]  /*0290*/  IMAD R14, R7, 0x1a, R26 ;  /* 0x0000001a070e7824 */ /* 0x001fe200078e021a */
[----:B-1----:R-:W-:Y:S01]  /*02a0*/  LEA R23, R5, R19, 0x18 ;  /* 0x0000001305177211 */ /* 0x002fe200078ec0ff */
[----:B------:R-:W-:-:S04]  /*02b0*/  VIADD R19, R19, 0x5f10 ;  /* 0x00005f1013137836 */ /* 0x000fc80000000000 */
[----:B------:R-:W-:Y:S01]  /*02c0*/  IMAD R23, R2, 0x3a8, R23 ;  /* 0x000003a802177824 */ /* 0x000fe200078e0217 */
[----:B------:R-:W-:-:S03]  /*02d0*/  LEA R19, R5, R19, 0x18 ;  /* 0x0000001305137211 */ /* 0x000fc600078ec0ff */
[----:B------:R-:W-:Y:S02]  /*02e0*/  IMAD R27, R21, 0xc, R23 ;  /* 0x0000000c151b7824 */ /* 0x000fe400078e0217 */
[C---:B------:R-:W-:Y:S02]  /*02f0*/  IMAD R16, R2.reuse, 0x3a8, R19 ;  /* 0x000003a802107824 */ /* 0x040fe400078e0213 */
[----:B------:R-:W-:Y:S02]  /*0300*/  IMAD R2, R2, -0x270, R23 ;  /* 0xfffffd9002027824 */ /* 0x000fe400078e0217 */
[----:B------:R-:W-:Y:S01]  /*0310*/  IMAD R5, R7, 0x1a, R14 ;  /* 0x0000001a07057824 */ /* 0x000fe200078e020e */
[----:B------:R0:W5:Y:S01]  /*0320*/  LDG.E R23, desc[UR4][R8.64+0x8] ;  /* 0x0000080408177981 */ /* 0x000162000c1e1900 */
[C---:B------:R-:W-:Y:S02]  /*0330*/  IMAD R0, R21.reuse, 0x4, R19 ;  /* 0x0000000415007824 */ /* 0x040fe400078e0213 */
[----:B------:R-:W-:-:S02]  /*0340*/  IMAD R21, R21, 0xc, R16 ;  /* 0x0000000c15157824 */ /* 0x000fc400078e0210 */
[----:B------:R-:W-:-:S04]  /*0350*/  IMAD.WIDE R16, R26, 0x4, R12 ;  /* 0x000000041a107825 */ /* 0x000fc800078e020c */
[----:B0-----:R-:W-:-:S04]  /*0360*/  IMAD.WIDE R8, R7, 0x4, R8 ;  /* 0x0000000407087825 */ /* 0x001fc800078e0208 */
[--C-:B------:R-:W-:Y:S01]  /*0370*/  IMAD.WIDE R14, R14, 0x4, R12.reuse ;  /* 0x000000040e0e7825 */ /* 0x100fe200078e020c */
[----:B------:R-:W5:Y:S03]  /*0380*/  LDG.E R19, desc[UR4][R8.64] ;  /* 0x0000000408137981 */ /* 0x000f66000c1e1900 */
[----:B------:R-:W-:Y:S01]  /*0390*/  IMAD.WIDE R12, R5, 0x4, R12 ;  /* 0x00000004050c7825 */ /* 0x000fe200078e020c */
[----:B------:R-:W5:Y:S04]  /*03a0*/  LDG.E R26, desc[UR4][R8.64+0x8] ;  /* 0x00000804081a7981 */ /* 0x000f68000c1e1900 */
[----:B------:R-:W5:Y:S04]  /*03b0*/  LDG.E R5, desc[UR4][R28.64+0x8] ;  /* 0x000008041c057981 */ /* 0x000f68000c1e1900 */
[----:B--2---:R0:W-:Y:S02]  /*03c0*/  STS [R27], R6 ;  /* 0x000000061b007388 */ /* 0x0041e40000000800 */
[----:B0-----:R-:W-:-:S02]  /*03d0*/  IMAD.WIDE R6, R7, 0x4, R28 ;  /* 0x0000000407067825 */ /* 0x001fc400078e021c */
[----:B----4-:R0:W-:Y:S04]  /*03e0*/  STS [R21], R18 ;  /* 0x0000001215007388 */ /* 0x0101e80000000800 */
[----:B------:R-:W2:Y:S04]  /*03f0*/  LDG.E R29, desc[UR4][R8.64+0x4] ;  /* 0x00000404081d7981 */ /* 0x000ea8000c1e1900 */
[----:B---3--:R1:W-:Y:S04]  /*0400*/  STS [R27+0x4], R4 ;  /* 0x000004041b007388 */ /* 0x0083e80000000800 */
[----:B0-----:R-:W3:Y:S04]  /*0410*/  LDG.E R18, desc[UR4][R6.64] ;  /* 0x0000000406127981 */ /* 0x001ee8000c1e1900 */
[----:B------:R-:W4:Y:S04]  /*0420*/  LDG.E R28, desc[UR4][R16.64] ;  /* 0x00000004101c7981 */ /* 0x000f28000c1e1900 */
[----:B-1----:R-:W4:Y:S04]  /*0430*/  LDG.E R4, desc[UR4][R6.64+0x4] ;  /* 0x0000040406047981 */ /* 0x002f28000c1e1900 */
[----:B------:R-:W4:Y:S04]  /*0440*/  LDG.E R8, desc[UR4][R14.64] ;  /* 0x000000040e087981 */ /* 0x000f28000c1e1900 */
[----:B------:R-:W4:Y:S04]  /*0450*/  LDG.E R9, desc[UR4][R12.64+0xd0] ;  /* 0x0000d0040c097981 */ /* 0x000f28000c1e1900 */
[----:B------:R-:W4:Y:S04]  /*0460*/  LDG.E R6, desc[UR4][R6.64+0x8] ;  /* 0x0000080406067981 */ /* 0x000f28000c1e1900 */
[----:B-----5:R-:W-:Y:S04]  /*0470*/  STS [R21+0x4], R24 ;  /* 0x0000041815007388 */ /* 0x020fe80000000800 */
[----:B------:R-:W-:Y:S04]  /*0480*/  STS [R27+0x8], R3 ;  /* 0x000008031b007388 */ /* 0x000fe80000000800 */
[----:B------:R-:W-:Y:S04]  /*0490*/  STS [R21+0x8], R11 ;  /* 0x0000080b15007388 */ /* 0x000fe80000000800 */
[----:B------:R0:W-:Y:S04]  /*04a0*/  STS [R27+0x138], R10 ;  /* 0x0001380a1b007388 */ /* 0x0001e80000000800 */
[----:B------:R1:W-:Y:S04]  /*04b0*/  STS [R21+0x138], R20 ;  /* 0x0001381415007388 */ /* 0x0003e80000000800 */
[----:B------:R5:W-:Y:S04]  /*04c0*/  STS [R27+0x13c], R22 ;  /* 0x00013c161b007388 */ /* 0x000be80000000800 */
[----:B0-----:R-:W4:Y:S04]  /*04d0*/  LDG.E R10, desc[UR4][R16.64+0x68] ;  /* 0x00006804100a7981 */ /* 0x001f28000c1e1900 */
[----:B-1----:R-:W4:Y:S04]  /*04e0*/  LDG.E R20, desc[UR4][R14.64+0x68] ;  /* 0x000068040e147981 */ /* 0x002f28000c1e1900 */
[----:B-----5:R-:W5:Y:S04]  /*04f0*/  LDG.E R22, desc[UR4][R16.64+0xd0] ;  /* 0x0000d00410167981 */ /* 0x020f68000c1e1900 */
[----:B------:R-:W5:Y:S04]  /*0500*/  LDG.E R24, desc[UR4][R14.64+0xd0] ;  /* 0x0000d0040e187981 */ /* 0x000f68000c1e1900 */
[----:B------:R-:W5:Y:S04]  /*0510*/  LDG.E R11, desc[UR4][R12.64+0x68] ;  /* 0x000068040c0b7981 */ /* 0x000f68000c1e1900 */
[----:B------:R-:W5:Y:S04]  /*0520*/  LDG.E R3, desc[UR4][R12.64] ;  /* 0x000000040c037981 */ /* 0x000f68000c1e1900 */
[----:B------:R-:W-:Y:S04]  /*0530*/  STS [R21+0x13c], R25 ;  /* 0x00013c1915007388 */ /* 0x000fe80000000800 */
[----:B------:R-:W-:Y:S04]  /*0540*/  STS [R27+0x140], R23 ;  /* 0x000140171b007388 */ /* 0x000fe80000000800 */
[----:B------:R-:W-:Y:S04]  /*0550*/  STS [R21+0x140], R5 ;  /* 0x0001400515007388 */ /* 0x000fe80000000800 */
[----:B------:R-:W-:Y:S04]  /*0560*/  STS [R27+0x270], R19 ;  /* 0x000270131b007388 */ /* 0x000fe80000000800 */
[----:B---3--:R-:W-:Y:S04]  /*0570*/  STS [R21+0x270], R18 ;  /* 0x0002701215007388 */ /* 0x008fe80000000800 */
[----:B--2---:R-:W-:Y:S04]  /*0580*/  STS [R27+0x274], R29 ;  /* 0x0002741d1b007388 */ /* 0x004fe80000000800 */
[----:B----4-:R-:W-:Y:S04]  /*0590*/  STS [R21+0x274], R4 ;  /* 0x0002740415007388 */ /* 0x010fe80000000800 */
[----:B------:R-:W-:Y:S04]  /*05a0*/  STS [R27+0x278], R26 ;  /* 0x0002781a1b007388 */ /* 0x000fe80000000800 */
[----:B------:R-:W-:Y:S01]  /*05b0*/  STS [R21+0x278], R6 ;  /* 0x0002780615007388 */ /* 0x000fe20000000800 */
[----:B------:R-:W-:Y:S06]  /*05c0*/  BAR.SYNC.DEFER_BLOCKING 0x0 ;  /* 0x0000000000007b1d */ /* 0x000fec0000010000 */
[----:B------:R-:W-:Y:S04]  /*05d0*/  LDS R25, [R0] ;  /* 0x0000000000197984 */ /* 0x000fe80000000800 */
[----:B------:R-:W0:Y:S04]  /*05e0*/  LDS.64 R6, [R2] ;  /* 0x0000000002067984 */ /* 0x000e280000000a00 */
[----:B------:R-:W1:Y:S04]  /*05f0*/  LDS R23, [R0+0x68] ;  /* 0x0000680000177984 */ /* 0x000e680000000800 */
[----:B------:R-:W5:Y:S04]  /*0600*/  LDS R21, [R0+0xd0] ;  /* 0x0000d00000157984 */ /* 0x000f680000000800 */
[----:B------:R-:W2:Y:S04]  /*0610*/  LDS.64 R4, [R2+0x1fb0] ;  /* 0x001fb00002047984 */ /* 0x000ea80000000a00 */
[----:B------:R-:W3:Y:S04]  /*0620*/  LDS.64 R18, [R2+0x3f60] ;  /* 0x003f600002127984 */ /* 0x000ee80000000a00 */
[----:B------:R-:W4:Y:S04]  /*0630*/  LDS R26, [R0+0x138] ;  /* 0x00013800001a7984 */ /* 0x000f280000000800 */
[----:B------:R-:W-:Y:S04]  /*0640*/  LDS R27, [R0+0x57c0] ;  /* 0x0057c000001b7984 */ /* 0x000fe80000000800 */
[----:B------:R-:W-:Y:S01]  /*0650*/  LDS R29, [R0+0x5d70] ;  /* 0x005d7000001d7984 */ /* 0x000fe20000000800 */
[----:B0-----:R-:W-:-:S02]  /*0660*/  VIADDMNMX R28, R25, R6, R28, PT ;  /* 0x00000006191c7246 */ /* 0x001fc4000380011c */
[-C--:B-1----:R-:W-:Y:S02]  /*0670*/  VIADDMNMX R10, R23, R6.reuse, R10, PT ;  /* 0x00000006170a7246 */ /* 0x082fe4000380010a */
[----:B-----5:R-:W-:Y:S02]  /*0680*/  VIADDMNMX R22, R21, R6, R22, PT ;  /* 0x0000000615167246 */ /* 0x020fe40003800116 */
[-C--:B--2---:R-:W-:Y:S02]  /*0690*/  VIADDMNMX R6, R25, R4.reuse, R8, PT ;  /* 0x0000000419067246 */ /* 0x084fe40003800108 */
[-C--:B------:R-:W-:Y:S01]  /*06a0*/  VIADDMNMX R20, R23, R4.reuse, R20, PT ;  /* 0x0000000417147246 */ /* 0x080fe20003800114 */
[----:B------:R-:W0:Y:S01]  /*06b0*/  LDS R8, [R0+0x208] ;  /* 0x0002080000087984 */ /* 0x000e220000000800 */
[----:B------:R-:W-:-:S03]  /*06c0*/  VIADDMNMX R24, R21, R4, R24, PT ;  /* 0x0000000415187246 */ /* 0x000fc60003800118 */
[----:B------:R-:W1:Y:S01]  /*06d0*/  LDS R4, [R0+0x1a0] ;  /* 0x0001a00000047984 */ /* 0x000e620000000800 */
[-C--:B---3--:R-:W-:Y:S02]  /*06e0*/  VIADDMNMX R11, R23, R18.reuse, R11, PT ;  /* 0x00000012170b7246 */ /* 0x088fe4000380010b */
[-C--:B------:R-:W-:Y:S01]  /*06f0*/  VIADDMNMX R3, R25, R18.reuse, R3, PT ;  /* 0x0000001219037246 */ /* 0x080fe20003800103 */
[----:B------:R-:W-:Y:S01]  /*0700*/  LDS R23, [R0+0x2d8] ;  /* 0x0002d80000177984 */ /* 0x000fe20000000800 */
[----:B------:R-:W-:Y:S02]  /*0710*/  VIADDMNMX R9, R21, R18, R9, PT ;  /* 0x0000001215097246 */ /* 0x000fe40003800109 */
[C---:B----4-:R-:W-:Y:S01]  /*0720*/  VIADDMNMX R28, R26.reuse, R7, R28, PT ;  /* 0x000000071a1c7246 */ /* 0x050fe2000380011c */
[----:B------:R-:W-:Y:S01]  /*0730*/  LDS R25, [R0+0x270] ;  /* 0x0002700000197984 */ /* 0x000fe20000000800 */
[----:B------:R-:W-:-:S03]  /*0740*/  VIADDMNMX R18, R26, R5, R6, PT ;  /* 0x000000051a127246 */ /* 0x000fc60003800106 */
[----:B------:R-:W-:Y:S01]  /*0750*/  LDS R21, [R0+0x340] ;  /* 0x0003400000157984 */ /* 0x000fe20000000800 */
[C---:B0-----:R-:W-:Y:S02]  /*0760*/  VIADDMNMX R22, R8.reuse, R7, R22, PT ;  /* 0x0000000708167246 */ /* 0x041fe40003800116 */
[----:B------:R-:W-:Y:S02]  /*0770*/  VIADDMNMX R24, R8, R5, R24, PT ;  /* 0x0000000508187246 */ /* 0x000fe40003800118 */
[C---:B-1----:R-:W-:Y:S02]  /*0780*/  VIADDMNMX R10, R4.reuse, R7, R10, PT ;  /* 0x00000007040a7246 */ /* 0x042fe4000380010a */
[C---:B------:R-:W-:Y:S01]  /*0790*/  VIADDMNMX R20, R4.reuse, R5, R20, PT ;  /* 0x0000000504147246 */ /* 0x040fe20003800114 */
[----:B------:R-:W0:Y:S01]  /*07a0*/  LDS.64 R6, [R2+0x8] ;  /* 0x0000080002067984 */ /* 0x000e220000000a00 */
[----:B------:R-:W-:-:S03]  /*07b0*/  VIADDMNMX R11, R4, R19, R11, PT ;  /* 0x00000013040b7246 */ /* 0x000fc6000380010b */
[----:B------:R-:W1:Y:S01]  /*07c0*/  LDS.64 R4, [R2+0x1fb8] ;  /* 0x001fb80002047984 */ /* 0x000e620000000a00 */
[-C--:B------:R-:W-:Y:S02]  /*07d0*/  VIADDMNMX R3, R26, R19.reuse, R3, PT ;  /* 0x000000131a037246 */ /* 0x080fe40003800103 */
[----:B------:R-:W-:Y:S01]  /*07e0*/  VIADDMNMX R19, R8, R19, R9, PT ;  /* 0x0000001308137246 */ /* 0x000fe20003800109 */
[----:B------:R-:W-:Y:S04]  /*07f0*/  LDS R26, [R0+0x3a8] ;  /* 0x0003a800001a7984 */ /* 0x000fe80000000800 */
[----:B------:R-:W2:Y:S01]  /*0800*/  LDS.64 R8, [R2+0x3f68] ;  /* 0x003f680002087984 */ /* 0x000ea20000000a00 */
[-C--:B0-----:R-:W-:Y:S02]  /*0810*/  VIADDMNMX R28, R25, R6.reuse, R28, PT ;  /* 0x00000006191c7246 */ /* 0x081fe4000380011c */
[----:B------:R-:W-:-:S02]  /*0820*/  VIADDMNMX R10, R23, R6, R10, PT ;  /* 0x00000006170a7246 */ /* 0x000fc4000380010a */
[----:B------:R-:W-:Y:S02]  /*0830*/  VIADDMNMX R22, R21, R6, R22, PT ;  /* 0x0000000615167246 */ /* 0x000fe40003800116 */
[-C--:B-1----:R-:W-:Y:S02]  /*0840*/  VIADDMNMX R18, R25, R4.reuse, R18, PT ;  /* 0x0000000419127246 */ /* 0x082fe40003800112 */
[-C--:B------:R-:W-:Y:S02]  /*0850*/  VIADDMNMX R6, R23, R4.reuse, R20, PT ;  /* 0x0000000417067246 */ /* 0x080fe40003800114 */
[----:B------:R-:W-:Y:S01]  /*0860*/  VIADDMNMX R24, R21, R4, R24, PT ;  /* 0x0000000415187246 */ /* 0x000fe20003800118 */
[----:B------:R-:W0:Y:S04]  /*0870*/  LDS R20, [R0+0x478] ;  /* 0x0004780000147984 */ /* 0x000e280000000800 */
[----:B------:R-:W1:Y:S01]  /*0880*/  LDS R4, [R0+0x410] ;  /* 0x0004100000047984 */ /* 0x000e620000000800 */
[----:B--2---:R-:W-:-:S02]  /*0890*/  VIADDMNMX R11, R23, R8, R11, PT ;  /* 0x00000008170b7246 */ /* 0x004fc4000380010b */
[-C--:B------:R-:W-:Y:S01]  /*08a0*/  VIADDMNMX R3, R25, R8.reuse, R3, PT ;  /* 0x0000000819037246 */ /* 0x080fe20003800103 */
[----:B------:R-:W-:Y:S01]  /*08b0*/  LDS R23, [R0+0x548] ;  /* 0x0005480000177984 */ /* 0x000fe20000000800 */
[----:B------:R-:W-:Y:S02]  /*08c0*/  VIADDMNMX R21, R21, R8, R19, PT ;  /* 0x0000000815157246 */ /* 0x000fe40003800113 */
[C---:B------:R-:W-:Y:S01]  /*08d0*/  VIADDMNMX R28, R26.reuse, R7, R28, PT ;  /* 0x000000071a1c7246 */ /* 0x040fe2000380011c */
[----:B------:R-:W-:Y:S01]  /*08e0*/  LDS R25, [R0+0x4e0] ;  /* 0x0004e00000197984 */ /* 0x000fe20000000800 */
[----:B------:R-:W-:-:S03]  /*08f0*/  VIADDMNMX R18, R26, R5, R18, PT ;  /* 0x000000051a127246 */ /* 0x000fc60003800112 */
[----:B------:R-:W-:Y:S01]  /*0900*/  LDS R19, [R0+0x5b0] ;  /* 0x0005b00000137984 */ /* 0x000fe20000000800 */
[C---:B0-----:R-:W-:Y:S02]  /*0910*/  VIADDMNMX R22, R20.reuse, R7, R22, PT ;  /* 0x0000000714167246 */ /* 0x041fe40003800116 */
[----:B------:R-:W-:Y:S02]  /*0920*/  VIADDMNMX R24, R20, R5, R24, PT ;  /* 0x0000000514187246 */ /* 0x000fe40003800118 */
[C---:B-1----:R-:W-:Y:S02]  /*0930*/  VIADDMNMX R10, R4.reuse, R7, R10, PT ;  /* 0x00000007040a7246 */ /* 0x042fe4000380010a */
[C---:B------:R-:W-:Y:S02]  /*0940*/  VIADDMNMX R8, R4.reuse, R5, R6, PT ;  /* 0x0000000504087246 */ /* 0x040fe40003800106 */
[-C--:B------:R-:W-:Y:S01]  /*0950*/  VIADDMNMX R11, R4, R9.reuse, R11, PT ;  /* 0x00000009040b7246 */ /* 0x080fe2000380010b */
[----:B------:R-:W0:Y:S04]  /*0960*/  LDS.64 R6, [R2+0x10] ;  /* 0x0000100002067984 */ /* 0x000e280000000a00 */
[----:B------:R-:W1:Y:S01]  /*0970*/  LDS.64 R4, [R2+0x1fc0] ;  /* 0x001fc00002047984 */ /* 0x000e620000000a00 */
[----:B------:R-:W-:-:S02]  /*0980*/  VIADDMNMX R3, R26, R9, R3, PT ;  /* 0x000000091a037246 */ /* 0x000fc40003800103 */
[----:B------:R-:W-:Y:S01]  /*0990*/  VIADDMNMX R9, R20, R9, R21, PT ;  /* 0x0000000914097246 */ /* 0x000fe20003800115 */
[----:B------:R-:W-:Y:S04]  /*09a0*/  LDS R26, [R0+0x618] ;  /* 0x00061800001a7984 */ /* 0x000fe80000000800 */
[----:B------:R-:W2:Y:S01]  /*09b0*/  LDS.64 R20, [R2+0x3f70] ;  /* 0x003f700002147984 */ /* 0x000ea20000000a00 */
[-C--:B0-----:R-:W-:Y:S02]  /*09c0*/  VIADDMNMX R28, R25, R6.reuse, R28, PT ;  /* 0x00000006191c7246 */ /* 0x081fe4000380011c */
[-C--:B------:R-:W-:Y:S02]  /*09d0*/  VIADDMNMX R10, R23, R6.reuse, R10, PT ;  /* 0x00000006170a7246 */ /* 0x080fe4000380010a */
[----:B------:R-:W-:-:S02]  /*09e0*/  VIADDMNMX R22, R19, R6, R22, PT ;  /* 0x0000000613167246 */ /* 0x000fc40003800116 */
[-C--:B-1----:R-:W-:Y:S02]  /*09f0*/  VIADDMNMX R6, R25, R4.reuse, R18, PT ;  /* 0x0000000419067246 */ /* 0x082fe40003800112 */
[-C--:B------:R-:W-:Y:S01]  /*0a00*/  VIADDMNMX R8, R23, R4.reuse, R8, PT ;  /* 0x0000000417087246 */ /* 0x080fe20003800108 */
[----:B------:R-:W0:Y:S01]  /*0a10*/  LDS R18, [R0+0x6e8] ;  /* 0x0006e80000127984 */ /* 0x000e220000000800 */
[----:B------:R-:W-:-:S03]  /*0a20*/  VIADDMNMX R24, R19, R4, R24, PT ;  /* 0x0000000413187246 */ /* 0x000fc60003800118 */
[----:B------:R-:W1:Y:S01]  /*0a30*/  LDS R4, [R0+0x680] ;  /* 0x0006800000047984 */ /* 0x000e620000000800 */
[-C--:B--2---:R-:W-:Y:S02]  /*0a40*/  VIADDMNMX R11, R23, R20.reuse, R11, PT ;  /* 0x00000014170b7246 */ /* 0x084fe4000380010b */
        /* <DEDUP_REMOVED lines=831> */
[-C--:B-1----:R-:W-:Y:S01]  /*3e40*/  VIADDMNMX R20, R25, R4.reuse, R20, PT ;  /* 0x0000000419147246 */ /* 0x082fe20003800114 */
[----:B------:R-:W0:Y:S01]  /*3e50*/  LDS R6, [R0+0x51a8] ;  /* 0x0051a80000067984 */ /* 0x000e220000000800 */
[-C--:B------:R-:W-:Y:S02]  /*3e60*/  VIADDMNMX R8, R23, R4.reuse, R8, PT ;  /* 0x0000000417087246 */ /* 0x080fe40003800108 */
[----:B------:R-:W-:Y:S02]  /*3e70*/  VIADDMNMX R24, R9, R4, R24, PT ;  /* 0x0000000409187246 */ /* 0x000fe40003800118 */
[----:B------:R-:W1:Y:S01]  /*3e80*/  LDS R4, [R0+0x5210] ;  /* 0x0052100000047984 */ /* 0x000e620000000800 */
[-C--:B--2---:R-:W-:Y:S02]  /*3e90*/  VIADDMNMX R3, R25, R18.reuse, R3, PT ;  /* 0x0000001219037246 */ /* 0x084fe40003800103 */
[-C--:B------:R-:W-:Y:S01]  /*3ea0*/  VIADDMNMX R11, R23, R18.reuse, R11, PT ;  /* 0x00000012170b7246 */ /* 0x080fe2000380010b */
[----:B------:R-:W-:Y:S01]  /*3eb0*/  LDS R25, [R0+0x52e0] ;  /* 0x0052e00000197984 */ /* 0x000fe20000000800 */
[----:B------:R-:W-:-:S02]  /*3ec0*/  VIADDMNMX R18, R9, R18, R21, PT ;  /* 0x0000001209127246 */ /* 0x000fc40003800115 */
[C---:B------:R-:W-:Y:S01]  /*3ed0*/  VIADDMNMX R22, R26.reuse, R7, R22, PT ;  /* 0x000000071a167246 */ /* 0x040fe20003800116 */
[----:B------:R-:W-:Y:S01]  /*3ee0*/  LDS R23, [R0+0x5348] ;  /* 0x0053480000177984 */ /* 0x000fe20000000800 */
[----:B------:R-:W-:-:S03]  /*3ef0*/  VIADDMNMX R24, R26, R5, R24, PT ;  /* 0x000000051a187246 */ /* 0x000fc60003800118 */
[----:B------:R-:W-:Y:S01]  /*3f00*/  LDS R9, [R0+0x53b0] ;  /* 0x0053b00000097984 */ /* 0x000fe20000000800 */
[----:B0-----:R-:W-:-:S03]  /*3f10*/  VIADDMNMX R28, R6, R7, R28, PT ;  /* 0x00000007061c7246 */ /* 0x001fc6000380011c */
[----:B------:R-:W-:Y:S01]  /*3f20*/  LDS R21, [R0+0x5418] ;  /* 0x0054180000157984 */ /* 0x000fe20000000800 */
[C---:B------:R-:W-:Y:S02]  /*3f30*/  VIADDMNMX R20, R6.reuse, R5, R20, PT ;  /* 0x0000000506147246 */ /* 0x040fe40003800114 */
[----:B------:R-:W-:Y:S02]  /*3f40*/  VIADDMNMX R3, R6, R19, R3, PT ;  /* 0x0000001306037246 */ /* 0x000fe40003800103 */
[C---:B-1----:R-:W-:Y:S02]  /*3f50*/  VIADDMNMX R10, R4.reuse, R7, R10, PT ;  /* 0x00000007040a7246 */ /* 0x042fe4000380010a */
[C---:B------:R-:W-:Y:S01]  /*3f60*/  VIADDMNMX R8, R4.reuse, R5, R8, PT ;  /* 0x0000000504087246 */ /* 0x040fe20003800108 */
[----:B------:R-:W0:Y:S01]  /*3f70*/  LDS.64 R6, [R2+0x110] ;  /* 0x0001100002067984 */ /* 0x000e220000000a00 */
[----:B------:R-:W-:-:S03]  /*3f80*/  VIADDMNMX R11, R4, R19, R11, PT ;  /* 0x00000013040b7246 */ /* 0x000fc6000380010b */
[----:B------:R-:W1:Y:S01]  /*3f90*/  LDS.64 R4, [R2+0x20c0] ;  /* 0x0020c00002047984 */ /* 0x000e620000000a00 */
[----:B------:R-:W-:-:S03]  /*3fa0*/  VIADDMNMX R26, R26, R19, R18, PT ;  /* 0x000000131a1a7246 */ /* 0x000fc60003800112 */
[----:B------:R-:W2:Y:S01]  /*3fb0*/  LDS.64 R18, [R2+0x4070] ;  /* 0x0040700002127984 */ /* 0x000ea20000000a00 */
[-C--:B0-----:R-:W-:Y:S02]  /*3fc0*/  VIADDMNMX R28, R25, R6.reuse, R28, PT ;  /* 0x00000006191c7246 */ /* 0x081fe4000380011c */
[-C--:B------:R-:W-:Y:S02]  /*3fd0*/  VIADDMNMX R10, R23, R6.reuse, R10, PT ;  /* 0x00000006170a7246 */ /* 0x080fe4000380010a */
[----:B------:R-:W-:Y:S02]  /*3fe0*/  VIADDMNMX R22, R9, R6, R22, PT ;  /* 0x0000000609167246 */ /* 0x000fe40003800116 */
        /* <DEDUP_REMOVED lines=11> */
[C---:B------:R-:W-:Y:S02]  /*40a0*/  VIADDMNMX R20, R21.reuse, R5, R20, PT ;  /* 0x0000000515147246 */ /* 0x040fe40003800114 */
[----:B------:R-:W-:-:S02]  /*40b0*/  VIADDMNMX R21, R21, R19, R3, PT ;  /* 0x0000001315157246 */ /* 0x000fc40003800103 */
[----:B------:R-:W-:Y:S01]  /*40c0*/  LDS R3, [R0+0x5620] ;  /* 0x0056200000037984 */ /* 0x000fe20000000800 */
[C---:B0-----:R-:W-:Y:S02]  /*40d0*/  VIADDMNMX R10, R8.reuse, R7, R10, PT ;  /* 0x00000007080a7246 */ /* 0x041fe4000380010a */
[C---:B------:R-:W-:Y:S02]  /*40e0*/  VIADDMNMX R18, R8.reuse, R5, R6, PT ;  /* 0x0000000508127246 */ /* 0x040fe40003800106 */
[----:B------:R-:W-:Y:S02]  /*40f0*/  VIADDMNMX R11, R8, R19, R11, PT ;  /* 0x00000013080b7246 */ /* 0x000fe4000380010b */
[C---:B-1----:R-:W-:Y:S01]  /*4100*/  VIADDMNMX R22, R4.reuse, R7, R22, PT ;  /* 0x0000000704167246 */ /* 0x042fe20003800116 */
[----:B------:R-:W0:Y:S04]  /*4110*/  LDS.64 R8, [R2+0x118] ;  /* 0x0001180002087984 */ /* 0x000e280000000a00 */
[----:B------:R-:W1:Y:S01]  /*4120*/  LDS.64 R6, [R2+0x20c8] ;  /* 0x0020c80002067984 */ /* 0x000e620000000a00 */
[----:B------:R-:W-:-:S02]  /*4130*/  VIADDMNMX R24, R4, R5, R24, PT ;  /* 0x0000000504187246 */ /* 0x000fc40003800118 */
[----:B------:R-:W-:Y:S02]  /*4140*/  VIADDMNMX R19, R4, R19, R26, PT ;  /* 0x0000001304137246 */ /* 0x000fe4000380011a */
[----:B------:R-:W2:Y:S04]  /*4150*/  LDS.64 R4, [R2+0x4078] ;  /* 0x0040780002047984 */ /* 0x000ea80000000a00 */
[----:B------:R-:W3:Y:S01]  /*4160*/  LDS R26, [R0+0x5758] ;  /* 0x00575800001a7984 */ /* 0x000ee20000000800 */
[-C--:B0-----:R-:W-:Y:S02]  /*4170*/  VIADDMNMX R28, R25, R8.reuse, R28, PT ;  /* 0x00000008191c7246 */ /* 0x081fe4000380011c */
[-C--:B------:R-:W-:Y:S02]  /*4180*/  VIADDMNMX R10, R23, R8.reuse, R10, PT ;  /* 0x00000008170a7246 */ /* 0x080fe4000380010a */
[----:B------:R-:W-:-:S02]  /*4190*/  VIADDMNMX R22, R3, R8, R22, PT ;  /* 0x0000000803167246 */ /* 0x000fc40003800116 */
        /* <DEDUP_REMOVED lines=9> */
[-C--:B---3--:R-:W-:Y:S01]  /*4230*/  VIADDMNMX R22, R26, R9.reuse, R22, PT ;  /* 0x000000091a167246 */ /* 0x088fe20003800116 */
[----:B------:R-:W-:Y:S01]  /*4240*/  LDS R23, [R0+0x5890] ;  /* 0x0058900000177984 */ /* 0x000fe20000000800 */
[C---:B0-----:R-:W-:Y:S02]  /*4250*/  VIADDMNMX R10, R18.reuse, R9, R10, PT ;  /* 0x00000009120a7246 */ /* 0x041fe4000380010a */
[----:B------:R-:W-:Y:S02]  /*4260*/  VIADDMNMX R11, R18, R5, R11, PT ;  /* 0x00000005120b7246 */ /* 0x000fe4000380010b */
[----:B-1----:R-:W-:-:S02]  /*4270*/  VIADDMNMX R28, R6, R9, R28, PT ;  /* 0x00000009061c7246 */ /* 0x002fc4000380011c */
[C---:B------:R-:W-:Y:S02]  /*4280*/  VIADDMNMX R3, R6.reuse, R7, R20, PT ;  /* 0x0000000706037246 */ /* 0x040fe40003800114 */
[----:B------:R-:W-:Y:S01]  /*4290*/  VIADDMNMX R21, R6, R5, R21, PT ;  /* 0x0000000506157246 */ /* 0x000fe20003800115 */
[----:B------:R-:W-:Y:S01]  /*42a0*/  LDS R20, [R0+0x5960] ;  /* 0x0059600000147984 */ /* 0x000fe20000000800 */
[----:B------:R-:W-:-:S03]  /*42b0*/  VIADDMNMX R6, R18, R7, R8, PT ;  /* 0x0000000712067246 */ /* 0x000fc60003800108 */
[----:B------:R-:W0:Y:S04]  /*42c0*/  LDS.64 R18, [R2+0x120] ;  /* 0x0001200002127984 */ /* 0x000e280000000a00 */
[----:B------:R-:W1:Y:S01]  /*42d0*/  LDS.64 R8, [R2+0x20d0] ;  /* 0x0020d00002087984 */ /* 0x000e620000000a00 */
[C---:B------:R-:W-:Y:S02]  /*42e0*/  VIADDMNMX R24, R26.reuse, R7, R24, PT ;  /* 0x000000071a187246 */ /* 0x040fe40003800118 */
[----:B------:R-:W-:Y:S01]  /*42f0*/  VIADDMNMX R26, R26, R5, R4, PT ;  /* 0x000000051a1a7246 */ /* 0x000fe20003800104 */
[----:B------:R-:W-:Y:S04]  /*4300*/  LDS R7, [R0+0x58f8] ;  /* 0x0058f80000077984 */ /* 0x000fe80000000800 */
[----:B------:R-:W2:Y:S01]  /*4310*/  LDS.64 R4, [R2+0x4080] ;  /* 0x0040800002047984 */ /* 0x000ea20000000a00 */
[----:B0-----:R-:W-:-:S02]  /*4320*/  VIADDMNMX R28, R27, R18, R28, PT ;  /* 0x000000121b1c7246 */ /* 0x001fc4000380011c */
[-C--:B------:R-:W-:Y:S02]  /*4330*/  VIADDMNMX R10, R25, R18.reuse, R10, PT ;  /* 0x00000012190a7246 */ /* 0x080fe4000380010a */
[----:B------:R-:W-:Y:S02]  /*4340*/  VIADDMNMX R22, R23, R18, R22, PT ;  /* 0x0000001217167246 */ /* 0x000fe40003800116 */
[-C--:B-1----:R-:W-:Y:S02]  /*4350*/  VIADDMNMX R18, R25, R8.reuse, R6, PT ;  /* 0x0000000819127246 */ /* 0x082fe40003800106 */
[----:B------:R-:W0:Y:S01]  /*4360*/  LDS R6, [R0+0x59c8] ;  /* 0x0059c80000067984 */ /* 0x000e220000000800 */
[-C--:B------:R-:W-:Y:S02]  /*4370*/  VIADDMNMX R3, R27, R8.reuse, R3, PT ;  /* 0x000000081b037246 */ /* 0x080fe40003800103 */
[----:B------:R-:W-:Y:S02]  /*4380*/  VIADDMNMX R24, R23, R8, R24, PT ;  /* 0x0000000817187246 */ /* 0x000fe40003800118 */
[----:B--2---:R-:W-:-:S02]  /*4390*/  VIADDMNMX R21, R27, R4, R21, PT ;  /* 0x000000041b157246 */ /* 0x004fc40003800115 */
[-C--:B------:R-:W-:Y:S01]  /*43a0*/  VIADDMNMX R11, R25, R4.reuse, R11, PT ;  /* 0x00000004190b7246 */ /* 0x080fe2000380010b */
[----:B------:R-:W-:Y:S01]  /*43b0*/  LDS R27, [R0+0x5ca0] ;  /* 0x005ca000001b7984 */ /* 0x000fe20000000800 */
[----:B------:R-:W-:Y:S02]  /*43c0*/  VIADDMNMX R26, R23, R4, R26, PT ;  /* 0x00000004171a7246 */ /* 0x000fe4000380011a */
[C---:B------:R-:W-:Y:S01]  /*43d0*/  VIADDMNMX R23, R7.reuse, R19, R28, PT ;  /* 0x0000001307177246 */ /* 0x040fe2000380011c */
[----:B------:R-:W-:Y:S01]  /*43e0*/  LDS R25, [R0+0x5a98] ;  /* 0x005a980000197984 */ /* 0x000fe20000000800 */
[C---:B------:R-:W-:Y:S02]  /*43f0*/  VIADDMNMX R8, R7.reuse, R9, R3, PT ;  /* 0x0000000907087246 */ /* 0x040fe40003800103 */
[----:B------:R-:W-:Y:S01]  /*4400*/  VIADDMNMX R4, R20, R19, R10, PT ;  /* 0x0000001314047246 */ /* 0x000fe2000380010a */
[----:B------:R-:W-:Y:S01]  /*4410*/  LDS R3, [R0+0x5b00] ;  /* 0x005b000000037984 */ /* 0x000fe20000000800 */
[----:B------:R-:W-:-:S02]  /*4420*/  VIADDMNMX R7, R7, R5, R21, PT ;  /* 0x0000000507077246 */ /* 0x000fc40003800115 */
[C---:B------:R-:W-:Y:S01]  /*4430*/  VIADDMNMX R10, R20.reuse, R9, R18, PT ;  /* 0x00000009140a7246 */ /* 0x040fe20003800112 */
[----:B------:R-:W-:Y:S01]  /*4440*/  LDS R28, [R0+0x5dd8] ;  /* 0x005dd800001c7984 */ /* 0x000fe20000000800 */
[----:B------:R-:W-:-:S03]  /*4450*/  VIADDMNMX R11, R20, R5, R11, PT ;  /* 0x00000005140b7246 */ /* 0x000fc6000380010b */
[----:B------:R-:W1:Y:S01]  /*4460*/  LDS.64 R20, [R2+0x128] ;  /* 0x0001280002147984 */ /* 0x000e620000000a00 */
[----:B0-----:R-:W-:-:S03]  /*4470*/  VIADDMNMX R24, R6, R9, R24, PT ;  /* 0x0000000906187246 */ /* 0x001fc60003800118 */
[----:B------:R-:W0:Y:S01]  /*4480*/  LDS R9, [R0+0x5a30] ;  /* 0x005a300000097984 */ /* 0x000e220000000800 */
[----:B------:R-:W-:-:S03]  /*4490*/  VIADDMNMX R22, R6, R19, R22, PT ;  /* 0x0000001306167246 */ /* 0x000fc60003800116 */
[----:B------:R-:W2:Y:S01]  /*44a0*/  LDS.64 R18, [R2+0x20d8] ;  /* 0x0020d80002127984 */ /* 0x000ea20000000a00 */
[----:B------:R-:W-:-:S03]  /*44b0*/  VIADDMNMX R5, R6, R5, R26, PT ;  /* 0x0000000506057246 */ /* 0x000fc6000380011a */
[----:B------:R-:W-:Y:S01]  /*44c0*/  LDS R26, [R0+0x5b68] ;  /* 0x005b6800001a7984 */ /* 0x000fe20000000800 */
[-C--:B-1----:R-:W-:Y:S02]  /*44d0*/  VIADDMNMX R4, R25, R20.reuse, R4, PT ;  /* 0x0000001419047246 */ /* 0x082fe40003800104 */
[-C--:B0-----:R-:W-:Y:S02]  /*44e0*/  VIADDMNMX R6, R9, R20.reuse, R23, PT ;  /* 0x0000001409067246 */ /* 0x081fe40003800117 */
[----:B------:R-:W-:Y:S02]  /*44f0*/  VIADDMNMX R20, R3, R20, R22, PT ;  /* 0x0000001403147246 */ /* 0x000fe40003800116 */
[----:B------:R-:W0:Y:S01]  /*4500*/  LDS.64 R22, [R2+0x4088] ;  /* 0x0040880002167984 */ /* 0x000e220000000a00 */
[-C--:B--2---:R-:W-:Y:S02]  /*4510*/  VIADDMNMX R8, R9, R18.reuse, R8, PT ;  /* 0x0000001209087246 */ /* 0x084fe40003800108 */
[----:B------:R-:W-:-:S02]  /*4520*/  VIADDMNMX R10, R25, R18, R10, PT ;  /* 0x00000012190a7246 */ /* 0x000fc4000380010a */
[----:B------:R-:W-:Y:S02]  /*4530*/  VIADDMNMX R18, R3, R18, R24, PT ;  /* 0x0000001203127246 */ /* 0x000fe40003800118 */
[----:B------:R-:W1:Y:S01]  /*4540*/  LDS R24, [R0+0x5bd0] ;  /* 0x005bd00000187984 */ /* 0x000e620000000800 */
[-C--:B0-----:R-:W-:Y:S02]  /*4550*/  VIADDMNMX R7, R9, R22.reuse, R7, PT ;  /* 0x0000001609077246 */ /* 0x081fe40003800107 */
[-C--:B------:R-:W-:Y:S02]  /*4560*/  VIADDMNMX R11, R25, R22.reuse, R11, PT ;  /* 0x00000016190b7246 */ /* 0x080fe4000380010b */
[----:B------:R-:W-:Y:S02]  /*4570*/  VIADDMNMX R22, R3, R22, R5, PT ;  /* 0x0000001603167246 */ /* 0x000fe40003800105 */
[C---:B------:R-:W-:Y:S02]  /*4580*/  VIADDMNMX R5, R26.reuse, R19, R8, PT ;  /* 0x000000131a057246 */ /* 0x040fe40003800108 */
[----:B------:R-:W0:Y:S01]  /*4590*/  LDS R8, [R0+0x5c38] ;  /* 0x005c380000087984 */ /* 0x000e220000000800 */
[----:B------:R-:W-:-:S02]  /*45a0*/  VIADDMNMX R3, R26, R23, R7, PT ;  /* 0x000000171a037246 */ /* 0x000fc40003800107 */
[C---:B-1----:R-:W-:Y:S02]  /*45b0*/  VIADDMNMX R7, R24.reuse, R21, R4, PT ;  /* 0x0000001518077246 */ /* 0x042fe40003800104 */
[C---:B------:R-:W-:Y:S01]  /*45c0*/  VIADDMNMX R9, R24.reuse, R19, R10, PT ;  /* 0x0000001318097246 */ /* 0x040fe2000380010a */
[----:B------:R-:W-:Y:S01]  /*45d0*/  LDS R4, [R0+0x5d08] ;  /* 0x005d080000047984 */ /* 0x000fe20000000800 */
[----:B------:R-:W-:-:S03]  /*45e0*/  VIADDMNMX R11, R24, R23, R11, PT ;  /* 0x00000017180b7246 */ /* 0x000fc6000380010b */
[----:B------:R-:W1:Y:S01]  /*45f0*/  LDS.64 R24, [R2+0x130] ;  /* 0x0001300002187984 */ /* 0x000e620000000a00 */
[-C--:B------:R-:W-:Y:S02]  /*4600*/  VIADDMNMX R6, R26, R21.reuse, R6, PT ;  /* 0x000000151a067246 */ /* 0x080fe40003800106 */
[C---:B0-----:R-:W-:Y:S02]  /*4610*/  VIADDMNMX R10, R8.reuse, R21, R20, PT ;  /* 0x00000015080a7246 */ /* 0x041fe40003800114 */
[----:B------:R-:W0:Y:S01]  /*4620*/  LDS.64 R20, [R2+0x4090] ;  /* 0x0040900002147984 */ /* 0x000e220000000a00 */
[C---:B------:R-:W-:Y:S02]  /*4630*/  VIADDMNMX R26, R8.reuse, R19, R18, PT ;  /* 0x00000013081a7246 */ /* 0x040fe40003800112 */
[----:B------:R-:W-:Y:S01]  /*4640*/  VIADDMNMX R22, R8, R23, R22, PT ;  /* 0x0000001708167246 */ /* 0x000fe20003800116 */
[----:B------:R-:W2:Y:S01]  /*4650*/  LDS.64 R18, [R2+0x20e0] ;  /* 0x0020e00002127984 */ /* 0x000ea20000000a00 */
[----:B-1----:R-:W-:-:S02]  /*4660*/  VIADDMNMX R6, R27, R24, R6, PT ;  /* 0x000000181b067246 */ /* 0x002fc40003800106 */
[-C--:B------:R-:W-:Y:S02]  /*4670*/  VIADDMNMX R8, R4, R24.reuse, R7, PT ;  /* 0x0000001804087246 */ /* 0x080fe40003800107 */
[----:B------:R-:W-:Y:S01]  /*4680*/  VIADDMNMX R10, R29, R24, R10, PT ;  /* 0x000000181d0a7246 */ /* 0x000fe2000380010a */
[----:B------:R-:W-:Y:S04]  /*4690*/  LDS R7, [R0+0x5e40] ;  /* 0x005e400000077984 */ /* 0x000fe80000000800 */
[----:B------:R-:W1:Y:S01]  /*46a0*/  LDS R24, [R0+0x5ea8] ;  /* 0x005ea80000187984 */ /* 0x000e620000000800 */
[-C--:B0-----:R-:W-:Y:S02]  /*46b0*/  VIADDMNMX R3, R27, R20.reuse, R3, PT ;  /* 0x000000141b037246 */ /* 0x081fe40003800103 */
[----:B------:R-:W-:-:S02]  /*46c0*/  VIADDMNMX R22, R29, R20, R22, PT ;  /* 0x000000141d167246 */ /* 0x000fc40003800116 */
[-C--:B--2---:R-:W-:Y:S02]  /*46d0*/  VIADDMNMX R5, R27, R18.reuse, R5, PT ;  /* 0x000000121b057246 */ /* 0x084fe40003800105 */
[CC--:B------:R-:W-:Y:S02]  /*46e0*/  VIADDMNMX R9, R4.reuse, R18.reuse, R9, PT ;  /* 0x0000001204097246 */ /* 0x0c0fe40003800109 */
[----:B------:R-:W-:Y:S02]  /*46f0*/  VIADDMNMX R26, R29, R18, R26, PT ;  /* 0x000000121d1a7246 */ /* 0x000fe4000380011a */
[----:B------:R-:W-:Y:S02]  /*4700*/  VIADDMNMX R4, R4, R20, R11, PT ;  /* 0x0000001404047246 */ /* 0x000fe4000380010b */
[C---:B------:R-:W-:Y:S02]  /*4710*/  VIADDMNMX R27, R28.reuse, R21, R3, PT ;  /* 0x000000151c1b7246 */ /* 0x040fe40003800103 */
[----:B------:R-:W-:-:S02]  /*4720*/  VIADDMNMX R11, R28, R25, R6, PT ;  /* 0x000000191c0b7246 */ /* 0x000fc40003800106 */
[-C--:B-1----:R-:W-:Y:S02]  /*4730*/  VIADDMNMX R3, R24, R25.reuse, R10, PT ;  /* 0x0000001918037246 */ /* 0x082fe4000380010a */
[C---:B------:R-:W-:Y:S02]  /*4740*/  VIADDMNMX R25, R7.reuse, R25, R8, PT ;  /* 0x0000001907197246 */ /* 0x040fe40003800108 */
[-C--:B------:R-:W-:Y:S02]  /*4750*/  VIADDMNMX R5, R28, R19.reuse, R5, PT ;  /* 0x000000131c057246 */ /* 0x080fe40003800105 */
[CC--:B------:R-:W-:Y:S02]  /*4760*/  VIADDMNMX R23, R24.reuse, R19.reuse, R26, PT ;  /* 0x0000001318177246 */ /* 0x0c0fe4000380011a */
[----:B------:R-:W-:Y:S02]  /*4770*/  VIADDMNMX R9, R7, R19, R9, PT ;  /* 0x0000001307097246 */ /* 0x000fe40003800109 */
[----:B------:R-:W-:-:S02]  /*4780*/  VIADDMNMX R29, R24, R21, R22, PT ;  /* 0x00000015181d7246 */ /* 0x000fc40003800116 */
[----:B------:R-:W-:Y:S01]  /*4790*/  VIADDMNMX R7, R7, R21, R4, PT ;  /* 0x0000001507077246 */ /* 0x000fe20003800104 */
[----:B------:R-:W-:Y:S04]  /*47a0*/  STG.E desc[UR4][R16.64], R11 ;  /* 0x0000000b10007986 */ /* 0x000fe8000c101904 */
[----:B------:R-:W-:Y:S04]  /*47b0*/  STG.E desc[UR4][R16.64+0x68], R25 ;  /* 0x0000681910007986 */ /* 0x000fe8000c101904 */
[----:B------:R-:W-:Y:S04]  /*47c0*/  STG.E desc[UR4][R16.64+0xd0], R3 ;  /* 0x0000d00310007986 */ /* 0x000fe8000c101904 */
[----:B------:R-:W-:Y:S04]  /*47d0*/  STG.E desc[UR4][R14.64], R5 ;  /* 0x000000050e007986 */ /* 0x000fe8000c101904 */
[----:B------:R-:W-:Y:S04]  /*47e0*/  STG.E desc[UR4][R14.64+0x68], R9 ;  /* 0x000068090e007986 */ /* 0x000fe8000c101904 */
[----:B------:R-:W-:Y:S04]  /*47f0*/  STG.E desc[UR4][R14.64+0xd0], R23 ;  /* 0x0000d0170e007986 */ /* 0x000fe8000c101904 */
[----:B------:R-:W-:Y:S04]  /*4800*/  STG.E desc[UR4][R12.64], R27 ;  /* 0x0000001b0c007986 */ /* 0x000fe8000c101904 */
[----:B------:R-:W-:Y:S04]  /*4810*/  STG.E desc[UR4][R12.64+0x68], R7 ;  /* 0x000068070c007986 */ /* 0x000fe8000c101904 */
[----:B------:R-:W-:Y:S01]  /*4820*/  STG.E desc[UR4][R12.64+0xd0], R29 ;  /* 0x0000d01d0c007986 */ /* 0x000fe2000c101904 */
[----:B------:R-:W-:Y:S05]  /*4830*/  EXIT ;  /* 0x000000000000794d */ /* 0x000fea0003800000 */
.L_x_0:
[----:B------:R-:W-:-:S00]  /*4840*/  BRA `(.L_x_0) ;  /* 0xfffffffc00fc7947 */ /* 0x000fc0000383ffff */
[----:B------:R-:W-:-:S00]  /*4850*/  NOP ;  /* 0x0000000000007918 */ /* 0x000fc00000000000 */
        /* <DEDUP_REMOVED lines=10> */
.L_x_3:


//--------------------- .text._Z12floyd_phase2Piiii --------------------------
	.section	.text._Z12floyd_phase2Piiii,"ax",@progbits
	.align	128
        .global         _Z12floyd_phase2Piiii
        .type           _Z12floyd_phase2Piiii,@function
        .size           _Z12floyd_phase2Piiii,(.L_x_4 - _Z12floyd_phase2Piiii)
        .other          _Z12floyd_phase2Piiii,@"STO_CUDA_ENTRY STV_DEFAULT"
_Z12floyd_phase2Piiii:
.text._Z12floyd_phase2Piiii:
[----:B------:R-:W-:Y:S01]  /*0000*/  LDC R1, c[0x0][0x37c] ;  /* 0x0000df00ff017b82 */ /* 0x000fe20000000800 */
[----:B------:R-:W0:Y:S07]  /*0010*/  S2R R4, SR_CTAID.X ;  /* 0x0000000000047919 */ /* 0x000e2e0000002500 */
[----:B------:R-:W0:Y:S02]  /*0020*/  LDC R5, c[0x0][0x38c] ;  /* 0x0000e300ff057b82 */ /* 0x000e240000000800 */
[----:B0-----:R-:W-:-:S13]  /*0030*/  ISETP.NE.AND P0, PT, R4, R5, PT ;  /* 0x000000050400720c */ /* 0x001fda0003f05270 */
[----:B------:R-:W-:Y:S05]  /*0040*/  @!P0 EXIT ;  /* 0x000000000000894d */ /* 0x000fea0003800000 */
[----:B------:R-:W0:Y:S01]  /*0050*/  S2R R9, SR_CTAID.Y ;  /* 0x0000000000097919 */ /* 0x000e220000002600 */
[----:B------:R-:W1:Y:S01]  /*0060*/  LDC R11, c[0x0][0x388] ;  /* 0x0000e200ff0b7b82 */ /* 0x000e620000000800 */
[----:B------:R-:W-:Y:S01]  /*0070*/  IMAD R4, R4, 0x4e, RZ ;  /* 0x0000004e04047824 */ /* 0x000fe200078e02ff */
[----:B------:R-:W2:Y:S01]  /*0080*/  LDCU.64 UR6, c[0x0][0x358] ;  /* 0x00006b00ff0677ac */ /* 0x000ea20008000a00 */
[----:B------:R-:W3:Y:S01]  /*0090*/  S2R R28, SR_TID.Y ;  /* 0x00000000001c7919 */ /* 0x000ee20000002200 */
[----:B------:R-:W-:Y:S01]  /*00a0*/  IMAD R5, R5, 0x4e, RZ ;  /* 0x0000004e05057824 */ /* 0x000fe200078e02ff */
[----:B------:R-:W4:Y:S03]  /*00b0*/  S2R R8, SR_TID.X ;  /* 0x0000000000087919 */ /* 0x000f260000002100 */
[----:B------:R-:W5:Y:S01]  /*00c0*/  LDC.64 R2, c[0x0][0x380] ;  /* 0x0000e000ff027b82 */ /* 0x000f620000000a00 */
[----:B0-----:R-:W-:-:S04]  /*00d0*/  ISETP.NE.AND P0, PT, R9, RZ, PT ;  /* 0x000000ff0900720c */ /* 0x001fc80003f05270 */
[----:B------:R-:W-:Y:S01]  /*00e0*/  SEL R10, R4, RZ, !P0 ;  /* 0x000000ff040a7207 */ /* 0x000fe20004000000 */
[----:B---3--:R-:W-:Y:S01]  /*00f0*/  IMAD R0, R28, 0x3, RZ ;  /* 0x000000031c007824 */ /* 0x008fe200078e02ff */
[C---:B------:R-:W-:Y:S01]  /*0100*/  SEL R6, R5.reuse, RZ, !P0 ;  /* 0x000000ff05067207 */ /* 0x040fe20004000000 */
[----:B----4-:R-:W-:Y:S02]  /*0110*/  IMAD R14, R8, 0x3, RZ ;  /* 0x00000003080e7824 */ /* 0x010fe400078e02ff */
[CC--:B------:R-:W-:Y:S02]  /*0120*/  IMAD R7, R5.reuse, R9.reuse, R10 ;  /* 0x0000000905077224 */ /* 0x0c0fe400078e020a */
[C---:B------:R-:W-:Y:S02]  /*0130*/  IMAD.IADD R12, R5.reuse, 0x1, R0 ;  /* 0x00000001050c7824 */ /* 0x040fe400078e0200 */
[----:B------:R-:W-:Y:S02]  /*0140*/  IMAD.IADD R13, R5, 0x1, R14 ;  /* 0x00000001050d7824 */ /* 0x000fe400078e020e */
[----:B------:R-:W-:Y:S01]  /*0150*/  IMAD R5, R4, R9, R6 ;  /* 0x0000000904057224 */ /* 0x000fe200078e0206 */
[----:B------:R-:W-:Y:S01]  /*0160*/  IADD3 R4, PT, PT, R7, R0, RZ ;  /* 0x0000000007047210 */ /* 0x000fe20007ffe0ff */
[----:B-1----:R-:W-:-:S02]  /*0170*/  IMAD R13, R12, R11, R13 ;  /* 0x0000000b0c0d7224 */ /* 0x002fc400078e020d */
[----:B------:R-:W-:Y:S02]  /*0180*/  IMAD.IADD R5, R5, 0x1, R14 ;  /* 0x0000000105057824 */ /* 0x000fe400078e020e */
[----:B-----5:R-:W-:-:S04]  /*0190*/  IMAD.WIDE R16, R13, 0x4, R2 ;  /* 0x000000040d107825 */ /* 0x020fc800078e0202 */
        /* <DEDUP_REMOVED lines=8> */
[----:B------:R-:W3:Y:S01]  /*0220*/  LDG.E R25, desc[UR6][R2.64+0x8] ;  /* 0x0000080602197981 */ /* 0x000ee2000c1e1900 */
[----:B------:R-:W-:-:S03]  /*0230*/  IMAD.WIDE R6, R11, 0x4, R4 ;  /* 0x000000040b067825 */ /* 0x000fc600078e0204 */
[----:B------:R-:W3:Y:S01]  /*0240*/  LDG.E R22, desc[UR6][R16.64+0x8] ;  /* 0x0000080610167981 */ /* 0x000ee2000c1e1900 */
[----:B------:R-:W-:-:S03]  /*0250*/  IMAD.WIDE R10, R11, 0x4, R12 ;  /* 0x000000040b0a7825 */ /* 0x000fc600078e020c */
[----:B------:R-:W3:Y:S04]  /*0260*/  LDG.E R23, desc[UR6][R4.64] ;  /* 0x0000000604177981 */ /* 0x000ee8000c1e1900 */
[----:B------:R-:W3:Y:S04]  /*0270*/  LDG.E R20, desc[UR6][R12.64] ;  /* 0x000000060c147981 */ /* 0x000ee8000c1e1900 */
[----:B------:R-:W3:Y:S04]  /*0280*/  LDG.E R21, desc[UR6][R4.64+0x4] ;  /* 0x0000040604157981 */ /* 0x000ee8000c1e1900 */
[----:B------:R-:W3:Y:S04]  /*0290*/  LDG.E R18, desc[UR6][R12.64+0x4] ;  /* 0x000004060c127981 */ /* 0x000ee8000c1e1900 */
[----:B------:R-:W3:Y:S04]  /*02a0*/  LDG.E R29, desc[UR6][R4.64+0x8] ;  /* 0x00000806041d7981 */ /* 0x000ee8000c1e1900 */
[----:B------:R0:W3:Y:S04]  /*02b0*/  LDG.E R33, desc[UR6][R12.64+0x8] ;  /* 0x000008060c217981 */ /* 0x0000e8000c1e1900 */
[----:B------:R-:W3:Y:S04]  /*02c0*/  LDG.E R31, desc[UR6][R6.64] ;  /* 0x00000006061f7981 */ /* 0x000ee8000c1e1900 */
[----:B------:R-:W3:Y:S04]  /*02d0*/  LDG.E R32, desc[UR6][R10.64] ;  /* 0x000000060a207981 */ /* 0x000ee8000c1e1900 */
[----:B------:R-:W3:Y:S04]  /*02e0*/  LDG.E R17, desc[UR6][R6.64+0x4] ;  /* 0x0000040606117981 */ /* 0x000ee8000c1e1900 */
[----:B------:R-:W3:Y:S04]  /*02f0*/  LDG.E R16, desc[UR6][R10.64+0x4] ;  /* 0x000004060a107981 */ /* 0x000ee8000c1e1900 */
[----:B------:R-:W3:Y:S04]  /*0300*/  LDG.E R19, desc[UR6][R6.64+0x8] ;  /* 0x0000080606137981 */ /* 0x000ee8000c1e1900 */
[----:B------:R1:W3:Y:S01]  /*0310*/  LDG.E R30, desc[UR6][R10.64+0x8] ;  /* 0x000008060a1e7981 */ /* 0x0002e2000c1e1900 */
[----:B------:R-:W0:Y:S01]  /*0320*/  S2R R37, SR_CgaCtaId ;  /* 0x0000000000257919 */ /* 0x000e220000008800 */
[----:B------:R-:W-:Y:S01]  /*0330*/  MOV R34, 0x400 ;  /* 0x0000040000227802 */ /* 0x000fe20000000f00 */
[----:B------:R-:W-:-:S04]  /*0340*/  IMAD R28, R28, 0x3a8, RZ ;  /* 0x000003a81c1c7824 */ /* 0x000fc800078e02ff */
[----:B------:R-:W-:Y:S01]  /*0350*/  VIADD R35, R34, 0x5f10 ;  /* 0x00005f1022237836 */ /* 0x000fe20000000000 */
[----:B0-----:R-:W-:-:S04]  /*0360*/  LEA R13, R37, R34, 0x18 ;  /* 0x00000022250d7211 */ /* 0x001fc800078ec0ff */
[----:B------:R-:W-:Y:S02]  /*0370*/  LEA R37, R37, R35, 0x18 ;  /* 0x0000002325257211 */ /* 0x000fe400078ec0ff */
[----:B------:R-:W-:-:S03]  /*0380*/  IADD3 R35, PT, PT, R28, R13, RZ ;  /* 0x0000000d1c237210 */ /* 0x000fc60007ffe0ff */
[----:B------:R-:W-:Y:S02]  /*0390*/  IMAD.IADD R34, R28, 0x1, R37 ;  /* 0x000000011c227824 */ /* 0x000fe400078e0225 */
[C---:B------:R-:W-:Y:S02]  /*03a0*/  IMAD R12, R8.reuse, 0xc, R35 ;  /* 0x0000000c080c7824 */ /* 0x040fe400078e0223 */
[----:B------:R-:W-:Y:S02]  /*03b0*/  IMAD R35, R8, 0xc, R34 ;  /* 0x0000000c08237824 */ /* 0x000fe400078e0222 */
[-C--:B-1----:R-:W-:Y:S02]  /*03c0*/  IMAD R10, R14, R9.reuse, RZ ;  /* 0x000000090e0a7224 */ /* 0x082fe400078e02ff */
[----:B------:R-:W-:Y:S01]  /*03d0*/  IMAD R8, R28, R9, R37 ;  /* 0x000000091c087224 */ /* 0x000fe200078e0225 */
[----:B----4-:R-:W-:Y:S04]  /*03e0*/  STS [R12], R15 ;  /* 0x0000000f0c007388 */ /* 0x010fe80000000800 */
[----:B--2---:R0:W-:Y:S04]  /*03f0*/  STS [R35], R26 ;  /* 0x0000001a23007388 */ /* 0x0041e80000000800 */
[----:B-----5:R-:W-:Y:S04]  /*0400*/  STS [R12+0x4], R27 ;  /* 0x0000041b0c007388 */ /* 0x020fe80000000800 */
[----:B---3--:R-:W-:Y:S04]  /*0410*/  STS [R35+0x4], R24 ;  /* 0x0000041823007388 */ /* 0x008fe80000000800 */
[----:B------:R1:W-:Y:S04]  /*0420*/  STS [R12+0x8], R25 ;  /* 0x000008190c007388 */ /* 0x0003e80000000800 */
[----:B------:R-:W-:Y:S04]  /*0430*/  STS [R35+0x8], R22 ;  /* 0x0000081623007388 */ /* 0x000fe80000000800 */
[----:B------:R2:W-:Y:S04]  /*0440*/  STS [R12+0x138], R23 ;  /* 0x000138170c007388 */ /* 0x0005e80000000800 */
[----:B------:R-:W-:Y:S04]  /*0450*/  STS [R35+0x138], R20 ;  /* 0x0001381423007388 */ /* 0x000fe80000000800 */
[----:B------:R-:W-:Y:S04]  /*0460*/  STS [R12+0x13c], R21 ;  /* 0x00013c150c007388 */ /* 0x000fe80000000800 */
[----:B------:R3:W-:Y:S04]  /*0470*/  STS [R35+0x13c], R18 ;  /* 0x00013c1223007388 */ /* 0x0007e80000000800 */
[----:B------:R-:W-:Y:S04]  /*0480*/  STS [R12+0x140], R29 ;  /* 0x0001401d0c007388 */ /* 0x000fe80000000800 */
[----:B------:R-:W-:Y:S04]  /*0490*/  STS [R35+0x140], R33 ;  /* 0x0001402123007388 */ /* 0x000fe80000000800 */
[----:B------:R-:W-:Y:S04]  /*04a0*/  STS [R12+0x270], R31 ;  /* 0x0002701f0c007388 */ /* 0x000fe80000000800 */
[----:B------:R-:W-:Y:S04]  /*04b0*/  STS [R35+0x270], R32 ;  /* 0x0002702023007388 */ /* 0x000fe80000000800 */
[----:B------:R-:W-:Y:S04]  /*04c0*/  STS [R12+0x274], R17 ;  /* 0x000274110c007388 */ /* 0x000fe80000000800 */
[----:B------:R-:W-:Y:S04]  /*04d0*/  STS [R35+0x274], R16 ;  /* 0x0002741023007388 */ /* 0x000fe80000000800 */
[----:B------:R-:W-:Y:S04]  /*04e0*/  STS [R12+0x278], R19 ;  /* 0x000278130c007388 */ /* 0x000fe80000000800 */
[----:B------:R-:W-:Y:S01]  /*04f0*/  STS [R35+0x278], R30 ;  /* 0x0002781e23007388 */ /* 0x000fe20000000800 */
[----:B------:R-:W-:Y:S01]  /*0500*/  BAR.SYNC.DEFER_BLOCKING 0x0 ;  /* 0x0000000000007b1d */ /* 0x000fe20000010000 */
[----:B0-----:R-:W-:-:S02]  /*0510*/  SEL R26, R0, RZ, !P0 ;  /* 0x000000ff001a7207 */ /* 0x001fc40004000000 */
[----:B-1----:R-:W-:-:S03]  /*0520*/  SEL R25, R14, RZ, !P0 ;  /* 0x000000ff0e197207 */ /* 0x002fc60004000000 */
[----:B--2---:R-:W-:Y:S02]  /*0530*/  IMAD R23, R26, 0x138, R13 ;  /* 0x000001381a177824 */ /* 0x004fe400078e020d */
[----:B------:R-:W-:-:S03]  /*0540*/  IMAD R11, R25, 0x4, R8 ;  /* 0x00000004190b7824 */ /* 0x000fc600078e0208 */
[----:B------:R-:W-:Y:S02]  /*0550*/  LEA R22, R10, R23, 0x2 ;  /* 0x000000170a167211 */ /* 0x000fe400078e10ff */
[----:B------:R-:W-:Y:S04]  /*0560*/  LDS R20, [R11] ;  /* 0x000000000b147984 */ /* 0x000fe80000000800 */
[----:B------:R-:W-:Y:S04]  /*0570*/  LDS R31, [R12] ;  /* 0x000000000c1f7984 */ /* 0x000fe80000000800 */
[----:B------:R-:W0:Y:S01]  /*0580*/  LDS R15, [R22] ;  /* 0x00000000160f7984 */ /* 0x000e220000000800 */
[----:B---3--:R-:W-:-:S03]  /*0590*/  VIADD R18, R14, 0x1 ;  /* 0x000000010e127836 */ /* 0x008fc60000000000 */
[----:B------:R-:W-:Y:S02]  /*05a0*/  LDS R33, [R12+0x4] ;  /* 0x000004000c217984 */ /* 0x000fe40000000800 */
[----:B------:R-:W-:Y:S02]  /*05b0*/  SEL R18, R18, RZ, !P0 ;  /* 0x000000ff12127207 */ /* 0x000fe40004000000 */
[----:B------:R-:W-:Y:S01]  /*05c0*/  LEA R24, R9, R22, 0x2 ;  /* 0x0000001609187211 */ /* 0x000fe200078e10ff */
[----:B------:R-:W-:Y:S04]  /*05d0*/  LDS R27, [R12+0x8] ;  /* 0x000008000c1b7984 */ /* 0x000fe80000000800 */
[----:B------:R-:W-:Y:S01]  /*05e0*/  LDS R17, [R12+0x138] ;  /* 0x000138000c117984 */ /* 0x000fe20000000800 */
[----:B0-----:R-:W-:Y:S01]  /*05f0*/  VIADDMNMX R31, R15, R20, R31, PT ;  /* 0x000000140f1f7246 */ /* 0x001fe2000380011f */
[----:B------:R-:W-:-:S04]  /*0600*/  IMAD R15, R18, 0x4, R8 ;  /* 0x00000004120f7824 */ /* 0x000fc800078e0208 */
[----:B------:R-:W-:Y:S04]  /*0610*/  STS [R12], R31 ;  /* 0x0000001f0c007388 */ /* 0x000fe80000000800 */
[----:B------:R-:W-:Y:S04]  /*0620*/  LDS R16, [R15] ;  /* 0x000000000f107984 */ /* 0x000fe80000000800 */
[----:B------:R-:W0:Y:S01]  /*0630*/  LDS R11, [R24] ;  /* 0x00000000180b7984 */ /* 0x000e220000000800 */
[----:B------:R-:W-:-:S03]  /*0640*/  VIADD R20, R14, 0x2 ;  /* 0x000000020e147836 */ /* 0x000fc60000000000 */
[----:B------:R-:W-:Y:S02]  /*0650*/  LDS R15, [R12+0x13c] ;  /* 0x00013c000c0f7984 */ /* 0x000fe40000000800 */
[----:B------:R-:W-:-:S04]  /*0660*/  SEL R20, R20, RZ, !P0 ;  /* 0x000000ff14147207 */ /* 0x000fc80004000000 */
[----:B------:R-:W-:Y:S02]  /*0670*/  LEA R14, R20, R8, 0x2 ;  /* 0x00000008140e7211 */ /* 0x000fe400078e10ff */
[----:B0-----:R-:W-:Y:S01]  /*0680*/  VIADDMNMX R33, R11, R16, R33, PT ;  /* 0x000000100b217246 */ /* 0x001fe20003800121 */
[----:B------:R-:W-:-:S04]  /*0690*/  IMAD R16, R9, 0x4, R24 ;  /* 0x0000000409107824 */ /* 0x000fc800078e0218 */
[----:B------:R-:W-:Y:S04]  /*06a0*/  STS [R12+0x4], R33 ;  /* 0x000004210c007388 */ /* 0x000fe80000000800 */
[----:B------:R-:W-:Y:S04]  /*06b0*/  LDS R16, [R16] ;  /* 0x0000000010107984 */ /* 0x000fe80000000800 */
[----:B------:R-:W0:Y:S01]  /*06c0*/  LDS R14, [R14] ;  /* 0x000000000e0e7984 */ /* 0x000e220000000800 */
[----:B------:R-:W-:-:S05]  /*06d0*/  VIADD R11, R0, 0x1 ;  /* 0x00000001000b7836 */ /* 0x000fca0000000000 */
[----:B------:R-:W-:Y:S01]  /*06e0*/  SEL R22, R11, RZ, !P0 ;  /* 0x000000ff0b167207 */ /* 0x000fe20004000000 */
[----:B------:R-:W-:-:S04]  /*06f0*/  IMAD R11, R9, 0x138, R8 ;  /* 0x00000138090b7824 */ /* 0x000fc800078e0208 */
[----:B------:R-:W-:Y:S02]  /*0700*/  IMAD R22, R22, 0x138, R13 ;  /* 0x0000013816167824 */ /* 0x000fe400078e020d */
[----:B------:R-:W-:-:S03]  /*0710*/  IMAD R19, R25, 0x4, R11 ;  /* 0x0000000419137824 */ /* 0x000fc600078e020b */
[----:B------:R-:W-:Y:S02]  /*0720*/  LEA R24, R10, R22, 0x2 ;  /* 0x000000160a187211 */ /* 0x000fe400078e10ff */
[----:B0-----:R-:W-:-:S05]  /*0730*/  VIADDMNMX R27, R16, R14, R27, PT ;  /* 0x0000000e101b7246 */ /* 0x001fca000380011b */
[----:B------:R-:W-:Y:S04]  /*0740*/  STS [R12+0x8], R27 ;  /* 0x0000081b0c007388 */ /* 0x000fe80000000800 */
[----:B------:R-:W-:Y:S04]  /*0750*/  LDS R16, [R19] ;  /* 0x0000000013107984 */ /* 0x000fe80000000800 */
[----:B------:R-:W0:Y:S01]  /*0760*/  LDS R14, [R24] ;  /* 0x00000000180e7984 */ /* 0x000e220000000800 */
[----:B------:R-:W-:-:S03]  /*0770*/  IMAD R26, R20, 0x4, R11 ;  /* 0x00000004141a7824 */ /* 0x000fc600078e020b */
[----:B------:R-:W-:Y:S01]  /*0780*/  LDS R19, [R12+0x140] ;  /* 0x000140000c137984 */ /* 0x000fe20000000800 */
[----:B0-----:R-:W-:Y:S01]  /*0790*/  VIADDMNMX R17, R14, R16, R17, PT ;  /* 0x000000100e117246 */ /* 0x001fe20003800111 */
[----:B------:R-:W-:Y:S02]  /*07a0*/  IMAD R14, R18, 0x4, R11 ;  /* 0x00000004120e7824 */ /* 0x000fe400078e020b */
[C---:B------:R-:W-:Y:S02]  /*07b0*/  IMAD R16, R9.reuse, 0x4, R24 ;  /* 0x0000000409107824 */ /* 0x040fe400078e0218 */
[----:B------:R-:W-:Y:S04]  /*07c0*/  STS [R12+0x138], R17 ;  /* 0x000138110c007388 */ /* 0x000fe80000000800 */
[----:B------:R-:W-:Y:S04]  /*07d0*/  LDS R14, [R14] ;  /* 0x000000000e0e7984 */ /* 0x000fe80000000800 */
[----:B------:R-:W0:Y:S01]  /*07e0*/  LDS R21, [R16] ;  /* 0x0000000010157984 */ /* 0x000e220000000800 */
[----:B------:R-:W-:Y:S01]  /*07f0*/  LEA R28, R9, R16, 0x2 ;  /* 0x00000010091c7211 */ /* 0x000fe200078e10ff */
[----:B------:R-:W-:Y:S01]  /*0800*/  VIADD R0, R0, 0x2 ;  /* 0x0000000200007836 */ /* 0x000fe20000000000 */
[----:B0-----:R-:W-:-:S05]  /*0810*/  VIADDMNMX R15, R21, R14, R15, PT ;  /* 0x0000000e150f7246 */ /* 0x001fca000380010f */
[----:B------:R-:W-:Y:S04]  /*0820*/  STS [R12+0x13c], R15 ;  /* 0x00013c0f0c007388 */ /* 0x000fe80000000800 */
[----:B------:R-:W-:Y:S04]  /*0830*/  LDS R28, [R28] ;  /* 0x000000001c1c7984 */ /* 0x000fe80000000800 */
[----:B------:R-:W0:Y:S01]  /*0840*/  LDS R26, [R26] ;  /* 0x000000001a1a7984 */ /* 0x000e220000000800 */
[----:B------:R-:W-:Y:S01]  /*0850*/  SEL R0, R0, RZ, !P0 ;  /* 0x000000ff00007207 */ /* 0x000fe20004000000 */
[----:B------:R-:W-:-:S04]  /*0860*/  IMAD R21, R9, 0x138, R11 ;  /* 0x0000013809157824 */ /* 0x000fc800078e020b */
[----:B------:R-:W-:Y:S01]  /*0870*/  IMAD R24, R0, 0x138, R13 ;  /* 0x0000013800187824 */ /* 0x000fe200078e020d */
[----:B------:R-:W-:Y:S01]  /*0880*/  LEA R0, R25, R21, 0x2 ;  /* 0x0000001519007211 */ /* 0x000fe200078e10ff */
[----:B------:R-:W-:Y:S02]  /*0890*/  LDS R13, [R12+0x270] ;  /* 0x000270000c0d7984 */ /* 0x000fe40000000800 */
[----:B------:R-:W-:Y:S01]  /*08a0*/  IMAD R14, R10, 0x4, R24 ;  /* 0x000000040a0e7824 */ /* 0x000fe200078e0218 */
[----:B0-----:R-:W-:-:S04]  /*08b0*/  VIADDMNMX R11, R28, R26, R19, PT ;  /* 0x0000001a1c0b7246 */ /* 0x001fc80003800113 */
[----:B------:R-:W-:Y:S01]  /*08c0*/  LEA R26, R9, R14, 0x2 ;  /* 0x0000000e091a7211 */ /* 0x000fe200078e10ff */
[----:B------:R-:W-:Y:S04]  /*08d0*/  LDS R19, [R12+0x274] ;  /* 0x000274000c137984 */ /* 0x000fe80000000800 */
[----:B------:R-:W-:Y:S04]  /*08e0*/  STS [R12+0x140], R11 ;  /* 0x0001400b0c007388 */ /* 0x000fe80000000800 */
[----:B------:R-:W-:Y:S04]  /*08f0*/  LDS R0, [R0] ;  /* 0x0000000000007984 */ /* 0x000fe80000000800 */
[----:B------:R-:W0:Y:S02]  /*0900*/  LDS R16, [R14] ;  /* 0x000000000e107984 */ /* 0x000e240000000800 */
[----:B0-----:R-:W-:Y:S01]  /*0910*/  VIADDMNMX R13, R16, R0, R13, PT ;  /* 0x00000000100d7246 */ /* 0x001fe2000380010d */
[----:B------:R-:W-:-:S04]  /*0920*/  IMAD R16, R18, 0x4, R21 ;  /* 0x0000000412107824 */ /* 0x000fc800078e0215 */
[----:B------:R-:W-:Y:S04]  /*0930*/  STS [R12+0x270], R13 ;  /* 0x0002700d0c007388 */ /* 0x000fe80000000800 */
[----:B------:R-:W-:Y:S04]  /*0940*/  LDS R16, [R16] ;  /* 0x0000000010107984 */ /* 0x000fe80000000800 */
[----:B------:R-:W0:Y:S01]  /*0950*/  LDS R28, [R26] ;  /* 0x000000001a1c7984 */ /* 0x000e220000000800 */
[----:B------:R-:W-:Y:S01]  /*0960*/  IMAD R0, R9, 0x4, R26 ;  /* 0x0000000409007824 */ /* 0x000fe200078e021a */
[----:B0-----:R-:W-:Y:S01]  /*0970*/  VIADDMNMX R19, R28, R16, R19, PT ;  /* 0x000000101c137246 */ /* 0x001fe20003800113 */
[----:B------:R-:W-:-:S02]  /*0980*/  IMAD R28, R20, 0x4, R21 ;  /* 0x00000004141c7824 */ /* 0x000fc400078e0215 */
[----:B------:R-:W-:Y:S04]  /*0990*/  LDS R21, [R12+0x278] ;  /* 0x000278000c157984 */ /* 0x000fe80000000800 */
[----:B------:R-:W-:Y:S04]  /*09a0*/  STS [R12+0x274], R19 ;  /* 0x000274130c007388 */ /* 0x000fe80000000800 */
[----:B------:R-:W-:Y:S04]  /*09b0*/  LDS R28, [R28] ;  /* 0x000000001c1c7984 */ /* 0x000fe80000000800 */
[----:B------:R-:W0:Y:S01]  /*09c0*/  LDS R0, [R0] ;  /* 0x0000000000007984 */ /* 0x000e220000000800 */
[----:B------:R-:W-:Y:S01]  /*09d0*/  IADD3 R35, PT, PT, R8, 0x138, RZ ;  /* 0x0000013808237810 */ /* 0x000fe20007ffe0ff */
[----:B------:R-:W-:Y:S01]  /*09e0*/  VIADD R29, R10, 0x1 ;  /* 0x000000010a1d7836 */ /* 0x000fe20000000000 */
[----:B------:R-:W-:Y:S01]  /*09f0*/  @P0 IADD3 R35, PT, PT, R8, RZ, RZ ;  /* 0x000000ff08230210 */ /* 0x000fe20007ffe0ff */
[----:B------:R-:W-:-:S02]  /*0a00*/  IMAD.IADD R14, R25, 0x1, R9 ;  /* 0x00000001190e7824 */ /* 0x000fc400078e0209 */
[----:B------:R-:W-:Y:S02]  /*0a10*/  IMAD R16, R9, 0x138, R23 ;  /* 0x0000013809107824 */ /* 0x000fe400078e0217 */
[----:B------:R-:W-:Y:S02]  /*0a20*/  @P0 IMAD.MOV R29, RZ, RZ, R10 ;  /* 0x000000ffff1d0224 */ /* 0x000fe400078e020a */
[----:B------:R-:W-:-:S03]  /*0a30*/  IMAD R14, R14, 0x4, R35 ;  /* 0x000000040e0e7824 */ /* 0x000fc600078e0223 */
[----:B------:R-:W-:Y:S02]  /*0a40*/  LEA R26, R29, R16, 0x2 ;  /* 0x000000101d1a7211 */ /* 0x000fe400078e10ff */
[----:B0-----:R-:W-:-:S05]  /*0a50*/  VIADDMNMX R21, R0, R28, R21, PT ;  /* 0x0000001c00157246 */ /* 0x001fca0003800115 */
[----:B------:R-:W-:Y:S04]  /*0a60*/  STS [R12+0x278], R21 ;  /* 0x000278150c007388 */ /* 0x000fe80000000800 */
[----:B------:R-:W-:Y:S04]  /*0a70*/  LDS R14, [R14] ;  /* 0x000000000e0e7984 */ /* 0x000fe80000000800 */
[----:B------:R-:W0:Y:S01]  /*0a80*/  LDS R23, [R26] ;  /* 0x000000001a177984 */ /* 0x000e220000000800 */
[----:B------:R-:W-:Y:S01]  /*0a90*/  IMAD.IADD R18, R18, 0x1, R9 ;  /* 0x0000000112127824 */ /* 0x000fe200078e0209 */
[----:B------:R-:W-:-:S03]  /*0aa0*/  LEA R28, R9, R26, 0x2 ;  /* 0x0000001a091c7211 */ /* 0x000fc600078e10ff */
[----:B------:R-:W-:Y:S01]  /*0ab0*/  IMAD R0, R18, 0x4, R35 ;  /* 0x0000000412007824 */ /* 0x000fe200078e0223 */
[----:B0-----:R-:W-:-:S05]  /*0ac0*/  VIADDMNMX R23, R23, R14, R31, PT ;  /* 0x0000000e17177246 */ /* 0x001fca000380011f */
[----:B------:R-:W-:Y:S04]  /*0ad0*/  STS [R12], R23 ;  /* 0x000000170c007388 */ /* 0x000fe80000000800 */
[----:B------:R-:W-:Y:S04]  /*0ae0*/  LDS R0, [R0] ;  /* 0x0000000000007984 */ /* 0x000fe80000000800 */
[----:B------:R-:W0:Y:S01]  /*0af0*/  LDS R25, [R28] ;  /* 0x000000001c197984 */ /* 0x000e220000000800 */
[----:B------:R-:W-:Y:S02]  /*0b00*/  IMAD.IADD R20, R20, 0x1, R9 ;  /* 0x0000000114147824 */ /* 0x000fe400078e0209 */
[----:B------:R-:W-:Y:S01]  /*0b10*/  IMAD R26, R9, 0x4, R28 ;  /* 0x00000004091a7824 */ /* 0x000fe200078e021c */
[----:B------:R-:W1:Y:S02]  /*0b20*/  S2R R30, SR_TID.X ;  /* 0x00000000001e7919 */ /* 0x000e640000002100 */
[----:B------:R-:W-:-:S02]  /*0b30*/  LEA R14, R20, R35, 0x2 ;  /* 0x00000023140e7211 */ /* 0x000fc400078e10ff */
[----:B0-----:R-:W-:-:S05]  /*0b40*/  VIADDMNMX R25, R25, R0, R33, PT ;  /* 0x0000000019197246 */ /* 0x001fca0003800121 */
[----:B------:R-:W-:Y:S04]  /*0b50*/  STS [R12+0x4], R25 ;  /* 0x000004190c007388 */ /* 0x000fe80000000800 */
[----:B------:R-:W-:Y:S04]  /*0b60*/  LDS R26, [R26] ;  /* 0x000000001a1a7984 */ /* 0x000fe80000000800 */
[----:B------:R-:W0:Y:S01]  /*0b70*/  LDS R14, [R14] ;  /* 0x000000000e0e7984 */ /* 0x000e220000000800 */
[----:B-1----:R-:W-:-:S05]  /*0b80*/  IMAD R30, R30, 0x3, RZ ;  /* 0x000000031e1e7824 */ /* 0x002fca00078e02ff */
[----:B------:R-:W-:Y:S01]  /*0b90*/  SEL R0, R30, RZ, !P0 ;  /* 0x000000ff1e007207 */ /* 0x000fe20004000000 */
[C---:B------:R-:W-:Y:S02]  /*0ba0*/  IMAD R35, R9.reuse, 0x138, R35 ;  /* 0x0000013809237824 */ /* 0x040fe400078e0223 */
[----:B------:R-:W-:Y:S02]  /*0bb0*/  IMAD R22, R9, 0x138, R22 ;  /* 0x0000013809167824 */ /* 0x000fe400078e0216 */
[----:B------:R-:W-:-:S03]  /*0bc0*/  IMAD.IADD R0, R0, 0x1, R9 ;  /* 0x0000000100007824 */ /* 0x000fc600078e0209 */
[----:B------:R-:W-:Y:S01]  /*0bd0*/  LEA R30, R29, R22, 0x2 ;  /* 0x000000161d1e7211 */ /* 0x000fe200078e10ff */
[----:B------:R-:W-:Y:S01]  /*0be0*/  IMAD R28, R0, 0x4, R35 ;  /* 0x00000004001c7824 */ /* 0x000fe200078e0223 */
[----:B0-----:R-:W-:-:S05]  /*0bf0*/  VIADDMNMX R27, R26, R14, R27, PT ;  /* 0x0000000e1a1b7246 */ /* 0x001fca000380011b */
[----:B------:R-:W-:Y:S04]  /*0c00*/  STS [R12+0x8], R27 ;  /* 0x0000081b0c007388 */ /* 0x000fe80000000800 */
[----:B------:R-:W-:Y:S04]  /*0c10*/  LDS R28, [R28] ;  /* 0x000000001c1c7984 */ /* 0x000fe80000000800 */
[----:B------:R-:W0:Y:S01]  /*0c20*/  LDS R14, [R30] ;  /* 0x000000001e0e7984 */ /* 0x000e220000000800 */
[----:B------:R-:W-:Y:S01]  /*0c30*/  IMAD R26, R9, 0x4, R30 ;  /* 0x00000004091a7824 */ /* 0x000fe200078e021e */
[----:B0-----:R-:W-:Y:S01]  /*0c40*/  VIADDMNMX R17, R14, R28, R17, PT ;  /* 0x0000001c0e117246 */ /* 0x001fe20003800111 */
[----:B------:R-:W-:-:S04]  /*0c50*/  IMAD R14, R18, 0x4, R35 ;  /* 0x00000004120e7824 */ /* 0x000fc800078e0223 */
[----:B------:R-:W-:Y:S04]  /*0c60*/  STS [R12+0x138], R17 ;  /* 0x000138110c007388 */ /* 0x000fe80000000800 */
[----:B------:R-:W-:Y:S04]  /*0c70*/  LDS R14, [R14] ;  /* 0x000000000e0e7984 */ /* 0x000fe80000000800 */
[----:B------:R-:W0:Y:S01]  /*0c80*/  LDS R31, [R26] ;  /* 0x000000001a1f7984 */ /* 0x000e220000000800 */
[----:B------:R-:W-:Y:S02]  /*0c90*/  LEA R32, R9, R26, 0x2 ;  /* 0x0000001a09207211 */ /* 0x000fe400078e10ff */
[----:B0-----:R-:W-:Y:S01]  /*0ca0*/  VIADDMNMX R15, R31, R14, R15, PT ;  /* 0x0000000e1f0f7246 */ /* 0x001fe2000380010f */
[----:B------:R-:W-:-:S04]  /*0cb0*/  IMAD R31, R20, 0x4, R35 ;  /* 0x00000004141f7824 */ /* 0x000fc800078e0223 */
[----:B------:R-:W-:Y:S04]  /*0cc0*/  STS [R12+0x13c], R15 ;  /* 0x00013c0f0c007388 */ /* 0x000fe80000000800 */
[----:B------:R-:W-:Y:S04]  /*0cd0*/  LDS R32, [R32] ;  /* 0x0000000020207984 */ /* 0x000fe80000000800 */
[----:B------:R-:W0:Y:S01]  /*0ce0*/  LDS R28, [R31] ;  /* 0x000000001f1c7984 */ /* 0x000e220000000800 */
[C---:B------:R-:W-:Y:S02]  /*0cf0*/  IMAD R35, R9.reuse, 0x138, R35 ;  /* 0x0000013809237824 */ /* 0x040fe400078e0223 */
[----:B------:R-:W-:-:S02]  /*0d00*/  IMAD R24, R9, 0x138, R24 ;  /* 0x0000013809187824 */ /* 0x000fc400078e0218 */
[----:B------:R-:W-:-:S03]  /*0d10*/  IMAD R14, R0, 0x4, R35 ;  /* 0x00000004000e7824 */ /* 0x000fc600078e0223 */
[----:B------:R-:W-:Y:S02]  /*0d20*/  LEA R26, R29, R24, 0x2 ;  /* 0x000000181d1a7211 */ /* 0x000fe400078e10ff */
        /* <DEDUP_REMOVED lines=10> */
[----:B------:R-:W-:Y:S01]  /*0dd0*/  IMAD R32, R9, 0x4, R30 ;  /* 0x0000000409207824 */ /* 0x000fe200078e021e */
[----:B------:R-:W-:-:S02]  /*0de0*/  LEA R35, R20, R35, 0x2 ;  /* 0x0000002314237211 */ /* 0x000fc400078e10ff */
[----:B0-----:R-:W-:-:S05]  /*0df0*/  VIADDMNMX R19, R29, R28, R19, PT ;  /* 0x0000001c1d137246 */ /* 0x001fca0003800113 */
[----:B------:R-:W-:Y:S04]  /*0e00*/  STS [R12+0x274], R19 ;  /* 0x000274130c007388 */ /* 0x000fe80000000800 */
[----:B------:R-:W-:Y:S04]  /*0e10*/  LDS R14, [R35] ;  /* 0x00000000230e7984 */ /* 0x000fe80000000800 */
[----:B------:R-:W0:Y:S01]  /*0e20*/  LDS R32, [R32] ;  /* 0x0000000020207984 */ /* 0x000e220000000800 */
[----:B------:R-:W-:Y:S01]  /*0e30*/  SEL R29, RZ, 0x2, P0 ;  /* 0x00000002ff1d7807 */ /* 0x000fe20000000000 */
[----:B------:R-:W-:-:S02]  /*0e40*/  IMAD.IADD R0, R0, 0x1, R9 ;  /* 0x0000000100007824 */ /* 0x000fc400078e0209 */
[----:B------:R-:W-:Y:S02]  /*0e50*/  IMAD R16, R9, 0x138, R16 ;  /* 0x0000013809107824 */ /* 0x000fe400078e0210 */
[----:B------:R-:W-:Y:S01]  /*0e60*/  IMAD R31, R29, 0x138, R8 ;  /* 0x000001381d1f7824 */ /* 0x000fe200078e0208 */
[----:B------:R-:W-:-:S03]  /*0e70*/  IADD3 R29, PT, PT, R10, R29, RZ ;  /* 0x0000001d0a1d7210 */ /* 0x000fc60007ffe0ff */
[----:B------:R-:W-:Y:S02]  /*0e80*/  IMAD R28, R0, 0x4, R31 ;  /* 0x00000004001c7824 */ /* 0x000fe400078e021f */
[----:B------:R-:W-:Y:S01]  /*0e90*/  IMAD R26, R29, 0x4, R16 ;  /* 0x000000041d1a7824 */ /* 0x000fe200078e0210 */
[----:B------:R-:W1:Y:S01]  /*0ea0*/  S2R R0, SR_TID.Y ;  /* 0x0000000000007919 */ /* 0x000e620000002200 */
[----:B------:R-:W2:Y:S01]  /*0eb0*/  S2UR UR5, SR_CgaCtaId ;  /* 0x00000000000579c3 */ /* 0x000ea20000008800 */
[----:B0-----:R-:W-:-:S05]  /*0ec0*/  VIADDMNMX R21, R32, R14, R21, PT ;  /* 0x0000000e20157246 */ /* 0x001fca0003800115 */
[----:B------:R0:W-:Y:S04]  /*0ed0*/  STS [R12+0x278], R21 ;  /* 0x000278150c007388 */ /* 0x0001e80000000800 */
[----:B------:R-:W-:Y:S04]  /*0ee0*/  LDS R28, [R28] ;  /* 0x000000001c1c7984 */ /* 0x000fe80000000800 */
[----:B------:R3:W4:Y:S01]  /*0ef0*/  LDS R30, [R26] ;  /* 0x000000001a1e7984 */ /* 0x0007220000000800 */
[----:B------:R-:W5:Y:S01]  /*0f00*/  S2R R14, SR_TID.X ;  /* 0x00000000000e7919 */ /* 0x000f620000002100 */
[----:B------:R-:W-:Y:S01]  /*0f10*/  UMOV UR4, 0x400 ;  /* 0x0000040000047882 */ /* 0x000fe20000000000 */
[----:B-1----:R-:W-:Y:S01]  /*0f20*/  IMAD R0, R0, 0x3a8, RZ ;  /* 0x000003a800007824 */ /* 0x002fe200078e02ff */
[----:B--2---:R-:W-:Y:S01]  /*0f30*/  ULEA UR4, UR5, UR4, 0x18 ;  /* 0x0000000405047291 */ /* 0x004fe2000f8ec0ff */
[----:B------:R-:W-:-:S05]  /*0f40*/  IMAD.IADD R18, R18, 0x1, R9 ;  /* 0x0000000112127824 */ /* 0x000fca00078e0209 */
[----:B------:R-:W-:Y:S01]  /*0f50*/  IADD3 R33, PT, PT, R0, UR4, RZ ;  /* 0x0000000400217c10 */ /* 0x000fe2000fffe0ff */
[----:B0-----:R-:W-:Y:S01]  /*0f60*/  IMAD R12, R18, 0x4, R31 ;  /* 0x00000004120c7824 */ /* 0x001fe200078e021f */
[----:B---3--:R-:W-:-:S03]  /*0f70*/  LEA R26, R9, R26, 0x2 ;  /* 0x0000001a091a7211 */ /* 0x008fc600078e10ff */
[----:B-----5:R-:W-:Y:S01]  /*0f80*/  IMAD R0, R14, 0xc, R33 ;  /* 0x0000000c0e007824 */ /* 0x020fe200078e0221 */
[----:B----4-:R-:W-:-:S05]  /*0f90*/  VIADDMNMX R23, R30, R28, R23, PT ;  /* 0x0000001c1e177246 */ /* 0x010fca0003800117 */
[----:B------:R-:W-:Y:S04]  /*0fa0*/  STS [R0], R23 ;  /* 0x0000001700007388 */ /* 0x000fe80000000800 */
[----:B------:R-:W-:Y:S04]  /*0fb0*/  LDS R12, [R12] ;  /* 0x000000000c0c7984 */ /* 0x000fe80000000800 */
[----:B------:R-:W0:Y:S01]  /*0fc0*/  LDS R28, [R26] ;  /* 0x000000001a1c7984 */ /* 0x000e220000000800 */
[----:B------:R-:W-:Y:S02]  /*0fd0*/  IMAD.IADD R20, R20, 0x1, R9 ;  /* 0x0000000114147824 */ /* 0x000fe400078e0209 */
[----:B------:R-:W-:-:S02]  /*0fe0*/  IMAD R30, R9, 0x4, R26 ;  /* 0x00000004091e7824 */ /* 0x000fc400078e021a */
[----:B------:R-:W-:Y:S01]  /*0ff0*/  IMAD R32, R14, 0x3, RZ ;  /* 0x000000030e207824 */ /* 0x000fe200078e02ff */
[----:B0-----:R-:W-:Y:S02]  /*1000*/  VIADDMNMX R25, R28, R12, R25, PT ;  /* 0x0000000c1c197246 */ /* 0x001fe40003800119 */
[----:B------:R-:W-:-:S03]  /*1010*/  LEA R28, R20, R31, 0x2 ;  /* 0x0000001f141c7211 */ /* 0x000fc600078e10ff */
[----:B------:R-:W-:Y:S04]  /*1020*/  STS [R0+0x4], R25 ;  /* 0x0000041900007388 */ /* 0x000fe80000000800 */
[----:B------:R-:W-:Y:S04]  /*1030*/  LDS R30, [R30] ;  /* 0x000000001e1e7984 */ /* 0x000fe80000000800 */
[----:B------:R-:W0:Y:S01]  /*1040*/  LDS R28, [R28] ;  /* 0x000000001c1c7984 */ /* 0x000e220000000800 */
[----:B------:R-:W-:Y:S01]  /*1050*/  SEL R32, R32, RZ, !P0 ;  /* 0x000000ff20207207 */ /* 0x000fe20004000000 */
[----:B------:R-:W-:-:S04]  /*1060*/  IMAD R31, R9, 0x138, R31 ;  /* 0x00000138091f7824 */ /* 0x000fc800078e021f */
[--C-:B------:R-:W-:Y:S02]  /*1070*/  IMAD.IADD R32, R32, 0x1, R9.reuse ;  /* 0x0000000120207824 */ /* 0x100fe400078e0209 */
[----:B------:R-:W-:Y:S02]  /*1080*/  IMAD R22, R9, 0x138, R22 ;  /* 0x0000013809167824 */ /* 0x000fe400078e0216 */
[----:B------:R-:W-:Y:S02]  /*1090*/  IMAD.IADD R26, R32, 0x1, R9 ;  /* 0x00000001201a7824 */ /* 0x000fe400078e0209 */
[----:B------:R-:W-:-:S03]  /*10a0*/  IMAD R32, R29, 0x4, R22 ;  /* 0x000000041d207824 */ /* 0x000fc600078e0216 */
[----:B------:R-:W-:Y:S02]  /*10b0*/  LEA R12, R26, R31, 0x2 ;  /* 0x0000001f1a0c7211 */ /* 0x000fe400078e10ff */
[----:B0-----:R-:W-:-:S05]  /*10c0*/  VIADDMNMX R27, R30, R28, R27, PT ;  /* 0x0000001c1e1b7246 */ /* 0x001fca000380011b */
        /* <DEDUP_REMOVED lines=15> */
[C---:B------:R-:W-:Y:S02]  /*11c0*/  IMAD R31, R9.reuse, 0x138, R31 ;  /* 0x00000138091f7824 */ /* 0x040fe400078e021f */
[----:B------:R-:W-:-:S03]  /*11d0*/  IMAD R12, R9, 0x138, R24 ;  /* 0x00000138090c7824 */ /* 0x000fc600078e0218 */
[----:B------:R-:W-:Y:S01]  /*11e0*/  LEA R24, R26, R31, 0x2 ;  /* 0x0000001f1a187211 */ /* 0x000fe200078e10ff */
[----:B------:R-:W-:Y:S01]  /*11f0*/  IMAD R28, R29, 0x4, R12 ;  /* 0x000000041d1c7824 */ /* 0x000fe200078e020c */
        /* <DEDUP_REMOVED lines=10> */
[----:B------:R-:W-:Y:S02]  /*12a0*/  SEL R35, RZ, 0x3, P0 ;  /* 0x00000003ff237807 */ /* 0x000fe40000000000 */
[----:B0-----:R-:W-:Y:S01]  /*12b0*/  VIADDMNMX R19, R33, R30, R19, PT ;  /* 0x0000001e21137246 */ /* 0x001fe20003800113 */
[----:B------:R-:W-:-:S02]  /*12c0*/  IMAD R30, R20, 0x4, R31 ;  /* 0x00000004141e7824 */ /* 0x000fc400078e021f */
[----:B------:R-:W-:Y:S02]  /*12d0*/  IMAD R33, R9, 0x4, R32 ;  /* 0x0000000409217824 */ /* 0x000fe400078e0220 */
[----:B------:R-:W-:Y:S04]  /*12e0*/  STS [R0+0x274], R19 ;  /* 0x0002741300007388 */ /* 0x000fe80000000800 */
[----:B------:R-:W-:Y:S04]  /*12f0*/  LDS R30, [R30] ;  /* 0x000000001e1e7984 */ /* 0x000fe80000000800 */
[----:B------:R-:W0:Y:S01]  /*1300*/  LDS R33, [R33] ;  /* 0x0000000021217984 */ /* 0x000e220000000800 */
[----:B------:R-:W-:Y:S01]  /*1310*/  IADD3 R26, PT, PT, R26, R9, RZ ;  /* 0x000000091a1a7210 */ /* 0x000fe20007ffe0ff */
[----:B------:R-:W-:-:S02]  /*1320*/  IMAD R31, R35, 0x138, R8 ;  /* 0x00000138231f7824 */ /* 0x000fc400078e0208 */
        /* <DEDUP_REMOVED lines=8> */
[----:B------:R-:W-:Y:S01]  /*13b0*/  IMAD.IADD R18, R18, 0x1, R9 ;  /* 0x0000000112127824 */ /* 0x000fe200078e0209 */
[----:B------:R-:W-:-:S02]  /*13c0*/  LEA R30, R9, R24, 0x2 ;  /* 0x00000018091e7211 */ /* 0x000fc400078e10ff */
[----:B0-----:R-:W-:Y:S01]  /*13d0*/  VIADDMNMX R23, R28, R26, R23, PT ;  /* 0x0000001a1c177246 */ /* 0x001fe20003800117 */
[----:B------:R-:W-:-:S04]  /*13e0*/  IMAD R28, R18, 0x4, R31 ;  /* 0x00000004121c7824 */ /* 0x000fc800078e021f */
[----:B------:R-:W-:Y:S04]  /*13f0*/  STS [R0], R23 ;  /* 0x0000001700007388 */ /* 0x000fe80000000800 */
[----:B------:R-:W-:Y:S04]  /*1400*/  LDS R28, [R28] ;  /* 0x000000001c1c7984 */ /* 0x000fe80000000800 */
[----:B------:R-:W0:Y:S01]  /*1410*/  LDS R32, [R30] ;  /* 0x000000001e207984 */ /* 0x000e220000000800 */
[----:B------:R-:W-:-:S05]  /*1420*/  IMAD.IADD R20, R20, 0x1, R9 ;  /* 0x0000000114147824 */ /* 0x000fca00078e0209 */
[----:B------:R-:W-:Y:S01]  /*1430*/  LEA R26, R20, R31, 0x2 ;  /* 0x0000001f141a7211 */ /* 0x000fe200078e10ff */
[----:B------:R-:W-:-:S05]  /*1440*/  IMAD R24, R14, 0x3, RZ ;  /* 0x000000030e187824 */ /* 0x000fca00078e02ff */
[----:B------:R-:W-:Y:S02]  /*1450*/  SEL R24, R24, RZ, !P0 ;  /* 0x000000ff18187207 */ /* 0x000fe40004000000 */
[----:B0-----:R-:W-:Y:S01]  /*1460*/  VIADDMNMX R25, R32, R28, R25, PT ;  /* 0x0000001c20197246 */ /* 0x001fe20003800119 */
[----:B------:R-:W-:-:S04]  /*1470*/  IMAD R32, R9, 0x4, R30 ;  /* 0x0000000409207824 */ /* 0x000fc800078e021e */
[----:B------:R-:W-:Y:S04]  /*1480*/  STS [R0+0x4], R25 ;  /* 0x0000041900007388 */ /* 0x000fe80000000800 */
[----:B------:R-:W-:Y:S04]  /*1490*/  LDS R32, [R32] ;  /* 0x0000000020207984 */ /* 0x000fe80000000800 */
[----:B------:R-:W0:Y:S01]  /*14a0*/  LDS R26, [R26] ;  /* 0x000000001a1a7984 */ /* 0x000e220000000800 */
[----:B------:R-:W-:-:S04]  /*14b0*/  IMAD.IADD R24, R24, 0x1, R9 ;  /* 0x0000000118187824 */ /* 0x000fc800078e0209 */
[----:B------:R-:W-:Y:S02]  /*14c0*/  IMAD.IADD R24, R24, 0x1, R9 ;  /* 0x0000000118187824 */ /* 0x000fe400078e0209 */
[----:B------:R-:W-:-:S03]  /*14d0*/  IMAD R31, R9, 0x138, R31 ;  /* 0x00000138091f7824 */ /* 0x000fc600078e021f */
[----:B------:R-:W-:Y:S01]  /*14e0*/  IADD3 R24, PT, PT, R24, R9, RZ ;  /* 0x0000000918187210 */ /* 0x000fe20007ffe0ff */
[----:B------:R-:W-:-:S04]  /*14f0*/  IMAD R22, R9, 0x138, R22 ;  /* 0x0000013809167824 */ /* 0x000fc800078e0216 */
[----:B------:R-:W-:Y:S02]  /*1500*/  IMAD R28, R24, 0x4, R31 ;  /* 0x00000004181c7824 */ /* 0x000fe400078e021f */
[----:B------:R-:W-:Y:S01]  /*1510*/  IMAD R30, R29, 0x4, R22 ;  /* 0x000000041d1e7824 */ /* 0x000fe200078e0216 */
[----:B0-----:R-:W-:-:S05]  /*1520*/  VIADDMNMX R27, R32, R26, R27, PT ;  /* 0x0000001a201b7246 */ /* 0x001fca000380011b */
[----:B------:R-:W-:Y:S04]  /*1530*/  STS [R0+0x8], R27 ;  /* 0x0000081b00007388 */ /* 0x000fe80000000800 */
[----:B------:R-:W-:Y:S04]  /*1540*/  LDS R28, [R28] ;  /* 0x000000001c1c7984 */ /* 0x000fe80000000800 */
[----:B------:R-:W0:Y:S01]  /*1550*/  LDS R26, [R30] ;  /* 0x000000001e1a7984 */ /* 0x000e220000000800 */
[----:B------:R-:W-:Y:S01]  /*1560*/  IMAD R32, R9, 0x4, R30 ;  /* 0x0000000409207824 */ /* 0x000fe200078e021e */
[----:B0-----:R-:W-:-:S02]  /*1570*/  VIADDMNMX R17, R26, R28, R17, PT ;  /* 0x0000001c1a117246 */ /* 0x001fc40003800111 */
[----:B------:R-:W-:-:S03]  /*1580*/  LEA R26, R18, R31, 0x2 ;  /* 0x0000001f121a7211 */ /* 0x000fc600078e10ff */
        /* <DEDUP_REMOVED lines=9> */
[C---:B------:R-:W-:Y:S02]  /*1620*/  IMAD R31, R9.reuse, 0x138, R31 ;  /* 0x00000138091f7824 */ /* 0x040fe400078e021f */
[----:B------:R-:W-:-:S02]  /*1630*/  IMAD R12, R9, 0x138, R12 ;  /* 0x00000138090c7824 */ /* 0x000fc400078e020c */
[----:B------:R-:W-:Y:S01]  /*1640*/  IMAD R26, R24, 0x4, R31 ;  /* 0x00000004181a7824 */ /* 0x000fe200078e021f */
[----:B0-----:R-:W-:Y:S01]  /*1650*/  VIADDMNMX R11, R34, R28, R11, PT ;  /* 0x0000001c220b7246 */ /* 0x001fe2000380010b */
[----:B------:R-:W-:-:S04]  /*1660*/  IMAD R28, R29, 0x4, R12 ;  /* 0x000000041d1c7824 */ /* 0x000fc800078e020c */
        /* <DEDUP_REMOVED lines=9> */
[----:B------:R-:W-:Y:S02]  /*1700*/  SEL R35, RZ, 0x4, P0 ;  /* 0x00000004ff237807 */ /* 0x000fe40000000000 */
[----:B0-----:R-:W-:Y:S01]  /*1710*/  VIADDMNMX R19, R33, R30, R19, PT ;  /* 0x0000001e21137246 */ /* 0x001fe20003800113 */
[----:B------:R-:W-:Y:S01]  /*1720*/  IMAD R30, R20, 0x4, R31 ;  /* 0x00000004141e7824 */ /* 0x000fe200078e021f */
[----:B------:R-:W-:-:S03]  /*1730*/  LEA R33, R9, R32, 0x2 ;  /* 0x0000002009217211 */ /* 0x000fc600078e10ff */
[----:B------:R-:W-:Y:S04]  /*1740*/  STS [R0+0x274], R19 ;  /* 0x0002741300007388 */ /* 0x000fe80000000800 */
[----:B------:R-:W-:Y:S04]  /*1750*/  LDS R30, [R30] ;  /* 0x000000001e1e7984 */ /* 0x000fe80000000800 */
[----:B------:R-:W0:Y:S01]  /*1760*/  LDS R33, [R33] ;  /* 0x0000000021217984 */ /* 0x000e220000000800 */
[----:B------:R-:W-:Y:S02]  /*1770*/  IMAD R31, R35, 0x138, R8 ;  /* 0x00000138231f7824 */ /* 0x000fe400078e0208 */
[----:B------:R-:W-:-:S02]  /*1780*/  IMAD.IADD R24, R24, 0x1, R9 ;  /* 0x0000000118187824 */ /* 0x000fc400078e0209 */
[----:B------:R-:W-:Y:S02]  /*1790*/  IMAD R16, R9, 0x138, R16 ;  /* 0x0000013809107824 */ /* 0x000fe400078e0210 */
[----:B------:R-:W-:Y:S01]  /*17a0*/  IMAD.IADD R29, R10, 0x1, R35 ;  /* 0x000000010a1d7824 */ /* 0x000fe200078e0223 */
[----:B------:R-:W-:-:S03]  /*17b0*/  LEA R24, R24, R31, 0x2 ;  /* 0x0000001f18187211 */ /* 0x000fc600078e10ff */
[----:B------:R-:W-:Y:S01]  /*17c0*/  IMAD R26, R29, 0x4, R16 ;  /* 0x000000041d1a7824 */ /* 0x000fe200078e0210 */
[----:B0-----:R-:W-:-:S05]  /*17d0*/  VIADDMNMX R21, R33, R30, R21, PT ;  /* 0x0000001e21157246 */ /* 0x001fca0003800115 */
[----:B------:R-:W-:Y:S04]  /*17e0*/  STS [R0+0x278], R21 ;  /* 0x0002781500007388 */ /* 0x000fe80000000800 */
[----:B------:R-:W-:Y:S04]  /*17f0*/  LDS R24, [R24] ;  /* 0x0000000018187984 */ /* 0x000fe80000000800 */
[----:B------:R-:W0:Y:S01]  /*1800*/  LDS R28, [R26] ;  /* 0x000000001a1c7984 */ /* 0x000e220000000800 */
[----:B------:R-:W-:Y:S02]  /*1810*/  IMAD.IADD R18, R18, 0x1, R9 ;  /* 0x0000000112127824 */ /* 0x000fe400078e0209 */
[----:B------:R-:W-:Y:S01]  /*1820*/  IMAD R30, R9, 0x4, R26 ;  /* 0x00000004091e7824 */ /* 0x000fe200078e021a */
[----:B0-----:R-:W-:-:S02]  /*1830*/  VIADDMNMX R23, R28, R24, R23, PT ;  /* 0x000000181c177246 */ /* 0x001fc40003800117 */
[----:B------:R-:W-:-:S03]  /*1840*/  LEA R28, R18, R31, 0x2 ;  /* 0x0000001f121c7211 */ /* 0x000fc600078e10ff */
[----:B------:R-:W-:Y:S04]  /*1850*/  STS [R0], R23 ;  /* 0x0000001700007388 */ /* 0x000fe80000000800 */
[----:B------:R-:W-:Y:S04]  /*1860*/  LDS R28, [R28] ;  /* 0x000000001c1c7984 */ /* 0x000fe80000000800 */
[----:B------:R-:W0:Y:S01]  /*1870*/  LDS R32, [R30] ;  /* 0x000000001e207984 */ /* 0x000e220000000800 */
[----:B------:R-:W-:Y:S01]  /*1880*/  IMAD.IADD R20, R20, 0x1, R9 ;  /* 0x0000000114147824 */ /* 0x000fe200078e0209 */
        /* <DEDUP_REMOVED lines=8> */
[----:B------:R-:W-:-:S05]  /*1910*/  IMAD.IADD R24, R24, 0x1, R9 ;  /* 0x0000000118187824 */ /* 0x000fca00078e0209 */
[----:B------:R-:W-:Y:S01]  /*1920*/  IADD3 R24, PT, PT, R24, R9, RZ ;  /* 0x0000000918187210 */ /* 0x000fe20007ffe0ff */
[----:B------:R-:W-:-:S04]  /*1930*/  IMAD R31, R9, 0x138, R31 ;  /* 0x00000138091f7824 */ /* 0x000fc800078e021f */
[--C-:B------:R-:W-:Y:S02]  /*1940*/  IMAD.IADD R24, R24, 0x1, R9.reuse ;  /* 0x0000000118187824 */ /* 0x100fe400078e0209 */
[----:B------:R-:W-:Y:S02]  /*1950*/  IMAD R22, R9, 0x138, R22 ;  /* 0x0000013809167824 */ /* 0x000fe400078e0216 */
[----:B------:R-:W-:Y:S02]  /*1960*/  IMAD.IADD R24, R24, 0x1, R9 ;  /* 0x0000000118187824 */ /* 0x000fe400078e0209 */
[----:B------:R-:W-:Y:S01]  /*1970*/  IMAD R28, R29, 0x4, R22 ;  /* 0x000000041d1c7824 */ /* 0x000fe200078e0216 */
[----:B0-----:R-:W-:Y:S02]  /*1980*/  VIADDMNMX R27, R26, R32, R27, PT ;  /* 0x000000201a1b7246 */ /* 0x001fe4000380011b */
[----:B------:R-:W-:-:S03]  /*1990*/  LEA R26, R24, R31, 0x2 ;  /* 0x0000001f181a7211 */ /* 0x000fc600078e10ff */
        /* <DEDUP_REMOVED lines=16> */
[----:B------:R-:W-:-:S04]  /*1aa0*/  IMAD R12, R9, 0x138, R12 ;  /* 0x00000138090c7824 */ /* 0x000fc800078e020c */
        /* <DEDUP_REMOVED lines=37> */
[----:B------:R-:W-:-:S02]  /*1d00*/  IMAD R33, R9, 0x4, R32 ;  /* 0x0000000409217824 */ /* 0x000fc400078e0220 */
[----:B------:R-:W-:-:S05]  /*1d10*/  IMAD R24, R14, 0x3, RZ ;  /* 0x000000030e187824 */ /* 0x000fca00078e02ff */
[----:B------:R-:W-:-:S05]  /*1d20*/  SEL R24, R24, RZ, !P0 ;  /* 0x000000ff18187207 */ /* 0x000fca0004000000 */
[----:B------:R-:W-:Y:S01]  /*1d30*/  IMAD.IADD R24, R24, 0x1, R9 ;  /* 0x0000000118187824 */ /* 0x000fe200078e0209 */
[----:B0-----:R-:W-:Y:S02]  /*1d40*/  VIADDMNMX R25, R28, R30, R25, PT ;  /* 0x0000001e1c197246 */ /* 0x001fe40003800119 */
[----:B------:R-:W-:-:S03]  /*1d50*/  LEA R28, R20, R31, 0x2 ;  /* 0x0000001f141c7211 */ /* 0x000fc600078e10ff */
        /* <DEDUP_REMOVED lines=8> */
[----:B------:R-:W-:Y:S01]  /*1de0*/  IMAD.IADD R24, R24, 0x1, R9 ;  /* 0x0000000118187824 */ /* 0x000fe200078e0209 */
[----:B0-----:R-:W-:Y:S01]  /*1df0*/  VIADDMNMX R27, R26, R28, R27, PT ;  /* 0x0000001c1a1b7246 */ /* 0x001fe2000380011b */
[----:B------:R-:W-:-:S03]  /*1e00*/  IMAD R28, R29, 0x4, R22 ;  /* 0x000000041d1c7824 */ /* 0x000fc600078e0216 */
[----:B------:R-:W-:Y:S01]  /*1e10*/  LEA R26, R24, R31, 0x2 ;  /* 0x0000001f181a7211 */ /* 0x000fe200078e10ff */
[----:B------:R-:W-:Y:S05]  /*1e20*/  STS [R0+0x8], R27 ;  /* 0x0000081b00007388 */ /* 0x000fea0000000800 */
[----:B------:R-:W-:Y:S04]  /*1e30*/  LDS R26, [R26] ;  /* 0x000000001a1a7984 */ /* 0x000fe80000000800 */
[----:B------:R-:W0:Y:S01]  /*1e40*/  LDS R30, [R28] ;  /* 0x000000001c1e7984 */ /* 0x000e220000000800 */
[----:B------:R-:W-:-:S02]  /*1e50*/  LEA R32, R9, R28, 0x2 ;  /* 0x0000001c09207211 */ /* 0x000fc400078e10ff */
        /* <DEDUP_REMOVED lines=60> */
[----:B------:R-:W-:-:S05]  /*2220*/  IADD3 R24, PT, PT, R24, R9, RZ ;  /* 0x0000000918187210 */ /* 0x000fca0007ffe0ff */
[----:B------:R-:W-:-:S04]  /*2230*/  IMAD.IADD R24, R24, 0x1, R9 ;  /* 0x0000000118187824 */ /* 0x000fc800078e0209 */
[----:B------:R-:W-:Y:S02]  /*2240*/  IMAD.IADD R24, R24, 0x1, R9 ;  /* 0x0000000118187824 */ /* 0x000fe400078e0209 */
[----:B------:R-:W-:-:S03]  /*2250*/  IMAD R31, R9, 0x138, R31 ;  /* 0x00000138091f7824 */ /* 0x000fc600078e021f */
[----:B------:R-:W-:Y:S01]  /*2260*/  IADD3 R24, PT, PT, R24, R9, RZ ;  /* 0x0000000918187210 */ /* 0x000fe20007ffe0ff */
[----:B------:R-:W-:Y:S01]  /*2270*/  IMAD R22, R9, 0x138, R22 ;  /* 0x0000013809167824 */ /* 0x000fe200078e0216 */
[----:B0-----:R-:W-:-:S03]  /*2280*/  VIADDMNMX R27, R26, R28, R27, PT ;  /* 0x0000001c1a1b7246 */ /* 0x001fc6000380011b */
[----:B------:R-:W-:Y:S02]  /*2290*/  IMAD R26, R24, 0x4, R31 ;  /* 0x00000004181a7824 */ /* 0x000fe400078e021f */
[----:B------:R-:W-:Y:S01]  /*22a0*/  IMAD R28, R29, 0x4, R22 ;  /* 0x000000041d1c7824 */ /* 0x000fe200078e0216 */
        /* <DEDUP_REMOVED lines=16> */
[----:B------:R-:W-:-:S04]  /*23b0*/  IMAD R12, R9, 0x138, R12 ;  /* 0x00000138090c7824 */ /* 0x000fc800078e020c */
        /* <DEDUP_REMOVED lines=30> */
[----:B------:R-:W-:-:S03]  /*25a0*/  IMAD R32, R9, 0x4, R26 ;  /* 0x0000000409207824 */ /* 0x000fc600078e021a */
[----:B------:R-:W-:Y:S02]  /*25b0*/  LEA R30, R18, R31, 0x2 ;  /* 0x0000001f121e7211 */ /* 0x000fe400078e10ff */
[----:B0-----:R-:W-:-:S05]  /*25c0*/  VIADDMNMX R23, R28, R24, R23, PT ;  /* 0x000000181c177246 */ /* 0x001fca0003800117 */
[----:B------:R-:W-:Y:S04]  /*25d0*/  STS [R0], R23 ;  /* 0x0000001700007388 */ /* 0x000fe80000000800 */
[----:B------:R-:W-:Y:S04]  /*25e0*/  LDS R30, [R30] ;  /* 0x000000001e1e7984 */ /* 0x000fe80000000800 */
[----:B------:R-:W0:Y:S01]  /*25f0*/  LDS R28, [R32] ;  /* 0x00000000201c7984 */ /* 0x000e220000000800 */
[----:B------:R-:W-:Y:S01]  /*2600*/  IMAD.IADD R20, R20, 0x1, R9 ;  /* 0x0000000114147824 */ /* 0x000fe200078e0209 */
[----:B------:R-:W-:Y:S01]  /*2610*/  LEA R24, R9, R32, 0x2 ;  /* 0x0000002009187211 */ /* 0x000fe200078e10ff */
[----:B------:R-:W-:-:S05]  /*2620*/  IMAD R33, R14, 0x3, RZ ;  /* 0x000000030e217824 */ /* 0x000fca00078e02ff */
[----:B------:R-:W-:-:S05]  /*2630*/  SEL R34, R33, RZ, !P0 ;  /* 0x000000ff21227207 */ /* 0x000fca0004000000 */
[----:B------:R-:W-:-:S05]  /*2640*/  IMAD.IADD R34, R34, 0x1, R9 ;  /* 0x0000000122227824 */ /* 0x000fca00078e0209 */
[----:B------:R-:W-:Y:S02]  /*2650*/  IADD3 R34, PT, PT, R34, R9, RZ ;  /* 0x0000000922227210 */ /* 0x000fe40007ffe0ff */
[----:B0-----:R-:W-:Y:S01]  /*2660*/  VIADDMNMX R25, R28, R30, R25, PT ;  /* 0x0000001e1c197246 */ /* 0x001fe20003800119 */
[----:B------:R-:W-:-:S04]  /*2670*/  IMAD R28, R20, 0x4, R31 ;  /* 0x00000004141c7824 */ /* 0x000fc800078e021f */
[----:B------:R-:W-:Y:S04]  /*2680*/  STS [R0+0x4], R25 ;  /* 0x0000041900007388 */ /* 0x000fe80000000800 */
[----:B------:R0:W-:Y:S04]  /*2690*/  LDS R26, [R24] ;  /* 0x00000000181a7984 */ /* 0x0001e80000000800 */
[----:B------:R-:W1:Y:S01]  /*26a0*/  LDS R28, [R28] ;  /* 0x000000001c1c7984 */ /* 0x000e620000000800 */
[----:B------:R-:W-:-:S04]  /*26b0*/  IMAD.IADD R34, R34, 0x1, R9 ;  /* 0x0000000122227824 */ /* 0x000fc800078e0209 */
[----:B------:R-:W-:-:S05]  /*26c0*/  IMAD.IADD R34, R34, 0x1, R9 ;  /* 0x0000000122227824 */ /* 0x000fca00078e0209 */
[----:B------:R-:W-:Y:S01]  /*26d0*/  IADD3 R34, PT, PT, R34, R9, RZ ;  /* 0x0000000922227210 */ /* 0x000fe20007ffe0ff */
[----:B------:R-:W-:-:S04]  /*26e0*/  IMAD R31, R9, 0x138, R31 ;  /* 0x00000138091f7824 */ /* 0x000fc800078e021f */
[--C-:B------:R-:W-:Y:S02]  /*26f0*/  IMAD.IADD R34, R34, 0x1, R9.reuse ;  /* 0x0000000122227824 */ /* 0x100fe400078e0209 */
[----:B------:R-:W-:Y:S02]  /*2700*/  IMAD R22, R9, 0x138, R22 ;  /* 0x0000013809167824 */ /* 0x000fe400078e0216 */
[----:B0-----:R-:W-:Y:S01]  /*2710*/  IMAD.IADD R24, R34, 0x1, R9 ;  /* 0x0000000122187824 */ /* 0x001fe200078e0209 */
[----:B-1----:R-:W-:Y:S01]  /*2720*/  VIADDMNMX R27, R26, R28, R27, PT ;  /* 0x0000001c1a1b7246 */ /* 0x002fe2000380011b */
        /* <DEDUP_REMOVED lines=56> */
[----:B------:R-:W-:-:S02]  /*2ab0*/  IMAD R33, R14, 0x3, RZ ;  /* 0x000000030e217824 */ /* 0x000fc400078e02ff */
[----:B------:R-:W-:-:S03]  /*2ac0*/  IMAD R24, R9, 0x4, R32 ;  /* 0x0000000409187824 */ /* 0x000fc600078e0220 */
[----:B------:R-:W-:-:S05]  /*2ad0*/  SEL R34, R33, RZ, !P0 ;  /* 0x000000ff21227207 */ /* 0x000fca0004000000 */
[----:B------:R-:W-:-:S04]  /*2ae0*/  IMAD.IADD R34, R34, 0x1, R9 ;  /* 0x0000000122227824 */ /* 0x000fc800078e0209 */
[----:B------:R-:W-:Y:S01]  /*2af0*/  IMAD.IADD R34, R34, 0x1, R9 ;  /* 0x0000000122227824 */ /* 0x000fe200078e0209 */
[----:B0-----:R-:W-:Y:S02]  /*2b00*/  VIADDMNMX R25, R28, R30, R25, PT ;  /* 0x0000001e1c197246 */ /* 0x001fe40003800119 */
[----:B------:R-:W-:-:S03]  /*2b10*/  LEA R28, R20, R31, 0x2 ;  /* 0x0000001f141c7211 */ /* 0x000fc600078e10ff */
[----:B------:R-:W-:Y:S04]  /*2b20*/  STS [R0+0x4], R25 ;  /* 0x0000041900007388 */ /* 0x000fe80000000800 */
[----:B------:R0:W-:Y:S04]  /*2b30*/  LDS R26, [R24] ;  /* 0x00000000181a7984 */ /* 0x0001e80000000800 */
[----:B------:R-:W1:Y:S01]  /*2b40*/  LDS R28, [R28] ;  /* 0x000000001c1c7984 */ /* 0x000e620000000800 */
[----:B------:R-:W-:-:S05]  /*2b50*/  IADD3 R34, PT, PT, R34, R9, RZ ;  /* 0x0000000922227210 */ /* 0x000fca0007ffe0ff */
        /* <DEDUP_REMOVED lines=68> */
[----:B------:R-:W-:-:S05]  /*2fa0*/  IMAD.IADD R24, R24, 0x1, R9 ;  /* 0x0000000118187824 */ /* 0x000fca00078e0209 */
[----:B------:R-:W-:Y:S02]  /*2fb0*/  IADD3 R24, PT, PT, R24, R9, RZ ;  /* 0x0000000918187210 */ /* 0x000fe40007ffe0ff */
[----:B0-----:R-:W-:Y:S02]  /*2fc0*/  VIADDMNMX R25, R28, R30, R25, PT ;  /* 0x0000001e1c197246 */ /* 0x001fe40003800119 */
[----:B------:R-:W-:-:S03]  /*2fd0*/  LEA R28, R20, R31, 0x2 ;  /* 0x0000001f141c7211 */ /* 0x000fc600078e10ff */
[----:B------:R-:W-:Y:S04]  /*2fe0*/  STS [R0+0x4], R25 ;  /* 0x0000041900007388 */ /* 0x000fe80000000800 */
[----:B------:R-:W-:Y:S04]  /*2ff0*/  LDS R26, [R26] ;  /* 0x000000001a1a7984 */ /* 0x000fe80000000800 */
[----:B------:R-:W0:Y:S01]  /*3000*/  LDS R28, [R28] ;  /* 0x000000001c1c7984 */ /* 0x000e220000000800 */
[----:B------:R-:W-:-:S04]  /*3010*/  IMAD.IADD R24, R24, 0x1, R9 ;  /* 0x0000000118187824 */ /* 0x000fc800078e0209 */
        /* <DEDUP_REMOVED lines=63> */
[----:B------:R-:W-:Y:S02]  /*3410*/  IMAD R33, R14, 0x3, RZ ;  /* 0x000000030e217824 */ /* 0x000fe400078e02ff */
[----:B------:R-:W-:-:S03]  /*3420*/  IMAD.IADD R20, R20, 0x1, R9 ;  /* 0x0000000114147824 */ /* 0x000fc600078e0209 */
[----:B------:R-:W-:Y:S02]  /*3430*/  SEL R24, R33, RZ, !P0 ;  /* 0x000000ff21187207 */ /* 0x000fe40004000000 */
[----:B------:R-:W-:-:S03]  /*3440*/  LEA R26, R9, R30, 0x2 ;  /* 0x0000001e091a7211 */ /* 0x000fc600078e10ff */
[----:B------:R-:W-:-:S05]  /*3450*/  IMAD.IADD R24, R24, 0x1, R9 ;  /* 0x0000000118187824 */ /* 0x000fca00078e0209 */
[----:B------:R-:W-:-:S05]  /*3460*/  IADD3 R24, PT, PT, R24, R9, RZ ;  /* 0x0000000918187210 */ /* 0x000fca0007ffe0ff */
[----:B------:R-:W-:-:S04]  /*3470*/  IMAD.IADD R24, R24, 0x1, R9 ;  /* 0x0000000118187824 */ /* 0x000fc800078e0209 */
[----:B------:R-:W-:Y:S01]  /*3480*/  IMAD.IADD R24, R24, 0x1, R9 ;  /* 0x0000000118187824 */ /* 0x000fe200078e0209 */
[----:B0-----:R-:W-:Y:S01]  /*3490*/  VIADDMNMX R25, R32, R28, R25, PT ;  /* 0x0000001c20197246 */ /* 0x001fe20003800119 */
[----:B------:R-:W-:-:S04]  /*34a0*/  IMAD R32, R20, 0x4, R31 ;  /* 0x0000000414207824 */ /* 0x000fc800078e021f */
[----:B------:R-:W-:Y:S04]  /*34b0*/  STS [R0+0x4], R25 ;  /* 0x0000041900007388 */ /* 0x000fe80000000800 */
[----:B------:R-:W-:Y:S04]  /*34c0*/  LDS R26, [R26] ;  /* 0x000000001a1a7984 */ /* 0x000fe80000000800 */
[----:B------:R-:W0:Y:S01]  /*34d0*/  LDS R28, [R32] ;  /* 0x00000000201c7984 */ /* 0x000e220000000800 */
[----:B------:R-:W-:-:S05]  /*34e0*/  IADD3 R24, PT, PT, R24, R9, RZ ;  /* 0x0000000918187210 */ /* 0x000fca0007ffe0ff */
[----:B------:R-:W-:-:S04]  /*34f0*/  IMAD.IADD R24, R24, 0x1, R9 ;  /* 0x0000000118187824 */ /* 0x000fc800078e0209 */
        /* <DEDUP_REMOVED lines=56> */
[----:B------:R-:W-:Y:S01]  /*3880*/  LEA R30, R9, R26, 0x2 ;  /* 0x0000001a091e7211 */ /* 0x000fe200078e10ff */
[----:B------:R-:W-:Y:S01]  /*3890*/  IMAD R33, R14, 0x3, RZ ;  /* 0x000000030e217824 */ /* 0x000fe200078e02ff */
[----:B0-----:R-:W-:Y:S01]  /*38a0*/  VIADDMNMX R23, R28, R24, R23, PT ;  /* 0x000000181c177246 */ /* 0x001fe20003800117 */
[----:B------:R-:W-:-:S04]  /*38b0*/  IMAD R28, R18, 0x4, R31 ;  /* 0x00000004121c7824 */ /* 0x000fc800078e021f */
[----:B------:R-:W-:Y:S04]  /*38c0*/  STS [R0], R23 ;  /* 0x0000001700007388 */ /* 0x000fe80000000800 */
[----:B------:R-:W-:Y:S04]  /*38d0*/  LDS R28, [R28] ;  /* 0x000000001c1c7984 */ /* 0x000fe80000000800 */
[----:B------:R-:W0:Y:S01]  /*38e0*/  LDS R32, [R30] ;  /* 0x000000001e207984 */ /* 0x000e220000000800 */
[----:B------:R-:W-:Y:S01]  /*38f0*/  SEL R34, R33, RZ, !P0 ;  /* 0x000000ff21227207 */ /* 0x000fe20004000000 */
[----:B------:R-:W-:-:S04]  /*3900*/  IMAD.IADD R20, R20, 0x1, R9 ;  /* 0x0000000114147824 */ /* 0x000fc800078e0209 */
[----:B------:R-:W-:Y:S01]  /*3910*/  IMAD.IADD R34, R34, 0x1, R9 ;  /* 0x0000000122227824 */ /* 0x000fe200078e0209 */
        /* <DEDUP_REMOVED lines=75> */
[----:B------:R-:W-:-:S05]  /*3dd0*/  SEL R34, R33, RZ, !P0 ;  /* 0x000000ff21227207 */ /* 0x000fca0004000000 */
[--C-:B------:R-:W-:Y:S02]  /*3de0*/  IMAD.IADD R34, R34, 0x1, R9.reuse ;  /* 0x0000000122227824 */ /* 0x100fe400078e0209 */
[----:B------:R-:W-:-:S03]  /*3df0*/  IMAD.IADD R20, R20, 0x1, R9 ;  /* 0x0000000114147824 */ /* 0x000fc600078e0209 */
[----:B------:R-:W-:Y:S01]  /*3e00*/  IADD3 R34, PT, PT, R34, R9, RZ ;  /* 0x0000000922227210 */ /* 0x000fe20007ffe0ff */
[----:B------:R-:W-:-:S03]  /*3e10*/  IMAD R26, R9, 0x4, R30 ;  /* 0x00000004091a7824 */ /* 0x000fc600078e021e */
        /* <DEDUP_REMOVED lines=72> */
[----:B------:R-:W-:Y:S04]  /*42a0*/  STS [R0], R23 ;  /* 0x0000001700007388 */ /* 0x000fe80000000800 */
[----:B------:R-:W-:Y:S04]  /*42b0*/  LDS R30, [R30] ;  /* 0x000000001e1e7984 */ /* 0x000fe80000000800 */
[----:B------:R-:W0:Y:S01]  /*42c0*/  LDS R32, [R24] ;  /* 0x0000000018207984 */ /* 0x000e220000000800 */
[----:B------:R-:W-:-:S05]  /*42d0*/  IMAD.IADD R34, R34, 0x1, R9 ;  /* 0x0000000122227824 */ /* 0x000fca00078e0209 */
[----:B------:R-:W-:Y:S01]  /*42e0*/  IADD3 R34, PT, PT, R34, R9, RZ ;  /* 0x0000000922227210 */ /* 0x000fe20007ffe0ff */
[----:B------:R-:W-:-:S04]  /*42f0*/  IMAD.IADD R20, R20, 0x1, R9 ;  /* 0x0000000114147824 */ /* 0x000fc800078e0209 */
[----:B------:R-:W-:Y:S01]  /*4300*/  IMAD.IADD R34, R34, 0x1, R9 ;  /* 0x0000000122227824 */ /* 0x000fe200078e0209 */
[----:B------:R-:W-:Y:S01]  /*4310*/  LEA R26, R9, R24, 0x2 ;  /* 0x00000018091a7211 */ /* 0x000fe200078e10ff */
[----:B------:R-:W-:Y:S02]  /*4320*/  IMAD R28, R20, 0x4, R31 ;  /* 0x00000004141c7824 */ /* 0x000fe400078e021f */
[----:B------:R-:W-:-:S05]  /*4330*/  IMAD.IADD R34, R34, 0x1, R9 ;  /* 0x0000000122227824 */ /* 0x000fca00078e0209 */
[----:B------:R-:W-:-:S05]  /*4340*/  IADD3 R34, PT, PT, R34, R9, RZ ;  /* 0x0000000922227210 */ /* 0x000fca0007ffe0ff */
[----:B------:R-:W-:Y:S01]  /*4350*/  IMAD.IADD R34, R34, 0x1, R9 ;  /* 0x0000000122227824 */ /* 0x000fe200078e0209 */
[----:B0-----:R-:W-:-:S05]  /*4360*/  VIADDMNMX R25, R32, R30, R25, PT ;  /* 0x0000001e20197246 */ /* 0x001fca0003800119 */
[----:B------:R-:W-:Y:S04]  /*4370*/  STS [R0+0x4], R25 ;  /* 0x0000041900007388 */ /* 0x000fe80000000800 */
[----:B------:R-:W-:Y:S04]  /*4380*/  LDS R26, [R26] ;  /* 0x000000001a1a7984 */ /* 0x000fe80000000800 */
[----:B------:R-:W0:Y:S01]  /*4390*/  LDS R28, [R28] ;  /* 0x000000001c1c7984 */ /* 0x000e220000000800 */
[----:B------:R-:W-:-:S05]  /*43a0*/  IMAD.IADD R34, R34, 0x1, R9 ;  /* 0x0000000122227824 */ /* 0x000fca00078e0209 */
        /* <DEDUP_REMOVED lines=57> */
[----:B------:R-:W-:-:S04]  /*4740*/  IMAD.IADD R18, R18, 0x1, R9 ;  /* 0x0000000112127824 */ /* 0x000fc800078e0209 */
[----:B------:R-:W-:Y:S02]  /*4750*/  IMAD R30, R18, 0x4, R31 ;  /* 0x00000004121e7824 */ /* 0x000fe400078e021f */
[----:B------:R-:W-:-:S05]  /*4760*/  IMAD R33, R14, 0x3, RZ ;  /* 0x000000030e217824 */ /* 0x000fca00078e02ff */
[----:B------:R-:W-:Y:S02]  /*4770*/  SEL R34, R33, RZ, !P0 ;  /* 0x000000ff21227207 */ /* 0x000fe40004000000 */
[----:B0-----:R-:W-:Y:S02]  /*4780*/  VIADDMNMX R23, R24, R26, R23, PT ;  /* 0x0000001a18177246 */ /* 0x001fe40003800117 */
[----:B------:R-:W-:-:S03]  /*4790*/  LEA R24, R9, R28, 0x2 ;  /* 0x0000001c09187211 */ /* 0x000fc600078e10ff */
[----:B------:R-:W-:Y:S04]  /*47a0*/  STS [R0], R23 ;  /* 0x0000001700007388 */ /* 0x000fe80000000800 */
[----:B------:R-:W-:Y:S04]  /*47b0*/  LDS R30, [R30] ;  /* 0x000000001e1e7984 */ /* 0x000fe80000000800 */
[----:B------:R-:W0:Y:S01]  /*47c0*/  LDS R32, [R24] ;  /* 0x0000000018207984 */ /* 0x000e220000000800 */
[----:B------:R-:W-:-:S04]  /*47d0*/  IMAD.IADD R34, R34, 0x1, R9 ;  /* 0x0000000122227824 */ /* 0x000fc800078e0209 */
        /* <DEDUP_REMOVED lines=82> */
[----:B------:R-:W-:-:S05]  /*4d00*/  IADD3 R30, PT, PT, R30, R9, RZ ;  /* 0x000000091e1e7210 */ /* 0x000fca0007ffe0ff */
[--C-:B------:R-:W-:Y:S02]  /*4d10*/  IMAD.IADD R30, R30, 0x1, R9.reuse ;  /* 0x000000011e1e7824 */ /* 0x100fe400078e0209 */
[----:B------:R-:W-:-:S03]  /*4d20*/  IMAD.IADD R20, R20, 0x1, R9 ;  /* 0x0000000114147824 */ /* 0x000fc600078e0209 */
[----:B------:R-:W-:-:S04]  /*4d30*/  IADD3 R30, PT, PT, R30, R9, RZ ;  /* 0x000000091e1e7210 */ /* 0x000fc80007ffe0ff */
[----:B------:R-:W-:-:S05]  /*4d40*/  IADD3 R30, PT, PT, R30, R9, RZ ;  /* 0x000000091e1e7210 */ /* 0x000fca0007ffe0ff */
[----:B------:R-:W-:Y:S01]  /*4d50*/  IMAD.IADD R30, R30, 0x1, R9 ;  /* 0x000000011e1e7824 */ /* 0x000fe200078e0209 */
[----:B0-----:R-:W-:Y:S01]  /*4d60*/  VIADDMNMX R25, R26, R28, R25, PT ;  /* 0x0000001c1a197246 */ /* 0x001fe20003800119 */
[----:B------:R-:W-:Y:S02]  /*4d70*/  IMAD R26, R9, 0x4, R24 ;  /* 0x00000004091a7824 */ /* 0x000fe400078e0218 */
[----:B------:R-:W-:Y:S02]  /*4d80*/  IMAD R28, R20, 0x4, R31 ;  /* 0x00000004141c7824 */ /* 0x000fe400078e021f */
[----:B------:R-:W-:Y:S01]  /*4d90*/  STS [R0+0x4], R25 ;  /* 0x0000041900007388 */ /* 0x000fe20000000800 */
[----:B------:R-:W-:-:S03]  /*4da0*/  IMAD.IADD R30, R30, 0x1, R9 ;  /* 0x000000011e1e7824 */ /* 0x000fc600078e0209 */
        /* <DEDUP_REMOVED lines=63> */
[----:B------:R-:W-:-:S05]  /*51a0*/  SEL R30, R30, RZ, !P0 ;  /* 0x000000ff1e1e7207 */ /* 0x000fca0004000000 */
[----:B------:R-:W-:Y:S01]  /*51b0*/  IMAD.IADD R30, R30, 0x1, R9 ;  /* 0x000000011e1e7824 */ /* 0x000fe200078e0209 */
[----:B0-----:R-:W-:Y:S01]  /*51c0*/  VIADDMNMX R23, R24, R32, R23, PT ;  /* 0x0000002018177246 */ /* 0x001fe20003800117 */
[----:B------:R-:W-:-:S04]  /*51d0*/  IMAD R24, R9, 0x4, R34 ;  /* 0x0000000409187824 */ /* 0x000fc800078e0222 */
[----:B------:R-:W-:Y:S04]  /*51e0*/  STS [R0], R23 ;  /* 0x0000001700007388 */ /* 0x000fe80000000800 */
[----:B------:R-:W-:Y:S04]  /*51f0*/  LDS R28, [R28] ;  /* 0x000000001c1c7984 */ /* 0x000fe80000000800 */
[----:B------:R-:W0:Y:S01]  /*5200*/  LDS R26, [R24] ;  /* 0x00000000181a7984 */ /* 0x000e220000000800 */
[----:B------:R-:W-:-:S05]  /*5210*/  IADD3 R30, PT, PT, R30, R9, RZ ;  /* 0x000000091e1e7210 */ /* 0x000fca0007ffe0ff */
[----:B------:R-:W-:-:S04]  /*5220*/  IMAD.IADD R30, R30, 0x1, R9 ;  /* 0x000000011e1e7824 */ /* 0x000fc800078e0209 */
[----:B------:R-:W-:-:S05]  /*5230*/  IMAD.IADD R30, R30, 0x1, R9 ;  /* 0x000000011e1e7824 */ /* 0x000fca00078e0209 */
[----:B------:R-:W-:Y:S01]  /*5240*/  IADD3 R30, PT, PT, R30, R9, RZ ;  /* 0x000000091e1e7210 */ /* 0x000fe20007ffe0ff */
[----:B------:R-:W-:-:S04]  /*5250*/  IMAD.IADD R20, R20, 0x1, R9 ;  /* 0x0000000114147824 */ /* 0x000fc800078e0209 */
[----:B------:R-:W-:-:S04]  /*5260*/  IMAD.IADD R30, R30, 0x1, R9 ;  /* 0x000000011e1e7824 */ /* 0x000fc800078e0209 */
[----:B------:R-:W-:-:S05]  /*5270*/  IMAD.IADD R30, R30, 0x1, R9 ;  /* 0x000000011e1e7824 */ /* 0x000fca00078e0209 */
[----:B------:R-:W-:Y:S02]  /*5280*/  IADD3 R30, PT, PT, R30, R9, RZ ;  /* 0x000000091e1e7210 */ /* 0x000fe40007ffe0ff */
[----:B0-----:R-:W-:Y:S01]  /*5290*/  VIADDMNMX R25, R26, R28, R25, PT ;  /* 0x0000001c1a197246 */ /* 0x001fe20003800119 */
[----:B------:R-:W-:Y:S01]  /*52a0*/  IMAD R28, R20, 0x4, R31 ;  /* 0x00000004141c7824 */ /* 0x000fe200078e021f */
        /* <DEDUP_REMOVED lines=66> */
[----:B------:R-:W-:-:S05]  /*56d0*/  SEL R14, R14, RZ, !P0 ;  /* 0x000000ff0e0e7207 */ /* 0x000fca0004000000 */
[----:B------:R-:W-:-:S04]  /*56e0*/  IMAD.IADD R14, R14, 0x1, R9 ;  /* 0x000000010e0e7824 */ /* 0x000fc800078e0209 */
[----:B------:R-:W-:Y:S01]  /*56f0*/  IMAD.IADD R14, R14, 0x1, R9 ;  /* 0x000000010e0e7824 */ /* 0x000fe200078e0209 */
[----:B0-----:R-:W-:Y:S02]  /*5700*/  VIADDMNMX R23, R24, R32, R23, PT ;  /* 0x0000002018177246 */ /* 0x001fe40003800117 */
[----:B------:R-:W-:-:S03]  /*5710*/  LEA R24, R9, R34, 0x2 ;  /* 0x0000002209187211 */ /* 0x000fc600078e10ff */
[----:B------:R-:W-:Y:S04]  /*5720*/  STS [R0], R23 ;  /* 0x0000001700007388 */ /* 0x000fe80000000800 */
[----:B------:R-:W-:Y:S04]  /*5730*/  LDS R28, [R28] ;  /* 0x000000001c1c7984 */ /* 0x000fe80000000800 */
[----:B------:R0:W1:Y:S01]  /*5740*/  LDS R26, [R24] ;  /* 0x00000000181a7984 */ /* 0x0000620000000800 */
[----:B------:R-:W-:-:S05]  /*5750*/  IADD3 R14, PT, PT, R14, R9, RZ ;  /* 0x000000090e0e7210 */ /* 0x000fca0007ffe0ff */
[----:B------:R-:W-:-:S04]  /*5760*/  IMAD.IADD R14, R14, 0x1, R9 ;  /* 0x000000010e0e7824 */ /* 0x000fc800078e0209 */
[----:B------:R-:W-:-:S05]  /*5770*/  IMAD.IADD R14, R14, 0x1, R9 ;  /* 0x000000010e0e7824 */ /* 0x000fca00078e0209 */
[----:B------:R-:W-:Y:S01]  /*5780*/  IADD3 R14, PT, PT, R14, R9, RZ ;  /* 0x000000090e0e7210 */ /* 0x000fe20007ffe0ff */
[----:B------:R-:W-:-:S04]  /*5790*/  IMAD.IADD R20, R20, 0x1, R9 ;  /* 0x0000000114147824 */ /* 0x000fc800078e0209 */
[----:B------:R-:W-:Y:S01]  /*57a0*/  IMAD.IADD R14, R14, 0x1, R9 ;  /* 0x000000010e0e7824 */ /* 0x000fe200078e0209 */
[----:B0-----:R-:W-:-:S03]  /*57b0*/  LEA R24, R9, R24, 0x2 ;  /* 0x0000001809187211 */ /* 0x001fc600078e10ff */
[----:B------:R-:W-:-:S05]  /*57c0*/  IMAD.IADD R14, R14, 0x1, R9 ;  /* 0x000000010e0e7824 */ /* 0x000fca00078e0209 */
[----:B------:R-:W-:Y:S02]  /*57d0*/  IADD3 R14, PT, PT, R14, R9, RZ ;  /* 0x000000090e0e7210 */ /* 0x000fe40007ffe0ff */
[----:B-1----:R-:W-:Y:S01]  /*57e0*/  VIADDMNMX R25, R26, R28, R25, PT ;  /* 0x0000001c1a197246 */ /* 0x002fe20003800119 */
[----:B------:R-:W-:-:S04]  /*57f0*/  IMAD R26, R20, 0x4, R31 ;  /* 0x00000004141a7824 */ /* 0x000fc800078e021f */
        /* <DEDUP_REMOVED lines=45> */
[----:B------:R-:W-:Y:S02]  /*5ad0*/  IMAD R32, R20, 0x4, R31 ;  /* 0x0000000414207824 */ /* 0x000fe400078e021f */
[----:B------:R-:W-:Y:S01]  /*5ae0*/  IMAD R33, R9, 0x4, R30 ;  /* 0x0000000409217824 */ /* 0x000fe200078e021e */
[----:B0-----:R-:W-:-:S05]  /*5af0*/  VIADDMNMX R19, R29, R28, R19, PT ;  /* 0x0000001c1d137246 */ /* 0x001fca0003800113 */
[----:B------:R-:W-:Y:S04]  /*5b00*/  STS [R0+0x274], R19 ;  /* 0x0002741300007388 */ /* 0x000fe80000000800 */
[----:B------:R-:W-:Y:S04]  /*5b10*/  LDS R32, [R32] ;  /* 0x0000000020207984 */ /* 0x000fe80000000800 */
[----:B------:R-:W0:Y:S01]  /*5b20*/  LDS R33, [R33] ;  /* 0x0000000021217984 */ /* 0x000e220000000800 */
[----:B------:R-:W-:Y:S01]  /*5b30*/  SEL R29, RZ, 0x12, P0 ;  /* 0x00000012ff1d7807 */ /* 0x000fe20000000000 */
[----:B------:R-:W-:Y:S01]  /*5b40*/  IMAD R16, R9, 0x138, R16 ;  /* 0x0000013809107824 */ /* 0x000fe200078e0210 */
[----:B------:R-:W-:-:S03]  /*5b50*/  IADD3 R14, PT, PT, R14, R9, RZ ;  /* 0x000000090e0e7210 */ /* 0x000fc60007ffe0ff */
        /* <DEDUP_REMOVED lines=80> */
[----:B------:R-:W-:-:S04]  /*6060*/  IMAD.IADD R20, R20, 0x1, R9 ;  /* 0x0000000114147824 */ /* 0x000fc800078e0209 */
[----:B------:R-:W-:Y:S01]  /*6070*/  IMAD R24, R20, 0x4, R31 ;  /* 0x0000000414187824 */ /* 0x000fe200078e021f */
[----:B0-----:R-:W-:Y:S02]  /*6080*/  VIADDMNMX R25, R32, R28, R25, PT ;  /* 0x0000001c20197246 */ /* 0x001fe40003800119 */
[----:B------:R-:W-:-:S03]  /*6090*/  LEA R32, R9, R30, 0x2 ;  /* 0x0000001e09207211 */ /* 0x000fc600078e10ff */
        /* <DEDUP_REMOVED lines=37> */
[----:B------:R-:W-:Y:S01]  /*62f0*/  LEA R32, R20, R31, 0x2 ;  /* 0x0000001f14207211 */ /* 0x000fe200078e10ff */
[----:B------:R-:W-:Y:S01]  /*6300*/  IMAD R33, R9, 0x4, R30 ;  /* 0x0000000409217824 */ /* 0x000fe200078e021e */
        /* <DEDUP_REMOVED lines=11> */
[----:B0-----:R-:W-:-:S05]  /*63c0*/  VIADDMNMX R21, R33, R32, R21, PT ;  /* 0x0000002021157246 */ /* 0x001fca0003800115 */
[----:B------:R-:W-:Y:S04]  /*63d0*/  STS [R0+0x278], R21 ;  /* 0x0002781500007388 */ /* 0x000fe80000000800 */
[----:B------:R-:W-:Y:S04]  /*63e0*/  LDS R24, [R24] ;  /* 0x0000000018187984 */ /* 0x000fe80000000800 */
[----:B------:R-:W0:Y:S01]  /*63f0*/  LDS R28, [R26] ;  /* 0x000000001a1c7984 */ /* 0x000e220000000800 */
[----:B------:R-:W-:Y:S01]  /*6400*/  IADD3 R18, PT, PT, R18, R9, RZ ;  /* 0x0000000912127210 */ /* 0x000fe20007ffe0ff */
[----:B------:R-:W-:Y:S01]  /*6410*/  IMAD R30, R9, 0x4, R26 ;  /* 0x00000004091e7824 */ /* 0x000fe200078e021a */
[----:B0-----:R-:W-:-:S03]  /*6420*/  VIADDMNMX R23, R28, R24, R23, PT ;  /* 0x000000181c177246 */ /* 0x001fc60003800117 */
[----:B------:R-:W-:Y:S02]  /*6430*/  IMAD R28, R18, 0x4, R31 ;  /* 0x00000004121c7824 */ /* 0x000fe400078e021f */
[----:B------:R-:W-:Y:S04]  /*6440*/  STS [R0], R23 ;  /* 0x0000001700007388 */ /* 0x000fe80000000800 */
[----:B------:R-:W-:Y:S04]  /*6450*/  LDS R28, [R28] ;  /* 0x000000001c1c7984 */ /* 0x000fe80000000800 */
[----:B------:R-:W0:Y:S01]  /*6460*/  LDS R32, [R30] ;  /* 0x000000001e207984 */ /* 0x000e220000000800 */
[----:B------:R-:W-:-:S05]  /*6470*/  IADD3 R20, PT, PT, R20, R9, RZ ;  /* 0x0000000914147210 */ /* 0x000fca0007ffe0ff */
        /* <DEDUP_REMOVED lines=896> */
[----:B------:R-:W-:Y:S01]  /*9c80*/  IMAD R24, R14, 0x4, R31 ;  /* 0x000000040e187824 */ /* 0x000fe200078e021f */
[----:B------:R-:W-:Y:S02]  /*9c90*/  LEA R26, R29, R16, 0x2 ;  /* 0x000000101d1a7211 */ /* 0x000fe400078e10ff */
        /* <DEDUP_REMOVED lines=11> */
[----:B------:R-:W-:-:S04]  /*9d50*/  IADD3 R20, PT, PT, R20, R9, RZ ;  /* 0x0000000914147210 */ /* 0x000fc80007ffe0ff */
        /* <DEDUP_REMOVED lines=2771> */
[----:B------:R-:W-:-:S02]  /*14a90*/  SEL R33, RZ, 0x4d, P0 ;  /* 0x0000004dff217807 */ /* 0x000fc40000000000 */
[----:B0-----:R-:W-:Y:S02]  /*14aa0*/  VIADDMNMX R19, R29, R28, R19, PT ;  /* 0x0000001c1d137246 */ /* 0x001fe40003800113 */
[----:B------:R-:W-:-:S03]  /*14ab0*/  LEA R29, R9, R30, 0x2 ;  /* 0x0000001e091d7211 */ /* 0x000fc600078e10ff */
[----:B------:R-:W-:Y:S04]  /*14ac0*/  STS [R0+0x274], R19 ;  /* 0x0002741300007388 */ /* 0x000fe80000000800 */
[----:B------:R-:W-:Y:S04]  /*14ad0*/  LDS R24, [R31] ;  /* 0x000000001f187984 */ /* 0x000fe80000000800 */
[----:B------:R-:W0:Y:S01]  /*14ae0*/  LDS R29, [R29] ;  /* 0x000000001d1d7984 */ /* 0x000e220000000800 */
[----:B------:R-:W-:Y:S01]  /*14af0*/  IMAD R8, R33, 0x138, R8 ;  /* 0x0000013821087824 */ /* 0x000fe200078e0208 */
[----:B------:R-:W-:Y:S01]  /*14b00*/  IADD3 R10, PT, PT, R10, R33, RZ ;  /* 0x000000210a0a7210 */ /* 0x000fe20007ffe0ff */
[----:B------:R-:W-:-:S02]  /*14b10*/  IMAD.IADD R14, R14, 0x1, R9 ;  /* 0x000000010e0e7824 */ /* 0x000fc400078e0209 */
[----:B------:R-:W-:Y:S02]  /*14b20*/  IMAD R35, R9, 0x138, R16 ;  /* 0x0000013809237824 */ /* 0x000fe400078e0210 */
[----:B------:R-:W-:Y:S01]  /*14b30*/  IMAD R16, R14, 0x4, R8 ;  /* 0x000000040e107824 */ /* 0x000fe200078e0208 */
[----:B0-----:R-:W-:Y:S02]  /*14b40*/  VIADDMNMX R21, R29, R24, R21, PT ;  /* 0x000000181d157246 */ /* 0x001fe40003800115 */
[----:B------:R-:W-:-:S03]  /*14b50*/  LEA R24, R10, R35, 0x2 ;  /* 0x000000230a187211 */ /* 0x000fc600078e10ff */
[----:B------:R-:W-:Y:S04]  /*14b60*/  STS [R0+0x278], R21 ;  /* 0x0002781500007388 */ /* 0x000fe80000000800 */
[----:B------:R-:W-:Y:S04]  /*14b70*/  LDS R16, [R16] ;  /* 0x0000000010107984 */ /* 0x000fe80000000800 */
[----:B------:R-:W0:Y:S01]  /*14b80*/  LDS R26, [R24] ;  /* 0x00000000181a7984 */ /* 0x000e220000000800 */
[----:B------:R-:W-:-:S05]  /*14b90*/  IMAD.IADD R29, R18, 0x1, R9 ;  /* 0x00000001121d7824 */ /* 0x000fca00078e0209 */
[----:B------:R-:W-:Y:S02]  /*14ba0*/  LEA R18, R29, R8, 0x2 ;  /* 0x000000081d127211 */ /* 0x000fe400078e10ff */
[----:B0-----:R-:W-:Y:S01]  /*14bb0*/  VIADDMNMX R23, R26, R16, R23, PT ;  /* 0x000000101a177246 */ /* 0x001fe20003800117 */
[----:B------:R-:W-:-:S04]  /*14bc0*/  IMAD R26, R9, 0x4, R24 ;  /* 0x00000004091a7824 */ /* 0x000fc800078e0218 */
[----:B------:R-:W-:Y:S04]  /*14bd0*/  STS [R0], R23 ;  /* 0x0000001700007388 */ /* 0x000fe80000000800 */
[----:B------:R-:W-:Y:S04]  /*14be0*/  LDS R18, [R18] ;  /* 0x0000000012127984 */ /* 0x000fe80000000800 */
[----:B------:R-:W0:Y:S01]  /*14bf0*/  LDS R28, [R26] ;  /* 0x000000001a1c7984 */ /* 0x000e220000000800 */
[----:B------:R-:W-:Y:S01]  /*14c00*/  IADD3 R31, PT, PT, R20, R9, RZ ;  /* 0x00000009141f7210 */ /* 0x000fe20007ffe0ff */
[----:B------:R-:W-:-:S03]  /*14c10*/  IMAD R20, R9, 0x4, R26 ;  /* 0x0000000409147824 */ /* 0x000fc600078e021a */
[----:B------:R-:W-:Y:S02]  /*14c20*/  LEA R16, R31, R8, 0x2 ;  /* 0x000000081f107211 */ /* 0x000fe400078e10ff */
[----:B0-----:R-:W-:-:S05]  /*14c30*/  VIADDMNMX R25, R28, R18, R25, PT ;  /* 0x000000121c197246 */ /* 0x001fca0003800119 */
        /* <DEDUP_REMOVED lines=42> */
[----:B------:R-:W0:Y:S02]  /*14ee0*/  LDS R9, [R9] ;  /* 0x0000000009097984 */ /* 0x000e240000000800 */
[----:B0-----:R-:W-:-:S02]  /*14ef0*/  VIADDMNMX R9, R9, R8, R21, PT ;  /* 0x0000000809097246 */ /* 0x001fc40003800115 */
        /* <DEDUP_REMOVED lines=9> */
[----:B------:R-:W-:Y:S01]  /*14f90*/  STS [R0+0x278], R9 ;  /* 0x0002780900007388 */ /* 0x000fe20000000800 */
[----:B------:R-:W-:Y:S05]  /*14fa0*/  EXIT ;  /* 0x000000000000794d */ /* 0x000fea0003800000 */
.L_x_1:
        /* <DEDUP_REMOVED lines=13> */
.L_x_4:


//--------------------- .text._Z12floyd_phase1Piii --------------------------
	.section	.text._Z12floyd_phase1Piii,"ax",@progbits
	.align	128
        .global         _Z12floyd_phase1Piii
        .type           _Z12floyd_phase1Piii,@function
        .size           _Z12floyd_phase1Piii,(.L_x_5 - _Z12floyd_phase1Piii)
        .other          _Z12floyd_phase1Piii,@"STO_CUDA_ENTRY STV_DEFAULT"
_Z12floyd_phase1Piii:
.text._Z12floyd_phase1Piii:
[----:B------:R-:W-:Y:S01]  /*0000*/  LDC R1, c[0x0][0x37c] ;  /* 0x0000df00ff017b82 */ /* 0x000fe20000000800 */
[----:B------:R-:W0:Y:S07]  /*0010*/  S2R R8, SR_TID.Y ;  /* 0x0000000000087919 */ /* 0x000e2e0000002200 */
[----:B------:R-:W0:Y:S01]  /*0020*/  LDC.64 R4, c[0x0][0x388] ;  /* 0x0000e200ff047b82 */ /* 0x000e220000000a00 */
[----:B------:R-:W1:Y:S01]  /*0030*/  LDCU.64 UR4, c[0x0][0x358] ;  /* 0x00006b00ff0477ac */ /* 0x000e620008000a00 */
[----:B------:R-:W2:Y:S06]  /*0040*/  S2R R9, SR_TID.X ;  /* 0x0000000000097919 */ /* 0x000eac0000002100 */
[----:B------:R-:W3:Y:S01]  /*0050*/  LDC.64 R6, c[0x0][0x380] ;  /* 0x0000e000ff067b82 */ /* 0x000ee20000000a00 */
[----:B0-----:R-:W-:-:S02]  /*0060*/  IMAD R3, R5, 0x4e, R8 ;  /* 0x0000004e05037824 */ /* 0x001fc400078e0208 */
[----:B--2---:R-:W-:-:S04]  /*0070*/  IMAD R0, R5, 0x4e, R9 ;  /* 0x0000004e05007824 */ /* 0x004fc800078e0209 */
[----:B------:R-:W-:-:S04]  /*0080*/  IMAD R3, R3, R4, R0 ;  /* 0x0000000403037224 */ /* 0x000fc800078e0200 */
[----:B------:R-:W-:Y:S02]  /*0090*/  IMAD R5, R4, 0x1a, R3 ;  /* 0x0000001a04057824 */ /* 0x000fe400078e0203 */
[----:B---3--:R-:W-:-:S04]  /*00a0*/  IMAD.WIDE R2, R3, 0x4, R6 ;  /* 0x0000000403027825 */ /* 0x008fc800078e0206 */
[----:B------:R-:W-:Y:S01]  /*00b0*/  IMAD R13, R4, 0x1a, R5 ;  /* 0x0000001a040d7824 */ /* 0x000fe200078e0205 */
[----:B-1----:R-:W2:Y:S01]  /*00c0*/  LDG.E R11, desc[UR4][R2.64] ;  /* 0x00000004020b7981 */ /* 0x002ea2000c1e1900 */
[----:B------:R-:W-:-:S03]  /*00d0*/  IMAD.WIDE R4, R5, 0x4, R6 ;  /* 0x0000000405047825 */ /* 0x000fc600078e0206 */
[----:B------:R-:W3:Y:S01]  /*00e0*/  LDG.E R15, desc[UR4][R2.64+0xd0] ;  /* 0x0000d004020f7981 */ /* 0x000ee2000c1e1900 */
[----:B------:R-:W-:-:S03]  /*00f0*/  IMAD.WIDE R6, R13, 0x4, R6 ;  /* 0x000000040d067825 */ /* 0x000fc600078e0206 */
[----:B------:R-:W4:Y:S04]  /*0100*/  LDG.E R13, desc[UR4][R2.64+0x68] ;  /* 0x00006804020d7981 */ /* 0x000f28000c1e1900 */
[----:B------:R-:W5:Y:S04]  /*0110*/  LDG.E R17, desc[UR4][R4.64] ;  /* 0x0000000404117981 */ /* 0x000f68000c1e1900 */
[----:B------:R-:W5:Y:S04]  /*0120*/  LDG.E R19, desc[UR4][R4.64+0x68] ;  /* 0x0000680404137981 */ /* 0x000f68000c1e1900 */
[----:B------:R-:W5:Y:S04]  /*0130*/  LDG.E R21, desc[UR4][R4.64+0xd0] ;  /* 0x0000d00404157981 */ /* 0x000f68000c1e1900 */
[----:B------:R-:W5:Y:S04]  /*0140*/  LDG.E R23, desc[UR4][R6.64] ;  /* 0x0000000406177981 */ /* 0x000f68000c1e1900 */
[----:B------:R-:W5:Y:S04]  /*0150*/  LDG.E R25, desc[UR4][R6.64+0x68] ;  /* 0x0000680406197981 */ /* 0x000f68000c1e1900 */
[----:B------:R-:W5:Y:S01]  /*0160*/  LDG.E R27, desc[UR4][R6.64+0xd0] ;  /* 0x0000d004061b7981 */ /* 0x000f62000c1e1900 */
[----:B------:R-:W0:Y:S01]  /*0170*/  S2R R29, SR_CgaCtaId ;  /* 0x00000000001d7919 */ /* 0x000e220000008800 */
[----:B------:R-:W-:-:S04]  /*0180*/  MOV R0, 0x400 ;  /* 0x0000040000007802 */ /* 0x000fc80000000f00 */
[----:B0-----:R-:W-:-:S05]  /*0190*/  LEA R10, R29, R0, 0x18 ;  /* 0x000000001d0a7211 */ /* 0x001fca00078ec0ff */
[----:B------:R-:W-:-:S04]  /*01a0*/  IMAD R8, R8, 0x138, R10 ;  /* 0x0000013808087824 */ /* 0x000fc800078e020a */
[C---:B------:R-:W-:Y:S02]  /*01b0*/  IMAD R0, R9.reuse, 0x4, R8 ;  /* 0x0000000409007824 */ /* 0x040fe400078e0208 */
[----:B------:R-:W-:-:S03]  /*01c0*/  IMAD R9, R9, 0x4, R10 ;  /* 0x0000000409097824 */ /* 0x000fc600078e020a */
[----:B--2---:R-:W-:Y:S04]  /*01d0*/  STS [R0], R11 ;  /* 0x0000000b00007388 */ /* 0x004fe80000000800 */
[----:B---3--:R-:W-:Y:S04]  /*01e0*/  STS [R0+0xd0], R15 ;  /* 0x0000d00f00007388 */ /* 0x008fe80000000800 */
[----:B----4-:R-:W-:Y:S04]  /*01f0*/  STS [R0+0x68], R13 ;  /* 0x0000680d00007388 */ /* 0x010fe80000000800 */
[----:B-----5:R-:W-:Y:S04]  /*0200*/  STS [R0+0x1fb0], R17 ;  /* 0x001fb01100007388 */ /* 0x020fe80000000800 */
[----:B------:R-:W-:Y:S04]  /*0210*/  STS [R0+0x2018], R19 ;  /* 0x0020181300007388 */ /* 0x000fe80000000800 */
[----:B------:R-:W-:Y:S04]  /*0220*/  STS [R0+0x2080], R21 ;  /* 0x0020801500007388 */ /* 0x000fe80000000800 */
[----:B------:R-:W-:Y:S04]  /*0230*/  STS [R0+0x3f60], R23 ;  /* 0x003f601700007388 */ /* 0x000fe80000000800 */
[----:B------:R-:W-:Y:S04]  /*0240*/  STS [R0+0x3fc8], R25 ;  /* 0x003fc81900007388 */ /* 0x000fe80000000800 */
[----:B------:R-:W-:Y:S01]  /*0250*/  STS [R0+0x4030], R27 ;  /* 0x0040301b00007388 */ /* 0x000fe20000000800 */
[----:B------:R-:W-:Y:S06]  /*0260*/  BAR.SYNC.DEFER_BLOCKING 0x0 ;  /* 0x0000000000007b1d */ /* 0x000fec0000010000 */
[----:B------:R-:W-:Y:S04]  /*0270*/  LDS R10, [R0] ;  /* 0x00000000000a7984 */ /* 0x000fe80000000800 */
[----:B------:R-:W-:Y:S04]  /*0280*/  LDS R11, [R8] ;  /* 0x00000000080b7984 */ /* 0x000fe80000000800 */
[----:B------:R-:W0:Y:S02]  /*0290*/  LDS R12, [R9] ;  /* 0x00000000090c7984 */ /* 0x000e240000000800 */
[----:B0-----:R-:W-:-:S02]  /*02a0*/  VIADDMNMX R11, R12, R11, R10, PT ;  /* 0x0000000b0c0b7246 */ /* 0x001fc4000380010a */
[----:B------:R-:W-:Y:S04]  /*02b0*/  LDS R10, [R0+0x68] ;  /* 0x00006800000a7984 */ /* 0x000fe80000000800 */
[----:B------:R-:W-:Y:S04]  /*02c0*/  STS [R0], R11 ;  /* 0x0000000b00007388 */ /* 0x000fe80000000800 */
[----:B------:R-:W-:Y:S04]  /*02d0*/  LDS R13, [R8] ;  /* 0x00000000080d7984 */ /* 0x000fe80000000800 */
[----:B------:R-:W0:Y:S02]  /*02e0*/  LDS R12, [R9+0x68] ;  /* 0x00006800090c7984 */ /* 0x000e240000000800 */
[----:B0-----:R-:W-:-:S02]  /*02f0*/  VIADDMNMX R15, R12, R13, R10, PT ;  /* 0x0000000d0c0f7246 */ /* 0x001fc4000380010a */
[----:B------:R-:W-:Y:S04]  /*0300*/  LDS R10, [R0+0xd0] ;  /* 0x0000d000000a7984 */ /* 0x000fe80000000800 */
[----:B------:R-:W-:Y:S04]  /*0310*/  STS [R0+0x68], R15 ;  /* 0x0000680f00007388 */ /* 0x000fe80000000800 */
[----:B------:R-:W0:Y:S02]  /*0320*/  LDS R12, [R9+0xd0] ;  /* 0x0000d000090c7984 */ /* 0x000e240000000800 */
[----:B0-----:R-:W-:-:S02]  /*0330*/  VIADDMNMX R13, R12, R13, R10, PT ;  /* 0x0000000d0c0d7246 */ /* 0x001fc4000380010a */
[----:B------:R-:W-:Y:S04]  /*0340*/  LDS R10, [R0+0x1fb0] ;  /* 0x001fb000000a7984 */ /* 0x000fe80000000800 */
[----:B------:R-:W-:Y:S04]  /*0350*/  STS [R0+0xd0], R13 ;  /* 0x0000d00d00007388 */ /* 0x000fe80000000800 */
[----:B------:R-:W-:Y:S04]  /*0360*/  LDS R17, [R8+0x1fb0] ;  /* 0x001fb00008117984 */ /* 0x000fe80000000800 */
[----:B------:R-:W0:Y:S02]  /*0370*/  LDS R11, [R9] ;  /* 0x00000000090b7984 */ /* 0x000e240000000800 */
[----:B0-----:R-:W-:-:S02]  /*0380*/  VIADDMNMX R17, R11, R17, R10, PT ;  /* 0x000000110b117246 */ /* 0x001fc4000380010a */
[----:B------:R-:W-:Y:S04]  /*0390*/  LDS R10, [R0+0x2018] ;  /* 0x00201800000a7984 */ /* 0x000fe80000000800 */
[----:B------:R-:W-:Y:S04]  /*03a0*/  STS [R0+0x1fb0], R17 ;  /* 0x001fb01100007388 */ /* 0x000fe80000000800 */
[----:B------:R-:W-:Y:S04]  /*03b0*/  LDS R19, [R8+0x1fb0] ;  /* 0x001fb00008137984 */ /* 0x000fe80000000800 */
[----:B------:R-:W0:Y:S04]  /*03c0*/  LDS R12, [R9+0x68] ;  /* 0x00006800090c7984 */ /* 0x000e280000000800 */
[----:B------:R-:W-:Y:S01]  /*03d0*/  LDS R17, [R0+0x3fc8] ;  /* 0x003fc80000117984 */ /* 0x000fe20000000800 */
[----:B0-----:R-:W-:-:S03]  /*03e0*/  VIADDMNMX R15, R12, R19, R10, PT ;  /* 0x000000130c0f7246 */ /* 0x001fc6000380010a */
[----:B------:R-:W-:Y:S04]  /*03f0*/  LDS R10, [R0+0x2080] ;  /* 0x00208000000a7984 */ /* 0x000fe80000000800 */
[----:B------:R-:W-:Y:S04]  /*0400*/  STS [R0+0x2018], R15 ;  /* 0x0020180f00007388 */ /* 0x000fe80000000800 */
        /* <DEDUP_REMOVED lines=10> */
[----:B------:R-:W-:-:S03]  /*04b0*/  VIADDMNMX R13, R13, R10, R14, PT ;  /* 0x0000000a0d0d7246 */ /* 0x000fc6000380010e */
[----:B------:R-:W-:Y:S04]  /*04c0*/  STS [R0+0x3fc8], R17 ;  /* 0x003fc81100007388 */ /* 0x000fe80000000800 */
[----:B------:R-:W-:Y:S01]  /*04d0*/  STS [R0+0x4030], R13 ;  /* 0x0040300d00007388 */ /* 0x000fe20000000800 */
[----:B------:R-:W-:Y:S06]  /*04e0*/  BAR.SYNC.DEFER_BLOCKING 0x0 ;  /* 0x0000000000007b1d */ /* 0x000fec0000010000 */
[----:B------:R-:W-:Y:S04]  /*04f0*/  LDS R10, [R0] ;  /* 0x00000000000a7984 */ /* 0x000fe80000000800 */
[----:B------:R-:W-:Y:S04]  /*0500*/  LDS R15, [R8+0x4] ;  /* 0x00000400080f7984 */ /* 0x000fe80000000800 */
[----:B------:R-:W0:Y:S04]  /*0510*/  LDS R12, [R9+0x138] ;  /* 0x00013800090c7984 */ /* 0x000e280000000800 */
[----:B------:R-:W-:Y:S01]  /*0520*/  LDS R19, [R0+0x3f60] ;  /* 0x003f600000137984 */ /* 0x000fe20000000800 */
[----:B0-----:R-:W-:-:S03]  /*0530*/  VIADDMNMX R15, R12, R15, R10, PT ;  /* 0x0000000f0c0f7246 */ /* 0x001fc6000380010a */
[----:B------:R-:W-:Y:S04]  /*0540*/  LDS R10, [R0+0x68] ;  /* 0x00006800000a7984 */ /* 0x000fe80000000800 */
[----:B------:R-:W-:Y:S04]  /*0550*/  STS [R0], R15 ;  /* 0x0000000f00007388 */ /* 0x000fe80000000800 */
[----:B------:R-:W-:Y:S04]  /*0560*/  LDS R11, [R8+0x4] ;  /* 0x00000400080b7984 */ /* 0x000fe80000000800 */
        /* <DEDUP_REMOVED lines=9> */
[----:B------:R-:W0:Y:S02]  /*0600*/  LDS R12, [R9+0x138] ;  /* 0x00013800090c7984 */ /* 0x000e240000000800 */
        /* <DEDUP_REMOVED lines=10> */
[----:B0-----:R-:W-:-:S05]  /*06b0*/  VIADDMNMX R15, R11, R15, R10, PT ;  /* 0x0000000f0b0f7246 */ /* 0x001fca000380010a */
[----:B------:R-:W-:Y:S04]  /*06c0*/  STS [R0+0x2080], R15 ;  /* 0x0020800f00007388 */ /* 0x000fe80000000800 */
[----:B------:R-:W0:Y:S02]  /*06d0*/  LDS R10, [R8+0x3f64] ;  /* 0x003f6400080a7984 */ /* 0x000e240000000800 */
[----:B0-----:R-:W-:Y:S02]  /*06e0*/  VIADDMNMX R19, R12, R10, R19, PT ;  /* 0x0000000a0c137246 */ /* 0x001fe40003800113 */
        /* <DEDUP_REMOVED lines=11> */
[----:B------:R-:W-:Y:S04]  /*07a0*/  LDS R21, [R0+0x3f60] ;  /* 0x003f600000157984 */ /* 0x000fe80000000800 */
        /* <DEDUP_REMOVED lines=958> */
[----:B------:R-:W0:Y:S02]  /*4390*/  LDS R12, [R9+0x1fb0] ;  /* 0x001fb000090c7984 */ /* 0x000e240000000800 */
[----:B0-----:R-:W-:-:S02]  /*43a0*/  VIADDMNMX R15, R12, R15, R10, PT ;  /* 0x0000000f0c0f7246 */ /* 0x001fc4000380010a */
[----:B------:R-:W-:Y:S04]  /*43b0*/  LDS R10, [R0+0x68] ;  /* 0x00006800000a7984 */ /* 0x000fe80000000800 */
[----:B------:R-:W-:Y:S04]  /*43c0*/  STS [R0], R15 ;  /* 0x0000000f00007388 */ /* 0x000fe80000000800 */
        /* <DEDUP_REMOVED lines=37> */
[----:B0-----:R-:W-:-:S05]  /*4620*/  VIADDMNMX R11, R12, R11, R10, PT ;  /* 0x0000000b0c0b7246 */ /* 0x001fca000380010a */
        /* <DEDUP_REMOVED lines=2348> */
[----:B------:R-:W0:Y:S04]  /*d8f0*/  LDS R13, [R0] ;  /* 0x00000000000d7984 */ /* 0x000e280000000800 */
[----:B------:R-:W1:Y:S04]  /*d900*/  LDS R17, [R0+0x68] ;  /* 0x0000680000117984 */ /* 0x000e680000000800 */
[----:B------:R-:W2:Y:S04]  /*d910*/  LDS R19, [R0+0xd0] ;  /* 0x0000d00000137984 */ /* 0x000ea80000000800 */
[----:B------:R-:W3:Y:S04]  /*d920*/  LDS R21, [R0+0x1fb0] ;  /* 0x001fb00000157984 */ /* 0x000ee80000000800 */
[----:B------:R-:W4:Y:S04]  /*d930*/  LDS R23, [R0+0x2018] ;  /* 0x0020180000177984 */ /* 0x000f280000000800 */
[----:B------:R-:W5:Y:S04]  /*d940*/  LDS R15, [R0+0x2080] ;  /* 0x00208000000f7984 */ /* 0x000f680000000800 */
[----:B------:R-:W5:Y:S04]  /*d950*/  LDS R25, [R0+0x3f60] ;  /* 0x003f600000197984 */ /* 0x000f680000000800 */
[----:B------:R-:W5:Y:S04]  /*d960*/  LDS R27, [R0+0x4030] ;  /* 0x00403000001b7984 */ /* 0x000f680000000800 */
[----:B------:R-:W5:Y:S04]  /*d970*/  LDS R9, [R0+0x3fc8] ;  /* 0x003fc80000097984 */ /* 0x000f680000000800 */
[----:B0-----:R-:W-:Y:S04]  /*d980*/  STG.E desc[UR4][R2.64], R13 ;  /* 0x0000000d02007986 */ /* 0x001fe8000c101904 */
[----:B-1----:R-:W-:Y:S04]  /*d990*/  STG.E desc[UR4][R2.64+0x68], R17 ;  /* 0x0000681102007986 */ /* 0x002fe8000c101904 */
[----:B--2---:R-:W-:Y:S04]  /*d9a0*/  STG.E desc[UR4][R2.64+0xd0], R19 ;  /* 0x0000d01302007986 */ /* 0x004fe8000c101904 */
[----:B---3--:R-:W-:Y:S04]  /*d9b0*/  STG.E desc[UR4][R4.64], R21 ;  /* 0x0000001504007986 */ /* 0x008fe8000c101904 */
[----:B----4-:R-:W-:Y:S04]  /*d9c0*/  STG.E desc[UR4][R4.64+0x68], R23 ;  /* 0x0000681704007986 */ /* 0x010fe8000c101904 */
[----:B-----5:R-:W-:Y:S04]  /*d9d0*/  STG.E desc[UR4][R4.64+0xd0], R15 ;  /* 0x0000d00f04007986 */ /* 0x020fe8000c101904 */
[----:B------:R-:W-:Y:S04]  /*d9e0*/  STG.E desc[UR4][R6.64], R25 ;  /* 0x0000001906007986 */ /* 0x000fe8000c101904 */
[----:B------:R-:W-:Y:S04]  /*d9f0*/  STG.E desc[UR4][R6.64+0xd0], R27 ;  /* 0x0000d01b06007986 */ /* 0x000fe8000c101904 */
[----:B------:R-:W-:Y:S01]  /*da00*/  STG.E desc[UR4][R6.64+0x68], R9 ;  /* 0x0000680906007986 */ /* 0x000fe2000c101904 */
[----:B------:R-:W-:Y:S05]  /*da10*/  EXIT ;  /* 0x000000000000794d */ /* 0x000fea0003800000 */
.L_x_2:
        /* <DEDUP_REMOVED lines=14> */
.L_x_5:


//--------------------- .nv.shared._Z12floyd_phase3Piiii --------------------------
	.section	.nv.shared._Z12floyd_phase3Piiii,"aw",@nobits
	.sectionflags	@""
	.align	4
.nv.shared._Z12floyd_phase3Piiii:
	.zero		49696


//--------------------- .nv.shared.reserved.0     --------------------------
	.section	.nv.shared.reserved.0,"aw",@nobits
	.weak		__nv_reservedSMEM_offset_0_alias
	.size		__nv_reservedSMEM_offset_0_alias, 0, 64
	.other		__nv_reservedSMEM_offset_0_alias,@"STO_CUDA_RESERVED_SHARED STV_DEFAULT"
__nv_reservedSMEM_offset_0_alias:
	.zero		0
	.zero		64


//--------------------- .nv.shared._Z12floyd_phase2Piiii --------------------------
	.section	.nv.shared._Z12floyd_phase2Piiii,"aw",@nobits
	.sectionflags	@""
	.align	4
.nv.shared._Z12floyd_phase2Piiii:
	.zero		49696


//--------------------- .nv.shared._Z12floyd_phase1Piii --------------------------
	.section	.nv.shared._Z12floyd_phase1Piii,"aw",@nobits
	.sectionflags	@""
	.align	4
.nv.shared._Z12floyd_phase1Piii:
	.zero		25360


//--------------------- .nv.constant0._Z12floyd_phase3Piiii --------------------------
	.section	.nv.constant0._Z12floyd_phase3Piiii,"a",@progbits
	.sectionflags	@""
	.align	4
.nv.constant0._Z12floyd_phase3Piiii:
	.zero		916


//--------------------- .nv.constant0._Z12floyd_phase2Piiii --------------------------
	.section	.nv.constant0._Z12floyd_phase2Piiii,"a",@progbits
	.sectionflags	@""
	.align	4
.nv.constant0._Z12floyd_phase2Piiii:
	.zero		916


//--------------------- .nv.constant0._Z12floyd_phase1Piii --------------------------
	.section	.nv.constant0._Z12floyd_phase1Piii,"a",@progbits
	.sectionflags	@""
	.align	4
.nv.constant0._Z12floyd_phase1Piii:
	.zero		912


//--------------------- SYMBOLS --------------------------

	.type		.nv.reservedSmem.offset0,@object
	.size		.nv.reservedSmem.offset0,0x4
	.type		.nv.reservedSmem.cap,@object
	.size		.nv.reservedSmem.cap,0x4
